	.target	sm_90a

	.elftype	@"ET_EXEC"


//--------------------- .note.nv.tkinfo           --------------------------
	.section	.note.nv.tkinfo,"",@"SHT_NOTE"
	.sectionflags	@"SHF_NOTE_NV_TKINFO"
	.tkinfo
        /*0018*/ 	.word	0x00000002
        /*0030*/ 	.string	""
        /*0030*/ 	.string	"ptxas"
        /*0030*/ 	.string	"Cuda compilation tools, release 13.0, V13.0.88"
        /*0030*/ 	.string	"Build cuda_13.0.r13.0/compiler.36424714_0"
        /*0030*/ 	.string	"-v  -suppress-debug-info  -lineinfo  -arch sm_90a "



//--------------------- .note.nv.cuinfo           --------------------------
	.section	.note.nv.cuinfo,"",@"SHT_NOTE"
	.sectionflags	@"SHF_NOTE_NV_CUINFO"
        /*0018*/ 	.short	0x0002
        /*001a*/ 	.short	0x005a
        /*001c*/ 	.short	0x0082
	.zero		2


//--------------------- .nv.info                  --------------------------
	.section	.nv.info,"",@"SHT_CUDA_INFO"
	.align	4


	//----- nvinfo : EIATTR_REGCOUNT
	.align		4
        /*0000*/ 	.byte	0x04, 0x2f
        /*0002*/ 	.short	(.L_1 - .L_0)
	.align		4
.L_0:
        /*0004*/ 	.word	index@(matmul_kernel)
        /*0008*/ 	.word	0x000000ff


	//----- nvinfo : EIATTR_FRAME_SIZE
	.align		4
.L_1:
        /*000c*/ 	.byte	0x04, 0x11
        /*000e*/ 	.short	(.L_3 - .L_2)
	.align		4
.L_2:
        /*0010*/ 	.word	index@(matmul_kernel)
        /*0014*/ 	.word	0x00001f28


	//----- nvinfo : EIATTR_MIN_STACK_SIZE
	.align		4
.L_3:
        /*0018*/ 	.byte	0x04, 0x12
        /*001a*/ 	.short	(.L_5 - .L_4)
	.align		4
.L_4:
        /*001c*/ 	.word	index@(matmul_kernel)
        /*0020*/ 	.word	0x00001f28
.L_5:


//--------------------- .nv.compat                --------------------------
	.section	.nv.compat,"",@"SHT_CUDA_COMPAT_INFO"
	.align	4
        /*0000*/ 	.byte	0x02, 0x09, 0x01, 0x00, 0x02, 0x02, 0x04, 0x00, 0x02, 0x05, 0x05, 0x00, 0x03, 0x07, 0x01, 0x01
        /*0010*/ 	.byte	0x02, 0x03, 0x00, 0x00, 0x02, 0x06, 0x01, 0x00, 0x04, 0x0b, 0x08, 0x00, 0x00, 0x00, 0x00, 0x00
        /*0020*/ 	.byte	0x00, 0x00, 0x00, 0x00


//--------------------- .nv.info.matmul_kernel    --------------------------
	.section	.nv.info.matmul_kernel,"",@"SHT_CUDA_INFO"
	.sectionflags	@""
	.align	4


	//----- nvinfo : EIATTR_CUDA_API_VERSION
	.align		4
        /*0000*/ 	.byte	0x04, 0x37
        /*0002*/ 	.short	(.L_7 - .L_6)
.L_6:
        /*0004*/ 	.word	0x00000082


	//----- nvinfo : EIATTR_KPARAM_INFO
	.align		4
.L_7:
        /*0008*/ 	.byte	0x04, 0x17
        /*000a*/ 	.short	(.L_9 - .L_8)
.L_8:
        /*000c*/ 	.word	0x00000000
        /*0010*/ 	.short	0x000d
        /*0012*/ 	.short	0x0048
        /*0014*/ 	.byte	0x00, 0xf4, 0x21, 0x00


	//----- nvinfo : EIATTR_KPARAM_INFO
	.align		4
.L_9:
        /*0018*/ 	.byte	0x04, 0x17
        /*001a*/ 	.short	(.L_11 - .L_10)
.L_10:
        /*001c*/ 	.word	0x00000000
        /*0020*/ 	.short	0x000c
        /*0022*/ 	.short	0x0040
        /*0024*/ 	.byte	0x00, 0xf4, 0x21, 0x00


	//----- nvinfo : EIATTR_KPARAM_INFO
	.align		4
.L_11:
        /*0028*/ 	.byte	0x04, 0x17
        /*002a*/ 	.short	(.L_13 - .L_12)
.L_12:
        /*002c*/ 	.word	0x00000000
        /*0030*/ 	.short	0x000b
        /*0032*/ 	.short	0x0038
        /*0034*/ 	.byte	0x00, 0xf0, 0x11, 0x00


	//----- nvinfo : EIATTR_KPARAM_INFO
	.align		4
.L_13:
        /*0038*/ 	.byte	0x04, 0x17
        /*003a*/ 	.short	(.L_15 - .L_14)
.L_14:
        /*003c*/ 	.word	0x00000000
        /*0040*/ 	.short	0x000a
        /*0042*/ 	.short	0x0034
        /*0044*/ 	.byte	0x00, 0xf0, 0x11, 0x00


	//----- nvinfo : EIATTR_KPARAM_INFO
	.align		4
.L_15:
        /*0048*/ 	.byte	0x04, 0x17
        /*004a*/ 	.short	(.L_17 - .L_16)
.L_16:
        /*004c*/ 	.word	0x00000000
        /*0050*/ 	.short	0x0009
        /*0052*/ 	.short	0x0030
        /*0054*/ 	.byte	0x00, 0xf0, 0x11, 0x00


	//----- nvinfo : EIATTR_KPARAM_INFO
	.align		4
.L_17:
        /*0058*/ 	.byte	0x04, 0x17
        /*005a*/ 	.short	(.L_19 - .L_18)
.L_18:
        /*005c*/ 	.word	0x00000000
        /*0060*/ 	.short	0x0008
        /*0062*/ 	.short	0x002c
        /*0064*/ 	.byte	0x00, 0xf0, 0x11, 0x00


	//----- nvinfo : EIATTR_KPARAM_INFO
	.align		4
.L_19:
        /*0068*/ 	.byte	0x04, 0x17
        /*006a*/ 	.short	(.L_21 - .L_20)
.L_20:
        /*006c*/ 	.word	0x00000000
        /*0070*/ 	.short	0x0007
        /*0072*/ 	.short	0x0028
        /*0074*/ 	.byte	0x00, 0xf0, 0x11, 0x00


	//----- nvinfo : EIATTR_KPARAM_INFO
	.align		4
.L_21:
        /*0078*/ 	.byte	0x04, 0x17
        /*007a*/ 	.short	(.L_23 - .L_22)
.L_22:
        /*007c*/ 	.word	0x00000000
        /*0080*/ 	.short	0x0006
        /*0082*/ 	.short	0x0024
        /*0084*/ 	.byte	0x00, 0xf0, 0x11, 0x00


	//----- nvinfo : EIATTR_KPARAM_INFO
	.align		4
.L_23:
        /*0088*/ 	.byte	0x04, 0x17
        /*008a*/ 	.short	(.L_25 - .L_24)
.L_24:
        /*008c*/ 	.word	0x00000000
        /*0090*/ 	.short	0x0005
        /*0092*/ 	.short	0x0020
        /*0094*/ 	.byte	0x00, 0xf0, 0x11, 0x00


	//----- nvinfo : EIATTR_KPARAM_INFO
	.align		4
.L_25:
        /*0098*/ 	.byte	0x04, 0x17
        /*009a*/ 	.short	(.L_27 - .L_26)
.L_26:
        /*009c*/ 	.word	0x00000000
        /*00a0*/ 	.short	0x0004
        /*00a2*/ 	.short	0x001c
        /*00a4*/ 	.byte	0x00, 0xf0, 0x11, 0x00


	//----- nvinfo : EIATTR_KPARAM_INFO
	.align		4
.L_27:
        /*00a8*/ 	.byte	0x04, 0x17
        /*00aa*/ 	.short	(.L_29 - .L_28)
.L_28:
        /*00ac*/ 	.word	0x00000000
        /*00b0*/ 	.short	0x0003
        /*00b2*/ 	.short	0x0018
        /*00b4*/ 	.byte	0x00, 0xf0, 0x11, 0x00


	//----- nvinfo : EIATTR_KPARAM_INFO
	.align		4
.L_29:
        /*00b8*/ 	.byte	0x04, 0x17
        /*00ba*/ 	.short	(.L_31 - .L_30)
.L_30:
        /*00bc*/ 	.word	0x00000000
        /*00c0*/ 	.short	0x0002
        /*00c2*/ 	.short	0x0010
        /*00c4*/ 	.byte	0x00, 0xf4, 0x21, 0x00


	//----- nvinfo : EIATTR_KPARAM_INFO
	.align		4
.L_31:
        /*00c8*/ 	.byte	0x04, 0x17
        /*00ca*/ 	.short	(.L_33 - .L_32)
.L_32:
        /*00cc*/ 	.word	0x00000000
        /*00d0*/ 	.short	0x0001
        /*00d2*/ 	.short	0x0008
        /*00d4*/ 	.byte	0x00, 0xf4, 0x21, 0x00


	//----- nvinfo : EIATTR_KPARAM_INFO
	.align		4
.L_33:
        /*00d8*/ 	.byte	0x04, 0x17
        /*00da*/ 	.short	(.L_35 - .L_34)
.L_34:
        /*00dc*/ 	.word	0x00000000
        /*00e0*/ 	.short	0x0000
        /*00e2*/ 	.short	0x0000
        /*00e4*/ 	.byte	0x00, 0xf4, 0x21, 0x00


	//----- nvinfo : EIATTR_SPARSE_MMA_MASK
	.align		4
.L_35:
        /*00e8*/ 	.byte	0x03, 0x50
        /*00ea*/ 	.short	0x0000


	//----- nvinfo : EIATTR_MAXREG_COUNT
	.align		4
        /*00ec*/ 	.byte	0x03, 0x1b
        /*00ee*/ 	.short	0x00ff


	//----- nvinfo : EIATTR_NUM_BARRIERS
	.align		4
        /*00f0*/ 	.byte	0x02, 0x4c
        /*00f2*/ 	.byte	0x01
	.zero		1


	//----- nvinfo : EIATTR_ANNOTATIONS
	.align		4
        /*00f4*/ 	.byte	0x04, 0x55
        /*00f6*/ 	.short	(.L_37 - .L_36)


	//   ....[0]....
.L_36:
        /*00f8*/ 	.word	0x00000001
        /*00fc*/ 	.byte	0xa0, 0x0b, 0x00, 0x00, 0x01, 0x00, 0x00, 0x00, 0xd0, 0x0b, 0x00, 0x00, 0x01, 0x00, 0x00, 0x00
        /* <DEDUP_REMOVED lines=3105> */
        /*c31c*/ 	.byte	0x50, 0xc2, 0x04, 0x00, 0x01, 0x00, 0x00, 0x00, 0xe0, 0xc2, 0x04, 0x00


	//----- nvinfo : EIATTR_MERCURY_ISA_VERSION
	.align		4
.L_37:
        /*c328*/ 	.byte	0x03, 0x5f
        /*c32a*/ 	.short	0x0101


	//----- nvinfo : EIATTR_EXIT_INSTR_OFFSETS
	.align		4
        /*c32c*/ 	.byte	0x04, 0x1c
        /*c32e*/ 	.short	(.L_39 - .L_38)


	//   ....[0]....
.L_38:
        /*c330*/ 	.word	0x0004c4e0


	//   ....[1]....
        /*c334*/ 	.word	0x0004c510


	//----- nvinfo : EIATTR_REQNTID
	.align		4
.L_39:
        /*c338*/ 	.byte	0x04, 0x10
        /*c33a*/ 	.short	(.L_41 - .L_40)
.L_40:
        /*c33c*/ 	.word	0x00000080
        /*c340*/ 	.word	0x00000001
        /*c344*/ 	.word	0x00000001


	//----- nvinfo : EIATTR_CBANK_PARAM_SIZE
	.align		4
.L_41:
        /*c348*/ 	.byte	0x03, 0x19
        /*c34a*/ 	.short	0x0050


	//----- nvinfo : EIATTR_PARAM_CBANK
	.align		4
        /*c34c*/ 	.byte	0x04, 0x0a
        /*c34e*/ 	.short	(.L_43 - .L_42)
	.align		4
.L_42:
        /*c350*/ 	.word	index@(.nv.constant0.matmul_kernel)
        /*c354*/ 	.short	0x0210
        /*c356*/ 	.short	0x0050


	//----- nvinfo : EIATTR_SW_WAR
	.align		4
.L_43:
        /*c358*/ 	.byte	0x04, 0x36
        /*c35a*/ 	.short	(.L_45 - .L_44)
.L_44:
        /*c35c*/ 	.word	0x00000008
.L_45:


//--------------------- .nv.callgraph             --------------------------
	.section	.nv.callgraph,"",@"SHT_CUDA_CALLGRAPH"
	.align	4
	.sectionentsize	8
	.align		4
        /*0000*/ 	.word	0x00000000
	.align		4
        /*0004*/ 	.word	0xffffffff
	.align		4
        /*0008*/ 	.word	0x00000000
	.align		4
        /*000c*/ 	.word	0xfffffffe
	.align		4
        /*0010*/ 	.word	0x00000000
	.align		4
        /*0014*/ 	.word	0xfffffffd
	.align		4
        /*0018*/ 	.word	0x00000000
	.align		4
        /*001c*/ 	.word	0xfffffffc


//--------------------- .text.matmul_kernel       --------------------------
	.section	.text.matmul_kernel,"ax",@progbits
	.align	128
        .global         matmul_kernel
        .type           matmul_kernel,@function
        .size           matmul_kernel,(.L_x_3 - matmul_kernel)
        .other          matmul_kernel,@"STO_CUDA_ENTRY STV_DEFAULT"
matmul_kernel:
.text.matmul_kernel:
[----:B------:R-:W0:Y:S08]  /*0000*/  LDC R1, c[0x0][0x28] ;  /* 0x00000a00ff017b82 */ /* 0x000e300000000800 */
[----:B------:R-:W1:Y:S01]  /*0010*/  LDC.64 R20, c[0x0][0x228] ;  /* 0x00008a00ff147b82 */ /* 0x000e620000000a00 */
[----:B------:R-:W2:Y:S01]  /*0020*/  S2R R5, SR_CTAID.X ;  /* 0x0000000000057919 */ /* 0x000ea20000002500 */
[----:B0-----:R-:W-:Y:S01]  /*0030*/  VIADD R1, R1, 0xffffe0d8 ;  /* 0xffffe0d801017836 */ /* 0x001fe20000000000 */
[----:B------:R-:W-:Y:S01]  /*0040*/  ULDC.64 UR60, c[0x0][0x208] ;  /* 0x00008200003c7ab9 */ /* 0x000fe20000000a00 */
[----:B------:R-:W-:Y:S01]  /*0050*/  CS2R R24, SRZ ;  /* 0x0000000000187805 */ /* 0x000fe2000001ff00 */
[----:B------:R-:W0:Y:S01]  /*0060*/  S2R R22, SR_TID.X ;  /* 0x0000000000167919 */ /* 0x000e220000002100 */
[----:B------:R-:W-:-:S02]  /*0070*/  CS2R R26, SRZ ;  /* 0x00000000001a7805 */ /* 0x000fc4000001ff00 */
[----:B------:R-:W-:Y:S02]  /*0080*/  CS2R R100, SRZ ;  /* 0x0000000000647805 */ /* 0x000fe4000001ff00 */
[----:B------:R-:W-:Y:S02]  /*0090*/  CS2R R102, SRZ ;  /* 0x0000000000667805 */ /* 0x000fe4000001ff00 */
[----:B------:R-:W-:Y:S02]  /*00a0*/  CS2R R28, SRZ ;  /* 0x00000000001c7805 */ /* 0x000fe4000001ff00 */
[----:B------:R-:W-:Y:S02]  /*00b0*/  CS2R R30, SRZ ;  /* 0x00000000001e7805 */ /* 0x000fe4000001ff00 */
[----:B------:R-:W-:Y:S02]  /*00c0*/  CS2R R96, SRZ ;  /* 0x0000000000607805 */ /* 0x000fe4000001ff00 */
        /* <DEDUP_REMOVED lines=11> */
[----:B------:R-:W-:Y:S01]  /*0180*/  CS2R R52, SRZ ;  /* 0x0000000000347805 */ /* 0x000fe2000001ff00 */
[----:B-1----:R-:W-:Y:S01]  /*0190*/  VIADD R0, R21, 0xff ;  /* 0x000000ff15007836 */ /* 0x002fe20000000000 */
[----:B------:R-:W-:-:S02]  /*01a0*/  CS2R R54, SRZ ;  /* 0x0000000000367805 */ /* 0x000fc4000001ff00 */
[----:B------:R-:W-:Y:S02]  /*01b0*/  CS2R R44, SRZ ;  /* 0x00000000002c7805 */ /* 0x000fe4000001ff00 */
[----:B------:R-:W-:Y:S02]  /*01c0*/  CS2R R46, SRZ ;  /* 0x00000000002e7805 */ /* 0x000fe4000001ff00 */
[----:B------:R-:W-:Y:S02]  /*01d0*/  CS2R R140, SRZ ;  /* 0x00000000008c7805 */ /* 0x000fe4000001ff00 */
[----:B------:R-:W-:Y:S02]  /*01e0*/  SHF.R.S32.HI R3, RZ, 0x1f, R0 ;  /* 0x0000001fff037819 */ /* 0x000fe40000011400 */
[----:B------:R-:W-:Y:S02]  /*01f0*/  CS2R R142, SRZ ;  /* 0x00000000008e7805 */ /* 0x000fe4000001ff00 */
[----:B------:R-:W-:-:S02]  /*0200*/  CS2R R128, SRZ ;  /* 0x0000000000807805 */ /* 0x000fc4000001ff00 */
[----:B------:R-:W-:Y:S02]  /*0210*/  CS2R R130, SRZ ;  /* 0x0000000000827805 */ /* 0x000fe4000001ff00 */
[----:B------:R-:W-:Y:S02]  /*0220*/  LEA.HI R3, R3, R0, RZ, 0x8 ;  /* 0x0000000003037211 */ /* 0x000fe400078f40ff */
[----:B------:R-:W-:Y:S02]  /*0230*/  CS2R R120, SRZ ;  /* 0x0000000000787805 */ /* 0x000fe4000001ff00 */
[----:B--2---:R-:W-:Y:S02]  /*0240*/  IABS R8, R5 ;  /* 0x0000000500087213 */ /* 0x004fe40000000000 */
[----:B------:R-:W-:Y:S02]  /*0250*/  CS2R R122, SRZ ;  /* 0x00000000007a7805 */ /* 0x000fe4000001ff00 */
[----:B------:R-:W-:-:S02]  /*0260*/  SHF.R.S32.HI R3, RZ, 0x8, R3 ;  /* 0x00000008ff037819 */ /* 0x000fc40000011403 */
[----:B------:R-:W-:Y:S02]  /*0270*/  CS2R R116, SRZ ;  /* 0x0000000000747805 */ /* 0x000fe4000001ff00 */
[----:B------:R-:W-:Y:S02]  /*0280*/  CS2R R118, SRZ ;  /* 0x0000000000767805 */ /* 0x000fe4000001ff00 */
[----:B------:R-:W-:Y:S02]  /*0290*/  CS2R R108, SRZ ;  /* 0x00000000006c7805 */ /* 0x000fe4000001ff00 */
[----:B------:R-:W-:Y:S01]  /*02a0*/  CS2R R110, SRZ ;  /* 0x00000000006e7805 */ /* 0x000fe2000001ff00 */
[----:B------:R-:W-:Y:S01]  /*02b0*/  IMAD.SHL.U32 R4, R3, 0x4, RZ ;  /* 0x0000000403047824 */ /* 0x000fe200078e00ff */
[----:B------:R-:W-:Y:S02]  /*02c0*/  CS2R R56, SRZ ;  /* 0x0000000000387805 */ /* 0x000fe4000001ff00 */
[----:B------:R-:W-:-:S02]  /*02d0*/  CS2R R58, SRZ ;  /* 0x00000000003a7805 */ /* 0x000fc4000001ff00 */
[----:B------:R-:W-:Y:S02]  /*02e0*/  CS2R R88, SRZ ;  /* 0x0000000000587805 */ /* 0x000fe4000001ff00 */
[----:B------:R-:W-:Y:S02]  /*02f0*/  CS2R R90, SRZ ;  /* 0x00000000005a7805 */ /* 0x000fe4000001ff00 */
[-C--:B------:R-:W-:Y:S02]  /*0300*/  IABS R7, R4.reuse ;  /* 0x0000000400077213 */ /* 0x080fe40000000000 */
[----:B------:R-:W-:Y:S02]  /*0310*/  CS2R R60, SRZ ;  /* 0x00000000003c7805 */ /* 0x000fe4000001ff00 */
[----:B------:R-:W-:Y:S02]  /*0320*/  IABS R10, R4 ;  /* 0x00000004000a7213 */ /* 0x000fe40000000000 */
[----:B------:R-:W-:Y:S01]  /*0330*/  CS2R R62, SRZ ;  /* 0x00000000003e7805 */ /* 0x000fe2000001ff00 */
[----:B------:R-:W1:Y:S01]  /*0340*/  I2F.RP R0, R7 ;  /* 0x0000000700007306 */ /* 0x000e620000209400 */
        /* <DEDUP_REMOVED lines=13> */
[----:B------:R-:W-:Y:S01]  /*0420*/  CS2R R18, SRZ ;  /* 0x0000000000127805 */ /* 0x000fe2000001ff00 */
[----:B-1----:R-:W1:Y:S01]  /*0430*/  MUFU.RCP R0, R0 ;  /* 0x0000000000007308 */ /* 0x002e620000001000 */
        /* <DEDUP_REMOVED lines=17> */
[----:B------:R-:W-:Y:S01]  /*0550*/  CS2R R152, SRZ ;  /* 0x0000000000987805 */ /* 0x000fe2000001ff00 */
[----:B------:R-:W-:Y:S01]  /*0560*/  IMAD.MOV R0, RZ, RZ, -R10 ;  /* 0x000000ffff007224 */ /* 0x000fe200078e0a0a */
[----:B------:R-:W-:Y:S01]  /*0570*/  CS2R R154, SRZ ;  /* 0x00000000009a7805 */ /* 0x000fe2000001ff00 */
[----:B------:R1:W2:Y:S01]  /*0580*/  F2I.FTZ.U32.TRUNC.NTZ R3, R2 ;  /* 0x0000000200037305 */ /* 0x0002a2000021f000 */
        /* <DEDUP_REMOVED lines=8> */
[----:B-1----:R-:W-:Y:S01]  /*0610*/  IMAD.MOV.U32 R2, RZ, RZ, RZ ;  /* 0x000000ffff027224 */ /* 0x002fe200078e00ff */
[----:B------:R-:W-:Y:S02]  /*0620*/  CS2R R176, SRZ ;  /* 0x0000000000b07805 */ /* 0x000fe4000001ff00 */
[----:B------:R-:W-:Y:S02]  /*0630*/  CS2R R178, SRZ ;  /* 0x0000000000b27805 */ /* 0x000fe4000001ff00 */
[----:B------:R-:W-:Y:S02]  /*0640*/  CS2R R180, SRZ ;  /* 0x0000000000b47805 */ /* 0x000fe4000001ff00 */
[----:B------:R-:W-:Y:S02]  /*0650*/  CS2R R182, SRZ ;  /* 0x0000000000b67805 */ /* 0x000fe4000001ff00 */
[----:B------:R-:W-:Y:S01]  /*0660*/  CS2R R184, SRZ ;  /* 0x0000000000b87805 */ /* 0x000fe2000001ff00 */
[----:B--2---:R-:W-:Y:S01]  /*0670*/  IMAD.MOV R6, RZ, RZ, -R3 ;  /* 0x000000ffff067224 */ /* 0x004fe200078e0a03 */
[----:B------:R-:W-:-:S02]  /*0680*/  CS2R R186, SRZ ;  /* 0x0000000000ba7805 */ /* 0x000fc4000001ff00 */
[----:B------:R-:W-:Y:S02]  /*0690*/  CS2R R188, SRZ ;  /* 0x0000000000bc7805 */ /* 0x000fe4000001ff00 */
[----:B------:R-:W-:Y:S01]  /*06a0*/  CS2R R190, SRZ ;  /* 0x0000000000be7805 */ /* 0x000fe2000001ff00 */
[----:B------:R-:W-:Y:S01]  /*06b0*/  IMAD R9, R6, R7, RZ ;  /* 0x0000000706097224 */ /* 0x000fe200078e02ff */
[----:B------:R-:W-:Y:S01]  /*06c0*/  CS2R R192, SRZ ;  /* 0x0000000000c07805 */ /* 0x000fe2000001ff00 */
[----:B------:R-:W-:Y:S01]  /*06d0*/  IMAD.MOV.U32 R6, RZ, RZ, R8 ;  /* 0x000000ffff067224 */ /* 0x000fe200078e0008 */
[----:B------:R-:W-:Y:S01]  /*06e0*/  CS2R R194, SRZ ;  /* 0x0000000000c27805 */ /* 0x000fe2000001ff00 */
[----:B------:R-:W-:Y:S01]  /*06f0*/  IMAD.HI.U32 R3, R3, R9, R2 ;  /* 0x0000000903037227 */ /* 0x000fe200078e0002 */
[----:B------:R-:W-:Y:S02]  /*0700*/  CS2R R196, SRZ ;  /* 0x0000000000c47805 */ /* 0x000fe4000001ff00 */
[----:B------:R-:W-:-:S02]  /*0710*/  CS2R R198, SRZ ;  /* 0x0000000000c67805 */ /* 0x000fc4000001ff00 */
[----:B------:R-:W-:Y:S02]  /*0720*/  CS2R R200, SRZ ;  /* 0x0000000000c87805 */ /* 0x000fe4000001ff00 */
[----:B------:R-:W-:Y:S02]  /*0730*/  CS2R R202, SRZ ;  /* 0x0000000000ca7805 */ /* 0x000fe4000001ff00 */
[----:B------:R-:W-:Y:S01]  /*0740*/  CS2R R204, SRZ ;  /* 0x0000000000cc7805 */ /* 0x000fe2000001ff00 */
[----:B------:R-:W-:Y:S01]  /*0750*/  IMAD.HI.U32 R3, R3, R6, RZ ;  /* 0x0000000603037227 */ /* 0x000fe200078e00ff */
[----:B------:R-:W-:Y:S02]  /*0760*/  CS2R R206, SRZ ;  /* 0x0000000000ce7805 */ /* 0x000fe4000001ff00 */
[----:B------:R-:W-:Y:S02]  /*0770*/  CS2R R208, SRZ ;  /* 0x0000000000d07805 */ /* 0x000fe4000001ff00 */
[----:B------:R-:W-:Y:S01]  /*0780*/  CS2R R210, SRZ ;  /* 0x0000000000d27805 */ /* 0x000fe2000001ff00 */
[----:B------:R-:W-:Y:S01]  /*0790*/  IMAD R0, R3, R0, R6 ;  /* 0x0000000003007224 */ /* 0x000fe200078e0206 */
[----:B------:R-:W-:-:S02]  /*07a0*/  CS2R R212, SRZ ;  /* 0x0000000000d47805 */ /* 0x000fc4000001ff00 */
[----:B------:R-:W-:Y:S02]  /*07b0*/  CS2R R214, SRZ ;  /* 0x0000000000d67805 */ /* 0x000fe4000001ff00 */
[----:B------:R-:W-:Y:S02]  /*07c0*/  CS2R R216, SRZ ;  /* 0x0000000000d87805 */ /* 0x000fe4000001ff00 */
[----:B------:R-:W-:Y:S02]  /*07d0*/  CS2R R218, SRZ ;  /* 0x0000000000da7805 */ /* 0x000fe4000001ff00 */
[----:B------:R-:W-:Y:S02]  /*07e0*/  ISETP.GT.U32.AND P1, PT, R7, R0, PT ;  /* 0x000000000700720c */ /* 0x000fe40003f24070 */
        /* <DEDUP_REMOVED lines=11> */
[----:B------:R-:W-:Y:S01]  /*08a0*/  CS2R R242, SRZ ;  /* 0x0000000000f27805 */ /* 0x000fe2000001ff00 */
[----:B------:R-:W-:Y:S02]  /*08b0*/  @!P1 IMAD.IADD R0, R0, 0x1, -R7 ;  /* 0x0000000100009824 */ /* 0x000fe400078e0a07 */
[----:B------:R-:W-:Y:S01]  /*08c0*/  @!P1 VIADD R3, R3, 0x1 ;  /* 0x0000000103039836 */ /* 0x000fe20000000000 */
[----:B------:R-:W-:-:S02]  /*08d0*/  ISETP.NE.AND P1, PT, R4, RZ, PT ;  /* 0x000000ff0400720c */ /* 0x000fc40003f25270 */
[----:B------:R-:W-:Y:S02]  /*08e0*/  ISETP.GE.U32.AND P0, PT, R0, R7, PT ;  /* 0x000000070000720c */ /* 0x000fe40003f06070 */
[----:B------:R-:W-:-:S04]  /*08f0*/  LOP3.LUT R0, R5, R4, RZ, 0x3c, !PT ;  /* 0x0000000405007212 */ /* 0x000fc800078e3cff */
[----:B------:R-:W-:Y:S01]  /*0900*/  ISETP.GE.AND P2, PT, R0, RZ, PT ;  /* 0x000000ff0000720c */ /* 0x000fe20003f46270 */
[----:B------:R-:W-:-:S06]  /*0910*/  VIADD R0, R20, 0xff ;  /* 0x000000ff14007836 */ /* 0x000fcc0000000000 */
[----:B------:R-:W-:-:S04]  /*0920*/  @P0 VIADD R3, R3, 0x1 ;  /* 0x0000000103030836 */ /* 0x000fc80000000000 */
[----:B------:R-:W-:Y:S01]  /*0930*/  IMAD.MOV.U32 R2, RZ, RZ, R3 ;  /* 0x000000ffff027224 */ /* 0x000fe200078e0003 */
[----:B------:R-:W-:-:S03]  /*0940*/  SHF.R.S32.HI R3, RZ, 0x1f, R0 ;  /* 0x0000001fff037819 */ /* 0x000fc60000011400 */
[----:B------:R-:W-:Y:S01]  /*0950*/  @!P2 IMAD.MOV R2, RZ, RZ, -R2 ;  /* 0x000000ffff02a224 */ /* 0x000fe200078e0a02 */
[----:B------:R-:W-:Y:S02]  /*0960*/  @!P1 LOP3.LUT R2, RZ, R4, RZ, 0x33, !PT ;  /* 0x00000004ff029212 */ /* 0x000fe400078e33ff */
[----:B------:R-:W-:-:S03]  /*0970*/  LEA.HI R3, R3, R0, RZ, 0x8 ;  /* 0x0000000003037211 */ /* 0x000fc600078f40ff */
[----:B------:R-:W-:Y:S02]  /*0980*/  IMAD.SHL.U32 R6, R2, 0x4, RZ ;  /* 0x0000000402067824 */ /* 0x000fe400078e00ff */
[----:B------:R-:W-:-:S03]  /*0990*/  IMAD.MOV R2, RZ, RZ, -R2 ;  /* 0x000000ffff027224 */ /* 0x000fc600078e0a02 */
[----:B------:R-:W-:Y:S01]  /*09a0*/  LEA.HI.SX32 R3, R3, -R6, 0x18 ;  /* 0x8000000603037211 */ /* 0x000fe200078fc2ff */
[----:B------:R-:W-:-:S03]  /*09b0*/  IMAD R9, R4, R2, R5 ;  /* 0x0000000204097224 */ /* 0x000fc600078e0205 */
[----:B------:R-:W-:Y:S02]  /*09c0*/  VIMNMX R8, R3, 0x4, PT ;  /* 0x0000000403087848 */ /* 0x000fe40003fe0100 */
[----:B------:R-:W-:Y:S02]  /*09d0*/  IABS R4, R9 ;  /* 0x0000000900047213 */ /* 0x000fe40000000000 */
[----:B------:R-:W-:-:S04]  /*09e0*/  IABS R7, R8 ;  /* 0x0000000800077213 */ /* 0x000fc80000000000 */
[----:B------:R-:W1:Y:S08]  /*09f0*/  I2F.RP R0, R7 ;  /* 0x0000000700007306 */ /* 0x000e700000209400 */
[----:B-1----:R-:W1:Y:S02]  /*0a00*/  MUFU.RCP R0, R0 ;  /* 0x0000000000007308 */ /* 0x002e640000001000 */
[----:B-1----:R-:W-:-:S06]  /*0a10*/  VIADD R3, R0, 0xffffffe ;  /* 0x0ffffffe00037836 */ /* 0x002fcc0000000000 */
[----:B------:R-:W1:Y:S02]  /*0a20*/  F2I.FTZ.U32.TRUNC.NTZ R3, R3 ;  /* 0x0000000300037305 */ /* 0x000e64000021f000 */
[----:B-1----:R-:W-:-:S04]  /*0a30*/  IMAD.MOV R10, RZ, RZ, -R3 ;  /* 0x000000ffff0a7224 */ /* 0x002fc800078e0a03 */
[----:B------:R-:W-:Y:S01]  /*0a40*/  IMAD.MOV.U32 R2, RZ, RZ, R10 ;  /* 0x000000ffff027224 */ /* 0x000fe200078e000a */
[----:B------:R-:W-:-:S03]  /*0a50*/  IABS R10, R8 ;  /* 0x00000008000a7213 */ /* 0x000fc60000000000 */
[----:B------:R-:W-:Y:S02]  /*0a60*/  IMAD R5, R2, R7, RZ ;  /* 0x0000000702057224 */ /* 0x000fe400078e02ff */
[----:B------:R-:W-:Y:S02]  /*0a70*/  IMAD.MOV.U32 R2, RZ, RZ, RZ ;  /* 0x000000ffff027224 */ /* 0x000fe400078e00ff */
[----:B------:R-:W-:Y:S01]  /*0a80*/  IMAD.MOV R0, RZ, RZ, -R10 ;  /* 0x000000ffff007224 */ /* 0x000fe200078e0a0a */
[----:B------:R-:W-:Y:S01]  /*0a90*/  CS2R R10, SRZ ;  /* 0x00000000000a7805 */ /* 0x000fe2000001ff00 */
[----:B------:R-:W-:Y:S02]  /*0aa0*/  IMAD.HI.U32 R2, R3, R5, R2 ;  /* 0x0000000503027227 */ /* 0x000fe400078e0002 */
[----:B------:R-:W1:Y:S04]  /*0ab0*/  S2R R5, SR_CgaCtaId ;  /* 0x0000000000057919 */ /* 0x000e680000008800 */
[----:B------:R-:W-:-:S04]  /*0ac0*/  IMAD.HI.U32 R3, R2, R4, RZ ;  /* 0x0000000402037227 */ /* 0x000fc800078e00ff */
[----:B------:R-:W-:-:S05]  /*0ad0*/  IMAD R0, R3, R0, R4 ;  /* 0x0000000003007224 */ /* 0x000fca00078e0204 */
[----:B------:R-:W-:-:S13]  /*0ae0*/  ISETP.GT.U32.AND P1, PT, R7, R0, PT ;  /* 0x000000000700720c */ /* 0x000fda0003f24070 */
[----:B------:R-:W-:Y:S02]  /*0af0*/  @!P1 IMAD.IADD R0, R0, 0x1, -R7 ;  /* 0x0000000100009824 */ /* 0x000fe400078e0a07 */
[----:B------:R-:W-:Y:S01]  /*0b00*/  @!P1 VIADD R3, R3, 0x1 ;  /* 0x0000000103039836 */ /* 0x000fe20000000000 */
[----:B------:R-:W-:Y:S02]  /*0b10*/  ISETP.NE.AND P1, PT, R8, RZ, PT ;  /* 0x000000ff0800720c */ /* 0x000fe40003f25270 */
[----:B------:R-:W-:Y:S02]  /*0b20*/  ISETP.GE.U32.AND P0, PT, R0, R7, PT ;  /* 0x000000070000720c */ /* 0x000fe40003f06070 */
[----:B------:R-:W-:-:S04]  /*0b30*/  LOP3.LUT R0, R9, R8, RZ, 0x3c, !PT ;  /* 0x0000000809007212 */ /* 0x000fc800078e3cff */
[----:B------:R-:W-:Y:S02]  /*0b40*/  ISETP.GE.AND P2, PT, R0, RZ, PT ;  /* 0x000000ff0000720c */ /* 0x000fe40003f46270 */
[----:B------:R-:W-:-:S04]  /*0b50*/  MOV R0, 0x400 ;  /* 0x0000040000007802 */ /* 0x000fc80000000f00 */
[----:B-1----:R-:W-:Y:S01]  /*0b60*/  LEA R2, R5, R0, 0x18 ;  /* 0x0000000005027211 */ /* 0x002fe200078ec0ff */
[----:B------:R-:W-:Y:S01]  /*0b70*/  @P0 VIADD R3, R3, 0x1 ;  /* 0x0000000103030836 */ /* 0x000fe20000000000 */
[----:B------:R-:W1:Y:S01]  /*0b80*/  LDC R0, c[0x0][0x230] ;  /* 0x00008c00ff007b82 */ /* 0x000e620000000800 */
[----:B------:R-:W-:Y:S02]  /*0b90*/  CS2R R4, SRZ ;  /* 0x0000000000047805 */ /* 0x000fe4000001ff00 */
[----:B------:R1:W-:Y:S02]  /*0ba0*/  STL [R1+0x189c], R2 ;  /* 0x00189c0201007387 */ /* 0x0003e40000100800 */
[----:B------:R-:W-:Y:S01]  /*0bb0*/  @!P2 IMAD.MOV R3, RZ, RZ, -R3 ;  /* 0x000000ffff03a224 */ /* 0x000fe200078e0a03 */
[----:B------:R-:W-:Y:S01]  /*0bc0*/  @!P1 LOP3.LUT R3, RZ, R8, RZ, 0x33, !PT ;  /* 0x00000008ff039212 */ /* 0x000fe200078e33ff */
[----:B------:R2:W-:Y:S04]  /*0bd0*/  STL [R1+0x1e0], RZ ;  /* 0x0001e0ff01007387 */ /* 0x0005e80000100800 */
[----:B------:R-:W-:Y:S01]  /*0be0*/  IMAD.MOV R23, RZ, RZ, -R3 ;  /* 0x000000ffff177224 */ /* 0x000fe200078e0a03 */
[----:B------:R2:W-:Y:S01]  /*0bf0*/  STL [R1+0x1e4], RZ ;  /* 0x0001e4ff01007387 */ /* 0x0005e20000100800 */
[----:B------:R-:W-:-:S02]  /*0c00*/  IMAD.SHL.U32 R3, R3, 0x100, RZ ;  /* 0x0000010003037824 */ /* 0x000fc400078e00ff */
[----:B------:R-:W-:Y:S01]  /*0c10*/  IMAD R23, R8, R23, R9 ;  /* 0x0000001708177224 */ /* 0x000fe200078e0209 */
[----:B------:R2:W-:Y:S01]  /*0c20*/  STL [R1+0x1e8], RZ ;  /* 0x0001e8ff01007387 */ /* 0x0005e20000100800 */
[C---:B------:R-:W-:Y:S01]  /*0c30*/  VIADD R156, R3.reuse, 0x3 ;  /* 0x00000003039c7836 */ /* 0x040fe20000000000 */
[----:B------:R-:W-:Y:S01]  /*0c40*/  CS2R R8, SRZ ;  /* 0x0000000000087805 */ /* 0x000fe2000001ff00 */
[C---:B------:R-:W-:Y:S01]  /*0c50*/  VIADD R156, R3.reuse, 0x6 ;  /* 0x00000006039c7836 */ /* 0x040fe20000000000 */
[----:B------:R2:W-:Y:S01]  /*0c60*/  STL [R1+0x1ec], RZ ;  /* 0x0001ecff01007387 */ /* 0x0005e20000100800 */
[C---:B------:R-:W-:Y:S02]  /*0c70*/  VIADD R156, R3.reuse, 0x9 ;  /* 0x00000009039c7836 */ /* 0x040fe40000000000 */
[C---:B------:R-:W-:Y:S01]  /*0c80*/  VIADD R156, R3.reuse, 0xc ;  /* 0x0000000c039c7836 */ /* 0x040fe20000000000 */
[----:B------:R2:W-:Y:S01]  /*0c90*/  STL [R1+0x1f0], RZ ;  /* 0x0001f0ff01007387 */ /* 0x0005e20000100800 */
[----:B-1----:R-:W-:Y:S01]  /*0ca0*/  VIADD R2, R0, 0x7f ;  /* 0x0000007f00027836 */ /* 0x002fe20000000000 */
[----:B0-----:R-:W-:Y:S01]  /*0cb0*/  LOP3.LUT R0, R22, 0x7f, RZ, 0xc0, !PT ;  /* 0x0000007f16007812 */ /* 0x001fe200078ec0ff */
[C---:B------:R-:W-:Y:S01]  /*0cc0*/  VIADD R22, R3.reuse, 0x1 ;  /* 0x0000000103167836 */ /* 0x040fe20000000000 */
[----:B------:R2:W-:Y:S01]  /*0cd0*/  STL [R1+0x1f4], RZ ;  /* 0x0001f4ff01007387 */ /* 0x0005e20000100800 */
[C---:B------:R-:W-:Y:S01]  /*0ce0*/  VIADD R22, R3.reuse, 0x4 ;  /* 0x0000000403167836 */ /* 0x040fe20000000000 */
[----:B------:R-:W-:Y:S01]  /*0cf0*/  ISETP.GE.AND P0, PT, R2, 0x80, PT ;  /* 0x000000800200780c */ /* 0x000fe20003f06270 */
[C---:B------:R-:W-:Y:S01]  /*0d00*/  VIADD R2, R3.reuse, 0x2 ;  /* 0x0000000203027836 */ /* 0x040fe20000000000 */
[----:B------:R2:W-:Y:S01]  /*0d10*/  STL [R1+0x1f8], RZ ;  /* 0x0001f8ff01007387 */ /* 0x0005e20000100800 */
[----:B------:R-:W-:-:S02]  /*0d20*/  VIADD R2, R3, 0x5 ;  /* 0x0000000503027836 */ /* 0x000fc40000000000 */
[C---:B------:R-:W-:Y:S01]  /*0d30*/  VIADD R22, R3.reuse, 0x7 ;  /* 0x0000000703167836 */ /* 0x040fe20000000000 */
[----:B------:R2:W-:Y:S01]  /*0d40*/  STL [R1+0x1fc], RZ ;  /* 0x0001fcff01007387 */ /* 0x0005e20000100800 */
[C---:B------:R-:W-:Y:S02]  /*0d50*/  VIADD R2, R3.reuse, 0x8 ;  /* 0x0000000803027836 */ /* 0x040fe40000000000 */
[C---:B------:R-:W-:Y:S01]  /*0d60*/  VIADD R22, R3.reuse, 0xa ;  /* 0x0000000a03167836 */ /* 0x040fe20000000000 */
[----:B------:R2:W-:Y:S01]  /*0d70*/  STL [R1+0x3e0], RZ ;  /* 0x0003e0ff01007387 */ /* 0x0005e20000100800 */
[C---:B------:R-:W-:Y:S02]  /*0d80*/  VIADD R2, R3.reuse, 0xb ;  /* 0x0000000b03027836 */ /* 0x040fe40000000000 */
        /* <DEDUP_REMOVED lines=11> */
[C---:B------:R-:W-:Y:S01]  /*0e40*/  VIADD R2, R3.reuse, 0x17 ;  /* 0x0000001703027836 */ /* 0x040fe20000000000 */
[C---:B------:R-:W-:Y:S01]  /*0e50*/  IADD3 R2, R3.reuse, 0x1a, RZ ;  /* 0x0000001a03027810 */ /* 0x040fe20007ffe0ff */
        /* <DEDUP_REMOVED lines=33> */
[C---:B------:R-:W-:Y:S02]  /*1070*/  VIADD R156, R3.reuse, 0x21 ;  /* 0x00000021039c7836 */ /* 0x040fe40000000000 */
[C---:B------:R-:W-:Y:S02]  /*1080*/  VIADD R2, R3.reuse, 0x32 ;  /* 0x0000003203027836 */ /* 0x040fe40000000000 */
[C---:B------:R-:W-:Y:S02]  /*1090*/  VIADD R22, R3.reuse, 0x34 ;  /* 0x0000003403167836 */ /* 0x040fe40000000000 */
[----:B------:R-:W-:-:S02]  /*10a0*/  VIADD R156, R3, 0x24 ;  /* 0x00000024039c7836 */ /* 0x000fc40000000000 */
[C---:B------:R-:W-:Y:S02]  /*10b0*/  VIADD R2, R3.reuse, 0x35 ;  /* 0x0000003503027836 */ /* 0x040fe40000000000 */
        /* <DEDUP_REMOVED lines=23> */
[C---:B------:R-:W-:Y:S01]  /*1230*/  VIADD R2, R3.reuse, 0x4d ;  /* 0x0000004d03027836 */ /* 0x040fe20000000000 */
[C---:B------:R-:W-:Y:S01]  /*1240*/  IADD3 R2, R3.reuse, 0x50, RZ ;  /* 0x0000005003027810 */ /* 0x040fe20007ffe0ff */
        /* <DEDUP_REMOVED lines=52> */
[C---:B------:R-:W-:Y:S01]  /*1590*/  VIADD R2, R3.reuse, 0x83 ;  /* 0x0000008303027836 */ /* 0x040fe20000000000 */
[C---:B------:R-:W-:Y:S01]  /*15a0*/  IADD3 R2, R3.reuse, 0x86, RZ ;  /* 0x0000008603027810 */ /* 0x040fe20007ffe0ff */
        /* <DEDUP_REMOVED lines=52> */
[C---:B------:R-:W-:Y:S01]  /*18f0*/  VIADD R2, R3.reuse, 0xb9 ;  /* 0x000000b903027836 */ /* 0x040fe20000000000 */
[C---:B------:R-:W-:Y:S01]  /*1900*/  IADD3 R2, R3.reuse, 0xbc, RZ ;  /* 0x000000bc03027810 */ /* 0x040fe20007ffe0ff */
        /* <DEDUP_REMOVED lines=24> */
[----:B------:R-:W-:Y:S01]  /*1a90*/  IMAD.IADD R23, R6, 0x1, R23 ;  /* 0x0000000106177824 */ /* 0x000fe200078e0217 */
[----:B------:R-:W-:Y:S01]  /*1aa0*/  CS2R R6, SRZ ;  /* 0x0000000000067805 */ /* 0x000fe2000001ff00 */
        /* <DEDUP_REMOVED lines=13> */
[----:B------:R-:W-:Y:S02]  /*1b80*/  VIADD R2, R3, 0xe0 ;  /* 0x000000e003027836 */ /* 0x000fe40000000000 */
[----:B------:R-:W-:Y:S02]  /*1b90*/  IMAD R23, R23, 0x100, R0 ;  /* 0x0000010017177824 */ /* 0x000fe400078e0200 */
        /* <DEDUP_REMOVED lines=18> */
[C---:B------:R-:W-:Y:S01]  /*1cc0*/  VIADD R2, R3.reuse, 0xee ;  /* 0x000000ee03027836 */ /* 0x040fe20000000000 */
[C---:B------:R-:W-:Y:S01]  /*1cd0*/  IADD3 R2, R3.reuse, 0xf1, RZ ;  /* 0x000000f103027810 */ /* 0x040fe20007ffe0ff */
        /* <DEDUP_REMOVED lines=16> */
[----:B------:R-:W-:Y:S01]  /*1de0*/  VIADD R156, R23, 0x80 ;  /* 0x00000080179c7836 */ /* 0x000fe20000000000 */
[----:B--2---:R-:W-:Y:S06]  /*1df0*/  @!P0 BRA `(.L_x_0) ;  /* 0x000003b000508947 */ /* 0x004fec0003800000 */
[----:B------:R-:W-:Y:S01]  /*1e00*/  IABS R6, R20 ;  /* 0x0000001400067213 */ /* 0x000fe20000000000 */
[----:B------:R0:W-:Y:S01]  /*1e10*/  STL [R1+0x18f8], R21 ;  /* 0x0018f81501007387 */ /* 0x0001e20000100800 */
[----:B------:R-:W-:Y:S01]  /*1e20*/  IABS R2, R21 ;  /* 0x0000001500027213 */ /* 0x000fe20000000000 */
[C---:B------:R-:W-:Y:S01]  /*1e30*/  VIADD R241, R3.reuse, 0xf2 ;  /* 0x000000f203f17836 */ /* 0x040fe20000000000 */
[----:B------:R-:W1:Y:S01]  /*1e40*/  I2F.RP R4, R6 ;  /* 0x0000000600047306 */ /* 0x000e620000209400 */
[----:B------:R-:W-:Y:S01]  /*1e50*/  IABS R7, R23 ;  /* 0x0000001700077213 */ /* 0x000fe20000000000 */
[----:B------:R-:W-:Y:S01]  /*1e60*/  STL [R1+0x18a0], R23 ;  /* 0x0018a01701007387 */ /* 0x000fe20000100800 */
[----:B------:R-:W-:Y:S01]  /*1e70*/  ISETP.GE.AND P2, PT, R156, RZ, PT ;  /* 0x000000ff9c00720c */ /* 0x000fe20003f46270 */
[C---:B------:R-:W-:Y:S01]  /*1e80*/  VIADD R243, R3.reuse, 0xf0 ;  /* 0x000000f003f37836 */ /* 0x040fe20000000000 */
[----:B------:R-:W-:Y:S01]  /*1e90*/  IABS R13, R157 ;  /* 0x0000009d000d7213 */ /* 0x000fe20000000000 */
[----:B------:R-:W-:Y:S01]  /*1ea0*/  STL [R1+0x18a4], R156 ;  /* 0x0018a49c01007387 */ /* 0x000fe20000100800 */
[----:B------:R-:W-:Y:S01]  /*1eb0*/  ISETP.GE.AND P4, PT, R22, RZ, PT ;  /* 0x000000ff1600720c */ /* 0x000fe20003f86270 */
[----:B------:R-:W2:Y:S01]  /*1ec0*/  I2F.RP R0, R2 ;  /* 0x0000000200007306 */ /* 0x000ea20000209400 */
[----:B------:R-:W-:Y:S01]  /*1ed0*/  IABS R12, R244 ;  /* 0x000000f4000c7213 */ /* 0x000fe20000000000 */
[----:B------:R-:W-:Y:S01]  /*1ee0*/  VIADD R242, R3, 0xf1 ;  /* 0x000000f103f27836 */ /* 0x000fe20000000000 */
[----:B------:R-:W-:Y:S01]  /*1ef0*/  ISETP.GE.AND P3, PT, R157, RZ, PT ;  /* 0x000000ff9d00720c */ /* 0x000fe20003f66270 */
[----:B------:R-:W-:-:S02]  /*1f00*/  VIADD R237, R3, 0xec ;  /* 0x000000ec03ed7836 */ /* 0x000fc40000000000 */
[C---:B------:R-:W-:Y:S02]  /*1f10*/  VIADD R238, R3.reuse, 0xeb ;  /* 0x000000eb03ee7836 */ /* 0x040fe40000000000 */
[----:B-1----:R-:W1:Y:S01]  /*1f20*/  MUFU.RCP R4, R4 ;  /* 0x0000000400047308 */ /* 0x002e620000001000 */
[C---:B------:R-:W-:Y:S02]  /*1f30*/  VIADD R239, R3.reuse, 0xea ;  /* 0x000000ea03ef7836 */ /* 0x040fe40000000000 */
[C---:B------:R-:W-:Y:S02]  /*1f40*/  VIADD R240, R3.reuse, 0xe7 ;  /* 0x000000e703f07836 */ /* 0x040fe40000000000 */
[C---:B------:R-:W-:Y:S01]  /*1f50*/  VIADD R235, R3.reuse, 0x4f ;  /* 0x0000004f03eb7836 */ /* 0x040fe20000000000 */
[----:B------:R-:W-:Y:S01]  /*1f60*/  IABS R17, R239 ;  /* 0x000000ef00117213 */ /* 0x000fe20000000000 */
[----:B------:R-:W-:Y:S01]  /*1f70*/  VIADD R236, R3, 0x4e ;  /* 0x0000004e03ec7836 */ /* 0x000fe20000000000 */
[----:B--2---:R-:W2:Y:S02]  /*1f80*/  MUFU.RCP R0, R0 ;  /* 0x0000000000007308 */ /* 0x004ea40000001000 */
[----:B------:R-:W-:-:S02]  /*1f90*/  IABS R177, R235 ;  /* 0x000000eb00b17213 */ /* 0x000fc40000000000 */
[----:B------:R-:W-:Y:S01]  /*1fa0*/  IABS R178, R236 ;  /* 0x000000ec00b27213 */ /* 0x000fe20000000000 */
[----:B-1----:R-:W-:-:S04]  /*1fb0*/  VIADD R4, R4, 0xffffffe ;  /* 0x0ffffffe04047836 */ /* 0x002fc80000000000 */
[----:B------:R-:W1:Y:S01]  /*1fc0*/  F2I.FTZ.U32.TRUNC.NTZ R5, R4 ;  /* 0x0000000400057305 */ /* 0x000e62000021f000 */
[----:B--2---:R-:W-:Y:S02]  /*1fd0*/  VIADD R0, R0, 0xffffffe ;  /* 0x0ffffffe00007836 */ /* 0x004fe40000000000 */
[----:B-1----:R-:W-:-:S04]  /*1fe0*/  IMAD.MOV R4, RZ, RZ, -R5 ;  /* 0x000000ffff047224 */ /* 0x002fc800078e0a05 */
[----:B------:R-:W-:Y:S02]  /*1ff0*/  IMAD R8, R4, R6, RZ ;  /* 0x0000000604087224 */ /* 0x000fe400078e02ff */
[----:B------:R-:W-:-:S04]  /*2000*/  IMAD.MOV.U32 R4, RZ, RZ, RZ ;  /* 0x000000ffff047224 */ /* 0x000fc800078e00ff */
[----:B------:R-:W-:Y:S01]  /*2010*/  IMAD.HI.U32 R4, R5, R8, R4 ;  /* 0x0000000805047227 */ /* 0x000fe200078e0004 */
[----:B------:R-:W-:Y:S01]  /*2020*/  IABS R8, R156 ;  /* 0x0000009c00087213 */ /* 0x000fe20000000000 */
[----:B------:R-:W1:Y:S04]  /*2030*/  F2I.FTZ.U32.TRUNC.NTZ R5, R0 ;  /* 0x0000000000057305 */ /* 0x000e68000021f000 */
[----:B------:R-:W-:-:S04]  /*2040*/  IMAD.HI.U32 R9, R4, R7, RZ ;  /* 0x0000000704097227 */ /* 0x000fc800078e00ff */
[----:B------:R-:W-:-:S04]  /*2050*/  IMAD.HI.U32 R4, R4, R8, RZ ;  /* 0x0000000804047227 */ /* 0x000fc800078e00ff */
[----:B------:R-:W-:Y:S02]  /*2060*/  IMAD.MOV R9, RZ, RZ, -R9 ;  /* 0x000000ffff097224 */ /* 0x000fe400078e0a09 */
[----:B------:R-:W-:Y:S02]  /*2070*/  IMAD.MOV R4, RZ, RZ, -R4 ;  /* 0x000000ffff047224 */ /* 0x000fe400078e0a04 */
[----:B-1----:R-:W-:Y:S02]  /*2080*/  IMAD.MOV R0, RZ, RZ, -R5 ;  /* 0x000000ffff007224 */ /* 0x002fe400078e0a05 */
[C---:B------:R-:W-:Y:S01]  /*2090*/  IMAD R7, R6.reuse, R9, R7 ;  /* 0x0000000906077224 */ /* 0x040fe200078e0207 */
[----:B------:R-:W-:Y:S01]  /*20a0*/  IABS R9, R22 ;  /* 0x0000001600097213 */ /* 0x000fe20000000000 */
[----:B------:R-:W-:Y:S02]  /*20b0*/  IMAD R8, R6, R4, R8 ;  /* 0x0000000406087224 */ /* 0x000fe400078e0208 */
[----:B------:R-:W-:Y:S01]  /*20c0*/  IMAD R0, R0, R2, RZ ;  /* 0x0000000200007224 */ /* 0x000fe200078e02ff */
[C---:B------:R-:W-:Y:S01]  /*20d0*/  ISETP.GT.U32.AND P0, PT, R6.reuse, R7, PT ;  /* 0x000000070600720c */ /* 0x040fe20003f04070 */
[----:B------:R-:W-:Y:S01]  /*20e0*/  IMAD.MOV.U32 R4, RZ, RZ, RZ ;  /* 0x000000ffff047224 */ /* 0x000fe200078e00ff */
[----:B------:R-:W-:-:S03]  /*20f0*/  ISETP.GT.U32.AND P1, PT, R6, R8, PT ;  /* 0x000000080600720c */ /* 0x000fc60003f24070 */
[----:B------:R-:W-:Y:S01]  /*2100*/  IMAD.HI.U32 R0, R5, R0, R4 ;  /* 0x0000000005007227 */ /* 0x000fe200078e0004 */
[----:B------:R-:W-:-:S03]  /*2110*/  IABS R5, R158 ;  /* 0x0000009e00057213 */ /* 0x000fc60000000000 */
[----:B------:R-:W-:Y:S02]  /*2120*/  IMAD.MOV.U32 R4, RZ, RZ, R9 ;  /* 0x000000ffff047224 */ /* 0x000fe400078e0009 */
[----:B------:R-:W-:-:S04]  /*2130*/  IMAD.HI.U32 R10, R0, R13, RZ ;  /* 0x0000000d000a7227 */ /* 0x000fc800078e00ff */
[----:B------:R-:W-:-:S04]  /*2140*/  IMAD.HI.U32 R9, R0, R4, RZ ;  /* 0x0000000400097227 */ /* 0x000fc800078e00ff */
[----:B------:R-:W-:Y:S02]  /*2150*/  IMAD.MOV R9, RZ, RZ, -R9 ;  /* 0x000000ffff097224 */ /* 0x000fe400078e0a09 */
[----:B------:R-:W-:Y:S01]  /*2160*/  @!P0 IMAD.IADD R7, R7, 0x1, -R6 ;  /* 0x0000000107078824 */ /* 0x000fe200078e0a06 */
[----:B------:R-:W-:Y:S01]  /*2170*/  ISETP.GE.AND P0, PT, R23, RZ, PT ;  /* 0x000000ff1700720c */ /* 0x000fe20003f06270 */
[----:B------:R-:W-:Y:S01]  /*2180*/  IMAD R4, R2, R9, R4 ;  /* 0x0000000902047224 */ /* 0x000fe200078e0204 */
[----:B------:R-:W-:Y:S01]  /*2190*/  IABS R9, R246 ;  /* 0x000000f600097213 */ /* 0x000fe20000000000 */
[----:B------:R-:W-:Y:S01]  /*21a0*/  @!P1 IMAD.IADD R8, R8, 0x1, -R6 ;  /* 0x0000000108089824 */ /* 0x000fe200078e0a06 */
[----:B------:R-:W-:Y:S01]  /*21b0*/  ISETP.GT.U32.AND P5, PT, R6, R7, PT ;  /* 0x000000070600720c */ /* 0x000fe20003fa4070 */
[----:B------:R-:W-:Y:S01]  /*21c0*/  IMAD.HI.U32 R11, R0, R5, RZ ;  /* 0x00000005000b7227 */ /* 0x000fe200078e00ff */
[----:B------:R-:W-:Y:S02]  /*21d0*/  ISETP.GT.U32.AND P1, PT, R2, R4, PT ;  /* 0x000000040200720c */ /* 0x000fe40003f24070 */
[----:B------:R-:W-:Y:S01]  /*21e0*/  ISETP.GT.U32.AND P6, PT, R6, R8, PT ;  /* 0x000000080600720c */ /* 0x000fe20003fc4070 */
[----:B------:R-:W-:-:S02]  /*21f0*/  IMAD.MOV R10, RZ, RZ, -R10 ;  /* 0x000000ffff0a7224 */ /* 0x000fc400078e0a0a */
[----:B------:R-:W-:Y:S02]  /*2200*/  IMAD.MOV R11, RZ, RZ, -R11 ;  /* 0x000000ffff0b7224 */ /* 0x000fe400078e0a0b */
[----:B------:R-:W-:Y:S01]  /*2210*/  IMAD R13, R2, R10, R13 ;  /* 0x0000000a020d7224 */ /* 0x000fe200078e020d */
[----:B------:R-:W-:-:S03]  /*2220*/  IABS R10, R159 ;  /* 0x0000009f000a7213 */ /* 0x000fc60000000000 */
[----:B------:R-:W-:Y:S01]  /*2230*/  @!P5 IMAD.IADD R7, R7, 0x1, -R6 ;  /* 0x000000010707d824 */ /* 0x000fe200078e0a06 */
[----:B------:R-:W-:Y:S01]  /*2240*/  ISETP.GE.AND P5, PT, R158, RZ, PT ;  /* 0x000000ff9e00720c */ /* 0x000fe20003fa6270 */
[----:B------:R-:W-:Y:S02]  /*2250*/  @!P1 IMAD.IADD R4, R4, 0x1, -R2 ;  /* 0x0000000104049824 */ /* 0x000fe400078e0a02 */
[----:B------:R-:W-:Y:S01]  /*2260*/  @!P6 IMAD.IADD R8, R8, 0x1, -R6 ;  /* 0x000000010808e824 */ /* 0x000fe200078e0a06 */
[----:B------:R-:W-:Y:S01]  /*2270*/  ISETP.NE.AND P6, PT, R20, RZ, PT ;  /* 0x000000ff1400720c */ /* 0x000fe20003fc5270 */
[----:B------:R-:W-:Y:S01]  /*2280*/  IMAD.MOV.U32 R6, RZ, RZ, R7 ;  /* 0x000000ffff067224 */ /* 0x000fe200078e0007 */
[C---:B------:R-:W-:Y:S01]  /*2290*/  ISETP.GT.U32.AND P1, PT, R2.reuse, R4, PT ;  /* 0x000000040200720c */ /* 0x040fe20003f24070 */
[----:B------:R-:W-:Y:S01]  /*22a0*/  @!P2 IMAD.MOV R8, RZ, RZ, -R8 ;  /* 0x000000ffff08a224 */ /* 0x000fe200078e0a08 */
[----:B------:R-:W-:Y:S01]  /*22b0*/  LOP3.LUT R20, RZ, R20, RZ, 0x33, !PT ;  /* 0x00000014ff147212 */ /* 0x000fe200078e33ff */
[----:B------:R-:W-:Y:S01]  /*22c0*/  @!P0 IMAD.MOV R6, RZ, RZ, -R6 ;  /* 0x000000ffff068224 */ /* 0x000fe200078e0a06 */
[----:B------:R-:W-:Y:S01]  /*22d0*/  ISETP.GE.AND P0, PT, R159, RZ, PT ;  /* 0x000000ff9f00720c */ /* 0x000fe20003f06270 */
[----:B------:R-:W-:Y:S01]  /*22e0*/  IMAD R7, R2, R11, R5 ;  /* 0x0000000b02077224 */ /* 0x000fe200078e0205 */
[----:B0-----:R-:W-:Y:S01]  /*22f0*/  SEL R21, R20, R8, !P6 ;  /* 0x0000000814157207 */ /* 0x001fe20007000000 */
[----:B------:R-:W-:Y:S01]  /*2300*/  IMAD.HI.U32 R8, R0, R10, RZ ;  /* 0x0000000a00087227 */ /* 0x000fe200078e00ff */
[----:B------:R-:W-:-:S02]  /*2310*/  SEL R5, R20, R6, !P6 ;  /* 0x0000000614057207 */ /* 0x000fc40007000000 */
[----:B------:R-:W-:Y:S01]  /*2320*/  ISETP.GT.U32.AND P6, PT, R2, R13, PT ;  /* 0x0000000d0200720c */ /* 0x000fe20003fc4070 */
[----:B------:R-:W-:Y:S01]  /*2330*/  IMAD.MOV R8, RZ, RZ, -R8 ;  /* 0x000000ffff087224 */ /* 0x000fe200078e0a08 */
[----:B------:R-:W-:Y:S01]  /*2340*/  IABS R11, R245 ;  /* 0x000000f5000b7213 */ /* 0x000fe20000000000 */
[----:B------:R-:W-:Y:S01]  /*2350*/  @!P1 IMAD.IADD R4, R4, 0x1, -R2 ;  /* 0x0000000104049824 */ /* 0x000fe200078e0a02 */
[C---:B------:R-:W-:Y:S01]  /*2360*/  ISETP.GT.U32.AND P1, PT, R2.reuse, R7, PT ;  /* 0x000000070200720c */ /* 0x040fe20003f24070 */
[----:B------:R-:W-:Y:S01]  /*2370*/  IMAD R10, R2, R8, R10 ;  /* 0x00000008020a7224 */ /* 0x000fe200078e020a */
[----:B------:R-:W-:Y:S01]  /*2380*/  STL [R1+0x18fc], R21 ;  /* 0x0018fc1501007387 */ /* 0x000fe20000100800 */
[----:B------:R-:W-:Y:S01]  /*2390*/  IMAD.HI.U32 R6, R0, R12, RZ ;  /* 0x0000000c00067227 */ /* 0x000fe200078e00ff */
[----:B------:R-:W-:Y:S02]  /*23a0*/  ISETP.GE.AND P2, PT, R244, RZ, PT ;  /* 0x000000fff400720c */ /* 0x000fe40003f46270 */
[----:B------:R0:W-:Y:S01]  /*23b0*/  STL [R1+0x1e4], R5 ;  /* 0x0001e40501007387 */ /* 0x0001e20000100800 */
[----:B------:R-:W-:Y:S01]  /*23c0*/  IMAD.MOV.U32 R15, RZ, RZ, R4 ;  /* 0x000000ffff0f7224 */ /* 0x000fe200078e0004 */
[----:B------:R-:W-:Y:S01]  /*23d0*/  IABS R4, R250 ;  /* 0x000000fa00047213 */ /* 0x000fe20000000000 */
[----:B------:R-:W-:Y:S01]  /*23e0*/  @!P6 IMAD.IADD R13, R13, 0x1, -R2 ;  /* 0x000000010d0de824 */ /* 0x000fe200078e0a02 */
[C---:B------:R-:W-:Y:S01]  /*23f0*/  ISETP.GT.U32.AND P6, PT, R2.reuse, R10, PT ;  /* 0x0000000a0200720c */ /* 0x040fe20003fc4070 */
[----:B------:R-:W-:Y:S01]  /*2400*/  IMAD.MOV R6, RZ, RZ, -R6 ;  /* 0x000000ffff067224 */ /* 0x000fe200078e0a06 */
[----:B------:R-:W-:Y:S01]  /*2410*/  IABS R20, R240 ;  /* 0x000000f000147213 */ /* 0x000fe20000000000 */
[----:B------:R-:W-:Y:S01]  /*2420*/  @!P1 IMAD.IADD R7, R7, 0x1, -R2 ;  /* 0x0000000107079824 */ /* 0x000fe200078e0a02 */
[----:B------:R-:W-:Y:S01]  /*2430*/  ISETP.GT.U32.AND P1, PT, R2, R13, PT ;  /* 0x0000000d0200720c */ /* 0x000fe20003f24070 */
[----:B------:R-:W-:Y:S01]  /*2440*/  IMAD.HI.U32 R14, R0, R11, RZ ;  /* 0x0000000b000e7227 */ /* 0x000fe200078e00ff */
[----:B0-----:R-:W-:-:S03]  /*2450*/  IABS R5, R247 ;  /* 0x000000f700057213 */ /* 0x001fc60000000000 */
[----:B------:R-:W-:Y:S01]  /*2460*/  @!P4 IMAD.MOV R15, RZ, RZ, -R15 ;  /* 0x000000ffff0fc224 */ /* 0x000fe200078e0a0f */
[C---:B------:R-:W-:Y:S01]  /*2470*/  ISETP.GT.U32.AND P4, PT, R2.reuse, R7, PT ;  /* 0x000000070200720c */ /* 0x040fe20003f84070 */
[----:B------:R-:W-:Y:S02]  /*2480*/  IMAD R12, R2, R6, R12 ;  /* 0x00000006020c7224 */ /* 0x000fe400078e020c */
[----:B------:R-:W-:Y:S01]  /*2490*/  @!P6 IMAD.IADD R10, R10, 0x1, -R2 ;  /* 0x000000010a0ae824 */ /* 0x000fe200078e0a02 */
[----:B------:R0:W-:Y:S01]  /*24a0*/  STL [R1+0x2c], R15 ;  /* 0x00002c0f01007387 */ /* 0x0001e20000100800 */
[----:B------:R-:W-:-:S03]  /*24b0*/  IMAD.HI.U32 R8, R0, R9, RZ ;  /* 0x0000000900087227 */ /* 0x000fc600078e00ff */
[----:B------:R-:W-:Y:S01]  /*24c0*/  ISETP.GT.U32.AND P6, PT, R2, R10, PT ;  /* 0x0000000a0200720c */ /* 0x000fe20003fc4070 */
[----:B------:R-:W-:-:S04]  /*24d0*/  IMAD.HI.U32 R6, R0, R5, RZ ;  /* 0x0000000500067227 */ /* 0x000fc800078e00ff */
[----:B------:R-:W-:Y:S02]  /*24e0*/  IMAD.MOV R14, RZ, RZ, -R14 ;  /* 0x000000ffff0e7224 */ /* 0x000fe400078e0a0e */
[----:B------:R-:W-:Y:S01]  /*24f0*/  @!P1 IMAD.IADD R13, R13, 0x1, -R2 ;  /* 0x000000010d0d9824 */ /* 0x000fe200078e0a02 */
[C---:B------:R-:W-:Y:S01]  /*2500*/  ISETP.GT.U32.AND P1, PT, R2.reuse, R12, PT ;  /* 0x0000000c0200720c */ /* 0x040fe20003f24070 */
[----:B------:R-:W-:Y:S02]  /*2510*/  IMAD.MOV R8, RZ, RZ, -R8 ;  /* 0x000000ffff087224 */ /* 0x000fe400078e0a08 */
[----:B------:R-:W-:Y:S02]  /*2520*/  IMAD.MOV R6, RZ, RZ, -R6 ;  /* 0x000000ffff067224 */ /* 0x000fe400078e0a06 */
[----:B------:R-:W-:Y:S02]  /*2530*/  IMAD R11, R2, R14, R11 ;  /* 0x0000000e020b7224 */ /* 0x000fe400078e020b */
[----:B------:R-:W-:-:S02]  /*2540*/  IMAD.MOV.U32 R16, RZ, RZ, R13 ;  /* 0x000000ffff107224 */ /* 0x000fc400078e000d */
[C---:B------:R-:W-:Y:S01]  /*2550*/  IMAD R9, R2.reuse, R8, R9 ;  /* 0x0000000802097224 */ /* 0x040fe200078e0209 */
[----:B------:R-:W-:Y:S01]  /*2560*/  IABS R8, R248 ;  /* 0x000000f800087213 */ /* 0x000fe20000000000 */
[C---:B------:R-:W-:Y:S01]  /*2570*/  IMAD R5, R2.reuse, R6, R5 ;  /* 0x0000000602057224 */ /* 0x040fe200078e0205 */
[----:B------:R-:W-:Y:S01]  /*2580*/  IABS R6, R249 ;  /* 0x000000f900067213 */ /* 0x000fe20000000000 */
[----:B------:R-:W-:Y:S01]  /*2590*/  @!P3 IMAD.MOV R16, RZ, RZ, -R16 ;  /* 0x000000ffff10b224 */ /* 0x000fe200078e0a10 */
[----:B------:R-:W-:Y:S01]  /*25a0*/  ISETP.GT.U32.AND P3, PT, R2, R11, PT ;  /* 0x0000000b0200720c */ /* 0x000fe20003f64070 */
[----:B------:R-:W-:-:S03]  /*25b0*/  IMAD.HI.U32 R13, R0, R4, RZ ;  /* 0x00000004000d7227 */ /* 0x000fc600078e00ff */
[----:B------:R1:W-:Y:S01]  /*25c0*/  STL [R1+0x28], R16 ;  /* 0x0000281001007387 */ /* 0x0003e20000100800 */
[--C-:B------:R-:W-:Y:S01]  /*25d0*/  @!P4 IMAD.IADD R7, R7, 0x1, -R2.reuse ;  /* 0x000000010707c824 */ /* 0x100fe200078e0a02 */
[----:B------:R-:W-:Y:S01]  /*25e0*/  ISETP.GT.U32.AND P4, PT, R2, R9, PT ;  /* 0x000000090200720c */ /* 0x000fe20003f84070 */
[----:B------:R-:W-:Y:S01]  /*25f0*/  @!P6 IMAD.IADD R10, R10, 0x1, -R2 ;  /* 0x000000010a0ae824 */ /* 0x000fe200078e0a02 */
[----:B------:R-:W-:Y:S01]  /*2600*/  ISETP.GT.U32.AND P6, PT, R2, R5, PT ;  /* 0x000000050200720c */ /* 0x000fe20003fc4070 */
[----:B0-----:R-:W-:Y:S01]  /*2610*/  IMAD.HI.U32 R15, R0, R8, RZ ;  /* 0x00000008000f7227 */ /* 0x001fe200078e00ff */
[----:B------:R-:W-:-:S03]  /*2620*/  IADD3 R13, -R13, RZ, RZ ;  /* 0x000000ff0d0d7210 */ /* 0x000fc60007ffe1ff */
[----:B------:R-:W-:Y:S02]  /*2630*/  IMAD.MOV R15, RZ, RZ, -R15 ;  /* 0x000000ffff0f7224 */ /* 0x000fe400078e0a0f */
[----:B------:R-:W-:Y:S01]  /*2640*/  @!P1 IMAD.IADD R12, R12, 0x1, -R2 ;  /* 0x000000010c0c9824 */ /* 0x000fe200078e0a02 */
[----:B------:R-:W-:Y:S01]  /*2650*/  ISETP.GE.AND P1, PT, R245, RZ, PT ;  /* 0x000000fff500720c */ /* 0x000fe20003f26270 */
[C---:B------:R-:W-:Y:S02]  /*2660*/  IMAD R4, R2.reuse, R13, R4 ;  /* 0x0000000d02047224 */ /* 0x040fe400078e0204 */
[C---:B------:R-:W-:Y:S02]  /*2670*/  IMAD R8, R2.reuse, R15, R8 ;  /* 0x0000000f02087224 */ /* 0x040fe400078e0208 */
[----:B------:R-:W-:Y:S01]  /*2680*/  @!P3 IMAD.IADD R11, R11, 0x1, -R2 ;  /* 0x000000010b0bb824 */ /* 0x000fe200078e0a02 */
[----:B------:R-:W-:Y:S01]  /*2690*/  ISETP.GT.U32.AND P3, PT, R2, R12, PT ;  /* 0x0000000c0200720c */ /* 0x000fe20003f64070 */
[----:B------:R-:W-:Y:S01]  /*26a0*/  IMAD.MOV.U32 R13, RZ, RZ, R10 ;  /* 0x000000ffff0d7224 */ /* 0x000fe200078e000a */
[----:B------:R-:W-:Y:S01]  /*26b0*/  IABS R10, R252 ;  /* 0x000000fc000a7213 */ /* 0x000fe20000000000 */
[----:B------:R-:W-:-:S04]  /*26c0*/  IMAD.HI.U32 R14, R0, R6, RZ ;  /* 0x00000006000e7227 */ /* 0x000fc800078e00ff */
[----:B-1----:R-:W-:Y:S01]  /*26d0*/  IMAD.MOV.U32 R16, RZ, RZ, R7 ;  /* 0x000000ffff107224 */ /* 0x002fe200078e0007 */
[----:B------:R-:W-:Y:S01]  /*26e0*/  IABS R7, R251 ;  /* 0x000000fb00077213 */ /* 0x000fe20000000000 */
[--C-:B------:R-:W-:Y:S01]  /*26f0*/  @!P4 IMAD.IADD R9, R9, 0x1, -R2.reuse ;  /* 0x000000010909c824 */ /* 0x100fe200078e0a02 */
[C---:B------:R-:W-:Y:S01]  /*2700*/  ISETP.GT.U32.AND P4, PT, R2.reuse, R11, PT ;  /* 0x0000000b0200720c */ /* 0x040fe20003f84070 */
[----:B------:R-:W-:Y:S02]  /*2710*/  @!P6 IMAD.IADD R5, R5, 0x1, -R2 ;  /* 0x000000010505e824 */ /* 0x000fe400078e0a02 */
[----:B------:R-:W-:Y:S01]  /*2720*/  @!P0 IMAD.MOV R13, RZ, RZ, -R13 ;  /* 0x000000ffff0d8224 */ /* 0x000fe200078e0a0d */
[C---:B------:R-:W-:Y:S01]  /*2730*/  ISETP.GT.U32.AND P0, PT, R2.reuse, R8, PT ;  /* 0x000000080200720c */ /* 0x040fe20003f04070 */
[----:B------:R-:W-:Y:S01]  /*2740*/  IMAD.MOV R14, RZ, RZ, -R14 ;  /* 0x000000ffff0e7224 */ /* 0x000fe200078e0a0e */
[C---:B------:R-:W-:Y:S01]  /*2750*/  ISETP.GT.U32.AND P6, PT, R2.reuse, R9, PT ;  /* 0x000000090200720c */ /* 0x040fe20003fc4070 */
[----:B------:R-:W-:Y:S01]  /*2760*/  @!P5 IMAD.MOV R16, RZ, RZ, -R16 ;  /* 0x000000ffff10d224 */ /* 0x000fe200078e0a10 */
[C---:B------:R-:W-:Y:S01]  /*2770*/  ISETP.GT.U32.AND P5, PT, R2.reuse, R5, PT ;  /* 0x000000050200720c */ /* 0x040fe20003fa4070 */
[----:B------:R-:W-:-:S02]  /*2780*/  IMAD R6, R2, R14, R6 ;  /* 0x0000000e02067224 */ /* 0x000fc400078e0206 */
[--C-:B------:R-:W-:Y:S01]  /*2790*/  @!P3 IMAD.IADD R12, R12, 0x1, -R2.reuse ;  /* 0x000000010c0cb824 */ /* 0x100fe200078e0a02 */
[----:B------:R0:W-:Y:S01]  /*27a0*/  STL [R1+0x24], R16 ;  /* 0x0000241001007387 */ /* 0x0001e20000100800 */
[--C-:B------:R-:W-:Y:S01]  /*27b0*/  @!P4 IMAD.IADD R11, R11, 0x1, -R2.reuse ;  /* 0x000000010b0bc824 */ /* 0x100fe200078e0a02 */
[----:B------:R-:W-:Y:S01]  /*27c0*/  ISETP.GT.U32.AND P3, PT, R2, R6, PT ;  /* 0x000000060200720c */ /* 0x000fe20003f64070 */
[----:B------:R-:W-:Y:S01]  /*27d0*/  VIADD R245, R3, 0x11 ;  /* 0x0000001103f57836 */ /* 0x000fe20000000000 */
[----:B------:R1:W-:Y:S01]  /*27e0*/  STL [R1+0x20], R13 ;  /* 0x0000200d01007387 */ /* 0x0003e20000100800 */
[--C-:B------:R-:W-:Y:S01]  /*27f0*/  @!P0 IMAD.IADD R8, R8, 0x1, -R2.reuse ;  /* 0x0000000108088824 */ /* 0x100fe200078e0a02 */
[----:B------:R-:W-:Y:S01]  /*2800*/  ISETP.GE.AND P4, PT, R246, RZ, PT ;  /* 0x000000fff600720c */ /* 0x000fe20003f86270 */
[--C-:B------:R-:W-:Y:S01]  /*2810*/  @!P6 IMAD.IADD R9, R9, 0x1, -R2.reuse ;  /* 0x000000010909e824 */ /* 0x100fe200078e0a02 */
[----:B------:R-:W-:Y:S01]  /*2820*/  ISETP.GT.U32.AND P6, PT, R2, R4, PT ;  /* 0x000000040200720c */ /* 0x000fe20003fc4070 */
[----:B------:R-:W-:Y:S01]  /*2830*/  @!P5 IMAD.IADD R5, R5, 0x1, -R2 ;  /* 0x000000010505d824 */ /* 0x000fe200078e0a02 */
[----:B------:R-:W-:Y:S01]  /*2840*/  ISETP.GE.AND P5, PT, R247, RZ, PT ;  /* 0x000000fff700720c */ /* 0x000fe20003fa6270 */
[----:B0-----:R-:W-:Y:S01]  /*2850*/  IMAD.MOV.U32 R16, RZ, RZ, R12 ;  /* 0x000000ffff107224 */ /* 0x001fe200078e000c */
[----:B------:R-:W-:Y:S01]  /*2860*/  ISETP.GE.AND P0, PT, R248, RZ, PT ;  /* 0x000000fff800720c */ /* 0x000fe20003f06270 */
[----:B------:R-:W-:-:S02]  /*2870*/  IMAD.MOV.U32 R15, RZ, RZ, R11 ;  /* 0x000000ffff0f7224 */ /* 0x000fc400078e000b */
[----:B-1----:R-:W-:-:S04]  /*2880*/  IMAD.HI.U32 R13, R0, R7, RZ ;  /* 0x00000007000d7227 */ /* 0x002fc800078e00ff */
[----:B------:R-:W-:Y:S01]  /*2890*/  @!P2 IMAD.MOV R16, RZ, RZ, -R16 ;  /* 0x000000ffff10a224 */ /* 0x000fe200078e0a10 */
[----:B------:R-:W-:Y:S01]  /*28a0*/  ISETP.GT.U32.AND P2, PT, R2, R8, PT ;  /* 0x000000080200720c */ /* 0x000fe20003f44070 */
[----:B------:R-:W-:Y:S02]  /*28b0*/  IMAD.MOV R14, RZ, RZ, -R13 ;  /* 0x000000ffff0e7224 */ /* 0x000fe400078e0a0d */
[----:B------:R-:W-:Y:S01]  /*28c0*/  IMAD.HI.U32 R13, R0, R10, RZ ;  /* 0x0000000a000d7227 */ /* 0x000fe200078e00ff */
[----:B------:R0:W-:Y:S03]  /*28d0*/  STL [R1+0x1c], R16 ;  /* 0x00001c1001007387 */ /* 0x0001e60000100800 */
[----:B------:R-:W-:Y:S01]  /*28e0*/  @!P3 IMAD.IADD R6, R6, 0x1, -R2 ;  /* 0x000000010606b824 */ /* 0x000fe200078e0a02 */
[----:B------:R-:W-:Y:S01]  /*28f0*/  ISETP.GE.AND P3, PT, R249, RZ, PT ;  /* 0x000000fff900720c */ /* 0x000fe20003f66270 */
[----:B------:R-:W-:-:S02]  /*2900*/  IMAD R7, R2, R14, R7 ;  /* 0x0000000e02077224 */ /* 0x000fc400078e0207 */
[----:B------:R-:W-:Y:S02]  /*2910*/  IMAD.MOV R13, RZ, RZ, -R13 ;  /* 0x000000ffff0d7224 */ /* 0x000fe400078e0a0d */
[----:B------:R-:W-:Y:S01]  /*2920*/  IMAD.MOV.U32 R12, RZ, RZ, R9 ;  /* 0x000000ffff0c7224 */ /* 0x000fe200078e0009 */
[----:B------:R-:W-:Y:S01]  /*2930*/  IABS R9, R241 ;  /* 0x000000f100097213 */ /* 0x000fe20000000000 */
[----:B------:R-:W-:Y:S01]  /*2940*/  IMAD.MOV.U32 R11, RZ, RZ, R5 ;  /* 0x000000ffff0b7224 */ /* 0x000fe200078e0005 */
[----:B0-----:R-:W-:Y:S01]  /*2950*/  IABS R16, R238 ;  /* 0x000000ee00107213 */ /* 0x001fe20000000000 */
[----:B------:R-:W-:Y:S01]  /*2960*/  @!P1 IMAD.MOV R15, RZ, RZ, -R15 ;  /* 0x000000ffff0f9224 */ /* 0x000fe200078e0a0f */
[C---:B------:R-:W-:Y:S01]  /*2970*/  ISETP.GT.U32.AND P1, PT, R2.reuse, R6, PT ;  /* 0x000000060200720c */ /* 0x040fe20003f24070 */
[----:B------:R-:W-:Y:S01]  /*2980*/  @!P4 IMAD.MOV R12, RZ, RZ, -R12 ;  /* 0x000000ffff0cc224 */ /* 0x000fe200078e0a0c */
[C---:B------:R-:W-:Y:S01]  /*2990*/  ISETP.GT.U32.AND P4, PT, R2.reuse, R7, PT ;  /* 0x000000070200720c */ /* 0x040fe20003f84070 */
[----:B------:R-:W-:Y:S01]  /*29a0*/  IMAD R5, R2, R13, R10 ;  /* 0x0000000d02057224 */ /* 0x000fe200078e020a */
[----:B------:R-:W-:Y:S01]  /*29b0*/  STL [R1+0x18], R15 ;  /* 0x0000180f01007387 */ /* 0x000fe20000100800 */
[----:B------:R-:W-:Y:S01]  /*29c0*/  @!P5 IMAD.MOV R11, RZ, RZ, -R11 ;  /* 0x000000ffff0bd224 */ /* 0x000fe200078e0a0b */
[----:B------:R-:W-:Y:S01]  /*29d0*/  IABS R10, R242 ;  /* 0x000000f2000a7213 */ /* 0x000fe20000000000 */
[--C-:B------:R-:W-:Y:S01]  /*29e0*/  @!P2 IMAD.IADD R8, R8, 0x1, -R2.reuse ;  /* 0x000000010808a824 */ /* 0x100fe200078e0a02 */
[----:B------:R-:W-:Y:S01]  /*29f0*/  ISETP.GT.U32.AND P2, PT, R2, R5, PT ;  /* 0x000000050200720c */ /* 0x000fe20003f44070 */
[----:B------:R0:W-:Y:S01]  /*2a00*/  STL [R1+0x14], R12 ;  /* 0x0000140c01007387 */ /* 0x0001e20000100800 */
[----:B------:R-:W-:Y:S01]  /*2a10*/  @!P6 IMAD.IADD R4, R4, 0x1, -R2 ;  /* 0x000000010404e824 */ /* 0x000fe200078e0a02 */
[----:B------:R-:W-:Y:S01]  /*2a20*/  ISETP.GE.AND P5, PT, R250, RZ, PT ;  /* 0x000000fffa00720c */ /* 0x000fe20003fa6270 */
[----:B------:R-:W-:Y:S01]  /*2a30*/  IMAD.MOV.U32 R13, RZ, RZ, R8 ;  /* 0x000000ffff0d7224 */ /* 0x000fe200078e0008 */
[----:B------:R1:W-:Y:S01]  /*2a40*/  STL [R1+0x10], R11 ;  /* 0x0000100b01007387 */ /* 0x0003e20000100800 */
[--C-:B------:R-:W-:Y:S01]  /*2a50*/  @!P1 IMAD.IADD R6, R6, 0x1, -R2.reuse ;  /* 0x0000000106069824 */ /* 0x100fe200078e0a02 */
[C---:B------:R-:W-:Y:S01]  /*2a60*/  ISETP.GT.U32.AND P6, PT, R2.reuse, R4, PT ;  /* 0x000000040200720c */ /* 0x040fe20003fc4070 */
[--C-:B------:R-:W-:Y:S01]  /*2a70*/  @!P4 IMAD.IADD R7, R7, 0x1, -R2.reuse ;  /* 0x000000010707c824 */ /* 0x100fe200078e0a02 */
[----:B------:R-:W-:Y:S01]  /*2a80*/  ISETP.GE.AND P1, PT, R251, RZ, PT ;  /* 0x000000fffb00720c */ /* 0x000fe20003f26270 */
[----:B------:R-:W-:Y:S01]  /*2a90*/  @!P0 IMAD.MOV R13, RZ, RZ, -R13 ;  /* 0x000000ffff0d8224 */ /* 0x000fe200078e0a0d */
[----:B0-----:R-:W-:Y:S01]  /*2aa0*/  IABS R12, R243 ;  /* 0x000000f3000c7213 */ /* 0x001fe20000000000 */
[----:B------:R-:W-:Y:S01]  /*2ab0*/  VIADD R246, R3, 0x12 ;  /* 0x0000001203f67836 */ /* 0x000fe20000000000 */
[----:B------:R-:W-:Y:S01]  /*2ac0*/  ISETP.GE.AND P4, PT, R241, RZ, PT ;  /* 0x000000fff100720c */ /* 0x000fe20003f86270 */
[----:B------:R-:W-:Y:S01]  /*2ad0*/  @!P2 IMAD.IADD R5, R5, 0x1, -R2 ;  /* 0x000000010505a824 */ /* 0x000fe200078e0a02 */
[----:B------:R-:W-:Y:S01]  /*2ae0*/  ISETP.GT.U32.AND P2, PT, R2, R7, PT ;  /* 0x000000070200720c */ /* 0x000fe20003f44070 */
[----:B-1----:R-:W-:Y:S01]  /*2af0*/  IMAD.HI.U32 R11, R0, R9, RZ ;  /* 0x00000009000b7227 */ /* 0x002fe200078e00ff */
[----:B------:R-:W-:Y:S01]  /*2b00*/  STL [R1+0xc], R13 ;  /* 0x00000c0d01007387 */ /* 0x000fe20000100800 */
[----:B------:R-:W-:-:S02]  /*2b10*/  IABS R15, R237 ;  /* 0x000000ed000f7213 */ /* 0x000fc40000000000 */
[----:B------:R-:W-:Y:S01]  /*2b20*/  IMAD.MOV R8, RZ, RZ, -R11 ;  /* 0x000000ffff087224 */ /* 0x000fe200078e0a0b */
[C---:B------:R-:W-:Y:S01]  /*2b30*/  ISETP.GT.U32.AND P0, PT, R2.reuse, R5, PT ;  /* 0x000000050200720c */ /* 0x040fe20003f04070 */
[----:B------:R-:W-:Y:S02]  /*2b40*/  IMAD.MOV.U32 R11, RZ, RZ, R12 ;  /* 0x000000ffff0b7224 */ /* 0x000fe400078e000c */
[C---:B------:R-:W-:Y:S02]  /*2b50*/  IMAD R9, R2.reuse, R8, R9 ;  /* 0x0000000802097224 */ /* 0x040fe400078e0209 */
[----:B------:R-:W-:Y:S02]  /*2b60*/  IMAD.MOV.U32 R12, RZ, RZ, R6 ;  /* 0x000000ffff0c7224 */ /* 0x000fe400078e0006 */
[----:B------:R-:W-:Y:S01]  /*2b70*/  @!P2 IMAD.IADD R7, R7, 0x1, -R2 ;  /* 0x000000010707a824 */ /* 0x000fe200078e0a02 */
[----:B------:R-:W-:Y:S01]  /*2b80*/  ISETP.GE.AND P2, PT, R243, RZ, PT ;  /* 0x000000fff300720c */ /* 0x000fe20003f46270 */
[----:B------:R-:W-:Y:S01]  /*2b90*/  @!P3 IMAD.MOV R12, RZ, RZ, -R12 ;  /* 0x000000ffff0cb224 */ /* 0x000fe200078e0a0c */
[----:B------:R-:W-:Y:S01]  /*2ba0*/  ISETP.GT.U32.AND P3, PT, R2, R9, PT ;  /* 0x000000090200720c */ /* 0x000fe20003f64070 */
[----:B------:R-:W-:Y:S01]  /*2bb0*/  @!P6 IMAD.IADD R4, R4, 0x1, -R2 ;  /* 0x000000010404e824 */ /* 0x000fe200078e0a02 */
[----:B------:R-:W-:Y:S01]  /*2bc0*/  ISETP.GE.AND P6, PT, R252, RZ, PT ;  /* 0x000000fffc00720c */ /* 0x000fe20003fc6270 */
[----:B------:R-:W-:Y:S01]  /*2bd0*/  IMAD.MOV.U32 R23, RZ, RZ, R7 ;  /* 0x000000ffff177224 */ /* 0x000fe200078e0007 */
[----:B------:R0:W-:Y:S01]  /*2be0*/  STL [R1+0x8], R12 ;  /* 0x0000080c01007387 */ /* 0x0001e20000100800 */
[----:B------:R-:W-:-:S04]  /*2bf0*/  IMAD.HI.U32 R8, R0, R10, RZ ;  /* 0x0000000a00087227 */ /* 0x000fc800078e00ff */
[--C-:B------:R-:W-:Y:S02]  /*2c00*/  @!P0 IMAD.IADD R5, R5, 0x1, -R2.reuse ;  /* 0x0000000105058824 */ /* 0x100fe400078e0a02 */
[----:B------:R-:W-:Y:S02]  /*2c10*/  @!P1 IMAD.MOV R23, RZ, RZ, -R23 ;  /* 0x000000ffff179224 */ /* 0x000fe400078e0a17 */
[----:B------:R-:W-:Y:S01]  /*2c20*/  @!P3 IMAD.IADD R9, R9, 0x1, -R2 ;  /* 0x000000010909b824 */ /* 0x000fe200078e0a02 */
[----:B------:R-:W-:Y:S01]  /*2c30*/  MOV R252, R5 ;  /* 0x0000000500fc7202 */ /* 0x000fe20000000f00 */
[----:B------:R-:W-:-:S03]  /*2c40*/  IMAD.HI.U32 R6, R0, R11, RZ ;  /* 0x0000000b00067227 */ /* 0x000fc600078e00ff */
[C---:B------:R-:W-:Y:S01]  /*2c50*/  ISETP.GT.U32.AND P1, PT, R2.reuse, R9, PT ;  /* 0x000000090200720c */ /* 0x040fe20003f24070 */
[----:B------:R-:W-:Y:S02]  /*2c60*/  IMAD.MOV R8, RZ, RZ, -R8 ;  /* 0x000000ffff087224 */ /* 0x000fe400078e0a08 */
[----:B------:R-:W-:Y:S02]  /*2c70*/  IMAD.MOV R6, RZ, RZ, -R6 ;  /* 0x000000ffff067224 */ /* 0x000fe400078e0a06 */
[C---:B------:R-:W-:Y:S02]  /*2c80*/  IMAD R10, R2.reuse, R8, R10 ;  /* 0x00000008020a7224 */ /* 0x040fe400078e020a */
[----:B------:R-:W-:Y:S02]  /*2c90*/  VIADD R243, R3, 0xef ;  /* 0x000000ef03f37836 */ /* 0x000fe40000000000 */
[C---:B------:R-:W-:Y:S02]  /*2ca0*/  IMAD R11, R2.reuse, R6, R11 ;  /* 0x00000006020b7224 */ /* 0x040fe400078e020b */
[----:B------:R-:W-:Y:S01]  /*2cb0*/  @!P6 IMAD.MOV R252, RZ, RZ, -R252 ;  /* 0x000000fffffce224 */ /* 0x000fe200078e0afc */
[----:B0-----:R-:W-:Y:S01]  /*2cc0*/  IABS R12, R243 ;  /* 0x000000f3000c7213 */ /* 0x001fe20000000000 */
[----:B------:R-:W-:Y:S01]  /*2cd0*/  IMAD.MOV.U32 R156, RZ, RZ, R4 ;  /* 0x000000ffff9c7224 */ /* 0x000fe200078e0004 */
[C---:B------:R-:W-:Y:S01]  /*2ce0*/  ISETP.GT.U32.AND P6, PT, R2.reuse, R10, PT ;  /* 0x0000000a0200720c */ /* 0x040fe20003fc4070 */
[----:B------:R-:W-:Y:S01]  /*2cf0*/  @!P1 IMAD.IADD R9, R9, 0x1, -R2 ;  /* 0x0000000109099824 */ /* 0x000fe200078e0a02 */
[----:B------:R-:W-:Y:S01]  /*2d00*/  ISETP.GT.U32.AND P1, PT, R2, R11, PT ;  /* 0x0000000b0200720c */ /* 0x000fe20003f24070 */
[----:B------:R-:W-:Y:S01]  /*2d10*/  IMAD.HI.U32 R5, R0, R12, RZ ;  /* 0x0000000c00057227 */ /* 0x000fe200078e00ff */
[----:B------:R-:W-:-:S03]  /*2d20*/  ISETP.GE.AND P0, PT, R243, RZ, PT ;  /* 0x000000fff300720c */ /* 0x000fc60003f06270 */
[----:B------:R-:W-:Y:S01]  /*2d30*/  @!P5 IMAD.MOV R156, RZ, RZ, -R156 ;  /* 0x000000ffff9cd224 */ /* 0x000fe200078e0a9c */
[----:B------:R-:W-:Y:S01]  /*2d40*/  ISETP.GE.AND P5, PT, R242, RZ, PT ;  /* 0x000000fff200720c */ /* 0x000fe20003fa6270 */
[C---:B------:R-:W-:Y:S02]  /*2d50*/  VIADD R242, R3.reuse, 0xee ;  /* 0x000000ee03f27836 */ /* 0x040fe40000000000 */
[----:B------:R-:W-:Y:S01]  /*2d60*/  IMAD.MOV R5, RZ, RZ, -R5 ;  /* 0x000000ffff057224 */ /* 0x000fe200078e0a05 */
[----:B------:R-:W-:Y:S01]  /*2d70*/  STL [R1+0x18d8], R156 ;  /* 0x0018d89c01007387 */ /* 0x000fe20000100800 */
[----:B------:R-:W-:Y:S01]  /*2d80*/  VIADD R243, R3, 0xed ;  /* 0x000000ed03f37836 */ /* 0x000fe20000000000 */
[----:B------:R-:W-:Y:S01]  /*2d90*/  IABS R13, R242 ;  /* 0x000000f2000d7213 */ /* 0x000fe20000000000 */
[----:B------:R-:W-:Y:S01]  /*2da0*/  IMAD R12, R2, R5, R12 ;  /* 0x00000005020c7224 */ /* 0x000fe200078e020c */
[----:B------:R-:W-:Y:S01]  /*2db0*/  ISETP.GE.AND P3, PT, R242, RZ, PT ;  /* 0x000000fff200720c */ /* 0x000fe20003f66270 */
[--C-:B------:R-:W-:Y:S01]  /*2dc0*/  @!P6 IMAD.IADD R10, R10, 0x1, -R2.reuse ;  /* 0x000000010a0ae824 */ /* 0x100fe200078e0a02 */
[----:B------:R-:W-:Y:S01]  /*2dd0*/  IABS R14, R243 ;  /* 0x000000f3000e7213 */ /* 0x000fe20000000000 */
[----:B------:R-:W-:Y:S01]  /*2de0*/  @!P1 IMAD.IADD R11, R11, 0x1, -R2 ;  /* 0x000000010b0b9824 */ /* 0x000fe200078e0a02 */
[----:B------:R-:W-:Y:S01]  /*2df0*/  ISETP.GT.U32.AND P6, PT, R2, R12, PT ;  /* 0x0000000c0200720c */ /* 0x000fe20003fc4070 */
[----:B------:R-:W-:Y:S01]  /*2e00*/  IMAD.HI.U32 R4, R0, R13, RZ ;  /* 0x0000000d00047227 */ /* 0x000fe200078e00ff */
[----:B------:R-:W-:Y:S01]  /*2e10*/  ISETP.GT.U32.AND P1, PT, R2, R10, PT ;  /* 0x0000000a0200720c */ /* 0x000fe20003f24070 */
[----:B------:R-:W-:Y:S02]  /*2e20*/  STL [R1+0x18dc], R23 ;  /* 0x0018dc1701007387 */ /* 0x000fe40000100800 */
[----:B------:R-:W-:-:S02]  /*2e30*/  IMAD.MOV R4, RZ, RZ, -R4 ;  /* 0x000000ffff047224 */ /* 0x000fc400078e0a04 */
[----:B------:R-:W-:Y:S01]  /*2e40*/  IMAD.HI.U32 R6, R0, R14, RZ ;  /* 0x0000000e00067227 */ /* 0x000fe200078e00ff */
[----:B------:R-:W-:Y:S03]  /*2e50*/  STL [R1+0x18e0], R252 ;  /* 0x0018e0fc01007387 */ /* 0x000fe60000100800 */
[C---:B------:R-:W-:Y:S02]  /*2e60*/  IMAD R13, R2.reuse, R4, R13 ;  /* 0x00000004020d7224 */ /* 0x040fe400078e020d */
[----:B------:R-:W-:Y:S02]  /*2e70*/  IMAD.MOV R6, RZ, RZ, -R6 ;  /* 0x000000ffff067224 */ /* 0x000fe400078e0a06 */
[----:B------:R-:W-:Y:S01]  /*2e80*/  @!P4 IMAD.MOV R9, RZ, RZ, -R9 ;  /* 0x000000ffff09c224 */ /* 0x000fe200078e0a09 */
[----:B------:R-:W-:Y:S01]  /*2e90*/  ISETP.GT.U32.AND P4, PT, R2, R11, PT ;  /* 0x0000000b0200720c */ /* 0x000fe20003f84070 */
[----:B------:R-:W-:-:S03]  /*2ea0*/  IMAD.HI.U32 R5, R0, R15, RZ ;  /* 0x0000000f00057227 */ /* 0x000fc600078e00ff */
[----:B------:R-:W-:Y:S01]  /*2eb0*/  STL [R1+0x18e4], R9 ;  /* 0x0018e40901007387 */ /* 0x000fe20000100800 */
[----:B------:R-:W-:Y:S02]  /*2ec0*/  IMAD R14, R2, R6, R14 ;  /* 0x00000006020e7224 */ /* 0x000fe400078e020e */
[--C-:B------:R-:W-:Y:S02]  /*2ed0*/  @!P6 IMAD.IADD R12, R12, 0x1, -R2.reuse ;  /* 0x000000010c0ce824 */ /* 0x100fe400078e0a02 */
[----:B------:R-:W-:Y:S01]  /*2ee0*/  @!P1 IMAD.IADD R10, R10, 0x1, -R2 ;  /* 0x000000010a0a9824 */ /* 0x000fe200078e0a02 */
[C---:B------:R-:W-:Y:S01]  /*2ef0*/  ISETP.GT.U32.AND P1, PT, R2.reuse, R13, PT ;  /* 0x0000000d0200720c */ /* 0x040fe20003f24070 */
[----:B------:R-:W-:Y:S01]  /*2f00*/  IMAD.MOV R5, RZ, RZ, -R5 ;  /* 0x000000ffff057224 */ /* 0x000fe200078e0a05 */
[C---:B------:R-:W-:Y:S01]  /*2f10*/  ISETP.GT.U32.AND P6, PT, R2.reuse, R12, PT ;  /* 0x0000000c0200720c */ /* 0x040fe20003fc4070 */
[----:B------:R-:W-:Y:S01]  /*2f20*/  @!P5 IMAD.MOV R10, RZ, RZ, -R10 ;  /* 0x000000ffff0ad224 */ /* 0x000fe200078e0a0a */
[----:B------:R-:W-:Y:S01]  /*2f30*/  ISETP.GT.U32.AND P5, PT, R2, R14, PT ;  /* 0x0000000e0200720c */ /* 0x000fe20003fa4070 */
[----:B------:R-:W-:-:S03]  /*2f40*/  IMAD.HI.U32 R4, R0, R16, RZ ;  /* 0x0000001000047227 */ /* 0x000fc600078e00ff */
[----:B------:R-:W-:Y:S01]  /*2f50*/  STL [R1+0x18e8], R10 ;  /* 0x0018e80a01007387 */ /* 0x000fe20000100800 */
[C---:B------:R-:W-:Y:S02]  /*2f60*/  IMAD R15, R2.reuse, R5, R15 ;  /* 0x00000005020f7224 */ /* 0x040fe400078e020f */
[----:B------:R-:W-:Y:S02]  /*2f70*/  IMAD.MOV R4, RZ, RZ, -R4 ;  /* 0x000000ffff047224 */ /* 0x000fe400078e0a04 */
[----:B------:R-:W-:Y:S02]  /*2f80*/  VIADD R241, R3, 0xe9 ;  /* 0x000000e903f17836 */ /* 0x000fe40000000000 */
[----:B------:R-:W-:Y:S01]  /*2f90*/  @!P4 IMAD.IADD R11, R11, 0x1, -R2 ;  /* 0x000000010b0bc824 */ /* 0x000fe200078e0a02 */
[----:B------:R-:W-:Y:S01]  /*2fa0*/  ISETP.GT.U32.AND P4, PT, R2, R15, PT ;  /* 0x0000000f0200720c */ /* 0x000fe20003f84070 */
[----:B------:R-:W-:Y:S01]  /*2fb0*/  IMAD.HI.U32 R6, R0, R17, RZ ;  /* 0x0000001100067227 */ /* 0x000fe200078e00ff */
[----:B------:R-:W-:-:S03]  /*2fc0*/  IABS R18, R241 ;  /* 0x000000f100127213 */ /* 0x000fc60000000000 */
[----:B------:R-:W-:Y:S02]  /*2fd0*/  IMAD R16, R2, R4, R16 ;  /* 0x0000000402107224 */ /* 0x000fe400078e0210 */
[----:B------:R-:W-:Y:S01]  /*2fe0*/  @!P1 IMAD.IADD R13, R13, 0x1, -R2 ;  /* 0x000000010d0d9824 */ /* 0x000fe200078e0a02 */
[----:B------:R-:W-:Y:S01]  /*2ff0*/  ISETP.GE.AND P1, PT, R243, RZ, PT ;  /* 0x000000fff300720c */ /* 0x000fe20003f26270 */
[----:B------:R-:W-:Y:S02]  /*3000*/  IMAD.MOV R6, RZ, RZ, -R6 ;  /* 0x000000ffff067224 */ /* 0x000fe400078e0a06 */
[--C-:B------:R-:W-:Y:S01]  /*3010*/  @!P6 IMAD.IADD R12, R12, 0x1, -R2.reuse ;  /* 0x000000010c0ce824 */ /* 0x100fe200078e0a02 */
[----:B------:R-:W-:Y:S01]  /*3020*/  ISETP.GT.U32.AND P6, PT, R2, R16, PT ;  /* 0x000000100200720c */ /* 0x000fe20003fc4070 */
[----:B------:R-:W-:Y:S01]  /*3030*/  @!P5 IMAD.IADD R14, R14, 0x1, -R2 ;  /* 0x000000010e0ed824 */ /* 0x000fe200078e0a02 */
[----:B------:R-:W-:Y:S01]  /*3040*/  ISETP.GT.U32.AND P5, PT, R2, R13, PT ;  /* 0x0000000d0200720c */ /* 0x000fe20003fa4070 */
[----:B------:R-:W-:-:S02]  /*3050*/  VIADD R242, R3, 0xe8 ;  /* 0x000000e803f27836 */ /* 0x000fc40000000000 */
[----:B------:R-:W-:-:S03]  /*3060*/  IMAD.HI.U32 R5, R0, R18, RZ ;  /* 0x0000001200057227 */ /* 0x000fc600078e00ff */
[----:B------:R-:W-:Y:S01]  /*3070*/  IABS R19, R242 ;  /* 0x000000f200137213 */ /* 0x000fe20000000000 */
[C---:B------:R-:W-:Y:S02]  /*3080*/  IMAD R17, R2.reuse, R6, R17 ;  /* 0x0000000602117224 */ /* 0x040fe400078e0211 */
[----:B------:R-:W-:Y:S02]  /*3090*/  IMAD.MOV R5, RZ, RZ, -R5 ;  /* 0x000000ffff057224 */ /* 0x000fe400078e0a05 */
[----:B------:R-:W-:Y:S01]  /*30a0*/  @!P4 IMAD.IADD R15, R15, 0x1, -R2 ;  /* 0x000000010f0fc824 */ /* 0x000fe200078e0a02 */
[C---:B------:R-:W-:Y:S01]  /*30b0*/  ISETP.GT.U32.AND P4, PT, R2.reuse, R14, PT ;  /* 0x0000000e0200720c */ /* 0x040fe20003f84070 */
[----:B------:R-:W-:Y:S01]  /*30c0*/  @!P0 IMAD.MOV R12, RZ, RZ, -R12 ;  /* 0x000000ffff0c8224 */ /* 0x000fe200078e0a0c */
[C---:B------:R-:W-:Y:S01]  /*30d0*/  ISETP.GT.U32.AND P0, PT, R2.reuse, R17, PT ;  /* 0x000000110200720c */ /* 0x040fe20003f04070 */
[----:B------:R-:W-:Y:S02]  /*30e0*/  IMAD R18, R2, R5, R18 ;  /* 0x0000000502127224 */ /* 0x000fe400078e0212 */
[----:B------:R-:W-:-:S04]  /*30f0*/  IMAD.HI.U32 R4, R0, R19, RZ ;  /* 0x0000001300047227 */ /* 0x000fc800078e00ff */
[--C-:B------:R-:W-:Y:S01]  /*3100*/  @!P6 IMAD.IADD R16, R16, 0x1, -R2.reuse ;  /* 0x000000011010e824 */ /* 0x100fe200078e0a02 */
[C---:B------:R-:W-:Y:S01]  /*3110*/  ISETP.GT.U32.AND P6, PT, R2.reuse, R15, PT ;  /* 0x0000000f0200720c */ /* 0x040fe20003fc4070 */
[----:B------:R-:W-:Y:S01]  /*3120*/  @!P5 IMAD.IADD R13, R13, 0x1, -R2 ;  /* 0x000000010d0dd824 */ /* 0x000fe200078e0a02 */
[C---:B------:R-:W-:Y:S01]  /*3130*/  ISETP.GT.U32.AND P5, PT, R2.reuse, R18, PT ;  /* 0x000000120200720c */ /* 0x040fe20003fa4070 */
[----:B------:R-:W-:Y:S02]  /*3140*/  IMAD.MOV R4, RZ, RZ, -R4 ;  /* 0x000000ffff047224 */ /* 0x000fe400078e0a04 */
[----:B------:R-:W-:Y:S02]  /*3150*/  VIADD R243, R3, 0xe6 ;  /* 0x000000e603f37836 */ /* 0x000fe40000000000 */
[----:B------:R-:W-:Y:S02]  /*3160*/  IMAD R19, R2, R4, R19 ;  /* 0x0000000402137224 */ /* 0x000fe400078e0213 */
[--C-:B------:R-:W-:Y:S01]  /*3170*/  @!P4 IMAD.IADD R14, R14, 0x1, -R2.reuse ;  /* 0x000000010e0ec824 */ /* 0x100fe200078e0a02 */
[----:B------:R-:W-:Y:S01]  /*3180*/  IABS R22, R243 ;  /* 0x000000f300167213 */ /* 0x000fe20000000000 */
[----:B------:R-:W-:Y:S01]  /*3190*/  @!P0 IMAD.IADD R17, R17, 0x1, -R2 ;  /* 0x0000000111118824 */ /* 0x000fe200078e0a02 */
[----:B------:R-:W-:Y:S01]  /*31a0*/  ISETP.GE.AND P4, PT, R237, RZ, PT ;  /* 0x000000ffed00720c */ /* 0x000fe20003f86270 */
[----:B------:R-:W-:Y:S01]  /*31b0*/  IMAD.HI.U32 R4, R0, R20, RZ ;  /* 0x0000001400047227 */ /* 0x000fe200078e00ff */
[----:B------:R-:W-:-:S03]  /*31c0*/  ISETP.GE.AND P0, PT, R239, RZ, PT ;  /* 0x000000ffef00720c */ /* 0x000fc60003f06270 */
[----:B------:R-:W-:Y:S01]  /*31d0*/  @!P3 IMAD.MOV R13, RZ, RZ, -R13 ;  /* 0x000000ffff0db224 */ /* 0x000fe200078e0a0d */
[C---:B------:R-:W-:Y:S01]  /*31e0*/  ISETP.GT.U32.AND P3, PT, R2.reuse, R17, PT ;  /* 0x000000110200720c */ /* 0x040fe20003f64070 */
[----:B------:R-:W-:Y:S02]  /*31f0*/  IMAD.MOV R5, RZ, RZ, -R4 ;  /* 0x000000ffff057224 */ /* 0x000fe400078e0a04 */
[----:B------:R-:W-:Y:S01]  /*3200*/  @!P2 IMAD.MOV R11, RZ, RZ, -R11 ;  /* 0x000000ffff0ba224 */ /* 0x000fe200078e0a0b */
[----:B------:R-:W-:Y:S01]  /*3210*/  ISETP.GT.U32.AND P2, PT, R2, R16, PT ;  /* 0x000000100200720c */ /* 0x000fe20003f44070 */
[----:B------:R-:W-:-:S03]  /*3220*/  IMAD.HI.U32 R4, R0, R22, RZ ;  /* 0x0000001600047227 */ /* 0x000fc600078e00ff */
[----:B------:R-:W-:Y:S01]  /*3230*/  STL [R1+0x18ec], R11 ;  /* 0x0018ec0b01007387 */ /* 0x000fe20000100800 */
[--C-:B------:R-:W-:Y:S01]  /*3240*/  @!P6 IMAD.IADD R15, R15, 0x1, -R2.reuse ;  /* 0x000000010f0fe824 */ /* 0x100fe200078e0a02 */
[----:B------:R-:W-:Y:S01]  /*3250*/  ISETP.GT.U32.AND P6, PT, R2, R19, PT ;  /* 0x000000130200720c */ /* 0x000fe20003fc4070 */
[----:B------:R-:W-:Y:S01]  /*3260*/  @!P5 IMAD.IADD R18, R18, 0x1, -R2 ;  /* 0x000000011212d824 */ /* 0x000fe200078e0a02 */
[----:B------:R-:W-:Y:S01]  /*3270*/  ISETP.GE.AND P5, PT, R241, RZ, PT ;  /* 0x000000fff100720c */ /* 0x000fe20003fa6270 */
[C---:B------:R-:W-:Y:S01]  /*3280*/  IMAD R20, R2.reuse, R5, R20 ;  /* 0x0000000502147224 */ /* 0x040fe200078e0214 */
[----:B------:R-:W-:Y:S01]  /*3290*/  STL [R1+0x18f0], R12 ;  /* 0x0018f00c01007387 */ /* 0x000fe20000100800 */
[----:B------:R-:W-:Y:S02]  /*32a0*/  IMAD.MOV R4, RZ, RZ, -R4 ;  /* 0x000000ffff047224 */ /* 0x000fe400078e0a04 */
[----:B------:R-:W-:Y:S01]  /*32b0*/  VIADD R241, R3, 0xe5 ;  /* 0x000000e503f17836 */ /* 0x000fe20000000000 */
[----:B------:R-:W-:Y:S01]  /*32c0*/  STL [R1+0x18f4], R13 ;  /* 0x0018f40d01007387 */ /* 0x000fe20000100800 */
[----:B------:R-:W-:Y:S01]  /*32d0*/  @!P1 IMAD.MOV R14, RZ, RZ, -R14 ;  /* 0x000000ffff0e9224 */ /* 0x000fe200078e0a0e */
[C---:B------:R-:W-:Y:S01]  /*32e0*/  ISETP.GT.U32.AND P1, PT, R2.reuse, R18, PT ;  /* 0x000000120200720c */ /* 0x040fe20003f24070 */
[----:B------:R-:W-:Y:S01]  /*32f0*/  @!P4 IMAD.MOV R15, RZ, RZ, -R15 ;  /* 0x000000ffff0fc224 */ /* 0x000fe200078e0a0f */
[----:B------:R-:W-:Y:S01]  /*3300*/  IABS R5, R241 ;  /* 0x000000f100057213 */ /* 0x000fe20000000000 */
[C---:B------:R-:W-:Y:S01]  /*3310*/  IMAD R22, R2.reuse, R4, R22 ;  /* 0x0000000402167224 */ /* 0x040fe200078e0216 */
[----:B------:R-:W-:Y:S01]  /*3320*/  ISETP.GT.U32.AND P4, PT, R2, R20, PT ;  /* 0x000000140200720c */ /* 0x000fe20003f84070 */
[--C-:B------:R-:W-:Y:S01]  /*3330*/  @!P3 IMAD.IADD R17, R17, 0x1, -R2.reuse ;  /* 0x000000011111b824 */ /* 0x100fe200078e0a02 */
[----:B------:R-:W-:Y:S01]  /*3340*/  STL [R1+0x1900], R14 ;  /* 0x0019000e01007387 */ /* 0x000fe20000100800 */
[----:B------:R-:W-:Y:S01]  /*3350*/  @!P2 IMAD.IADD R16, R16, 0x1, -R2 ;  /* 0x000000011010a824 */ /* 0x000fe200078e0a02 */
[----:B------:R-:W-:Y:S01]  /*3360*/  ISETP.GT.U32.AND P3, PT, R2, R22, PT ;  /* 0x000000160200720c */ /* 0x000fe20003f64070 */
[----:B------:R-:W-:Y:S01]  /*3370*/  IMAD.HI.U32 R4, R0, R5, RZ ;  /* 0x0000000500047227 */ /* 0x000fe200078e00ff */
[----:B------:R-:W-:-:S03]  /*3380*/  ISETP.GE.AND P2, PT, R238, RZ, PT ;  /* 0x000000ffee00720c */ /* 0x000fc60003f46270 */
[----:B------:R-:W-:Y:S02]  /*3390*/  @!P6 IMAD.IADD R19, R19, 0x1, -R2 ;  /* 0x000000011313e824 */ /* 0x000fe400078e0a02 */
[----:B------:R-:W-:Y:S02]  /*33a0*/  IMAD.MOV R4, RZ, RZ, -R4 ;  /* 0x000000ffff047224 */ /* 0x000fe400078e0a04 */
[--C-:B------:R-:W-:Y:S01]  /*33b0*/  @!P1 IMAD.IADD R18, R18, 0x1, -R2.reuse ;  /* 0x0000000112129824 */ /* 0x100fe200078e0a02 */
[----:B------:R-:W-:Y:S01]  /*33c0*/  ISETP.GT.U32.AND P6, PT, R2, R19, PT ;  /* 0x000000130200720c */ /* 0x000fe20003fc4070 */
[--C-:B------:R-:W-:Y:S01]  /*33d0*/  @!P4 IMAD.IADD R20, R20, 0x1, -R2.reuse ;  /* 0x000000011414c824 */ /* 0x100fe200078e0a02 */
[----:B------:R-:W-:Y:S01]  /*33e0*/  ISETP.GE.AND P1, PT, R240, RZ, PT ;  /* 0x000000fff000720c */ /* 0x000fe20003f26270 */
[----:B------:R-:W-:Y:S01]  /*33f0*/  IMAD R24, R2, R4, R5 ;  /* 0x0000000402187224 */ /* 0x000fe200078e0205 */
[----:B------:R-:W-:Y:S01]  /*3400*/  ISETP.GE.AND P4, PT, R241, RZ, PT ;  /* 0x000000fff100720c */ /* 0x000fe20003f86270 */
[----:B------:R-:W-:Y:S01]  /*3410*/  @!P3 IMAD.IADD R22, R22, 0x1, -R2 ;  /* 0x000000011616b824 */ /* 0x000fe200078e0a02 */
[C---:B------:R-:W-:Y:S01]  /*3420*/  ISETP.GT.U32.AND P3, PT, R2.reuse, R20, PT ;  /* 0x000000140200720c */ /* 0x040fe20003f64070 */
[----:B------:R-:W-:Y:S01]  /*3430*/  @!P5 IMAD.MOV R18, RZ, RZ, -R18 ;  /* 0x000000ffff12d224 */ /* 0x000fe200078e0a12 */
[----:B------:R-:W-:Y:S01]  /*3440*/  ISETP.GT.U32.AND P5, PT, R2, R24, PT ;  /* 0x000000180200720c */ /* 0x000fe20003fa4070 */
[----:B------:R-:W-:Y:S01]  /*3450*/  @!P2 IMAD.MOV R16, RZ, RZ, -R16 ;  /* 0x000000ffff10a224 */ /* 0x000fe200078e0a10 */
[----:B------:R-:W-:Y:S01]  /*3460*/  ISETP.GE.AND P2, PT, R242, RZ, PT ;  /* 0x000000fff200720c */ /* 0x000fe20003f46270 */
[----:B------:R-:W-:-:S02]  /*3470*/  VIADD R242, R3, 0xe4 ;  /* 0x000000e403f27836 */ /* 0x000fc40000000000 */
[--C-:B------:R-:W-:Y:S01]  /*3480*/  @!P6 IMAD.IADD R19, R19, 0x1, -R2.reuse ;  /* 0x000000011313e824 */ /* 0x100fe200078e0a02 */
[----:B------:R-:W-:Y:S01]  /*3490*/  ISETP.GE.AND P6, PT, R243, RZ, PT ;  /* 0x000000fff300720c */ /* 0x000fe20003fc6270 */
[----:B------:R-:W-:Y:S01]  /*34a0*/  VIADD R243, R3, 0xe3 ;  /* 0x000000e303f37836 */ /* 0x000fe20000000000 */
[----:B------:R-:W-:Y:S01]  /*34b0*/  IABS R25, R242 ;  /* 0x000000f200197213 */ /* 0x000fe20000000000 */
[----:B------:R-:W-:Y:S01]  /*34c0*/  @!P0 IMAD.MOV R17, RZ, RZ, -R17 ;  /* 0x000000ffff118224 */ /* 0x000fe200078e0a11 */
[----:B------:R-:W-:Y:S01]  /*34d0*/  ISETP.GT.U32.AND P0, PT, R2, R22, PT ;  /* 0x000000160200720c */ /* 0x000fe20003f04070 */
[--C-:B------:R-:W-:Y:S01]  /*34e0*/  @!P3 IMAD.IADD R20, R20, 0x1, -R2.reuse ;  /* 0x000000011414b824 */ /* 0x100fe200078e0a02 */
[----:B------:R-:W-:Y:S01]  /*34f0*/  IABS R26, R243 ;  /* 0x000000f3001a7213 */ /* 0x000fe20000000000 */
[----:B------:R-:W-:Y:S01]  /*3500*/  IMAD.HI.U32 R4, R0, R25, RZ ;  /* 0x0000001900047227 */ /* 0x000fe200078e00ff */
[----:B------:R-:W-:Y:S01]  /*3510*/  ISETP.GE.AND P3, PT, R243, RZ, PT ;  /* 0x000000fff300720c */ /* 0x000fe20003f66270 */
[----:B------:R0:W-:Y:S02]  /*3520*/  STL.64 [R1+0x1908], R16 ;  /* 0x0019081001007387 */ /* 0x0001e40000100a00 */
[----:B------:R-:W-:Y:S01]  /*3530*/  @!P5 IMAD.IADD R24, R24, 0x1, -R2 ;  /* 0x000000011818d824 */ /* 0x000fe200078e0a02 */
[----:B------:R-:W-:Y:S01]  /*3540*/  IADD3 R4, -R4, RZ, RZ ;  /* 0x000000ff04047210 */ /* 0x000fe20007ffe1ff */
[----:B------:R-:W-:-:S02]  /*3550*/  @!P1 IMAD.MOV R20, RZ, RZ, -R20 ;  /* 0x000000ffff149224 */ /* 0x000fc400078e0a14 */
[----:B------:R-:W-:Y:S01]  /*3560*/  IMAD.HI.U32 R5, R0, R26, RZ ;  /* 0x0000001a00057227 */ /* 0x000fe200078e00ff */
[----:B------:R-:W-:-:S03]  /*3570*/  ISETP.GT.U32.AND P1, PT, R2, R24, PT ;  /* 0x000000180200720c */ /* 0x000fc60003f24070 */
[----:B------:R-:W-:Y:S02]  /*3580*/  IMAD.MOV R5, RZ, RZ, -R5 ;  /* 0x000000ffff057224 */ /* 0x000fe400078e0a05 */
[----:B------:R-:W-:Y:S01]  /*3590*/  IMAD R25, R2, R4, R25 ;  /* 0x0000000402197224 */ /* 0x000fe200078e0219 */
[----:B0-----:R-:W0:Y:S01]  /*35a0*/  LDC.64 R16, c[0x0][0x218] ;  /* 0x00008600ff107b82 */ /* 0x001e220000000a00 */
[----:B------:R-:W-:Y:S02]  /*35b0*/  VIADD R243, R3, 0xe2 ;  /* 0x000000e203f37836 */ /* 0x000fe40000000000 */
[----:B------:R-:W-:Y:S02]  /*35c0*/  @!P0 IMAD.IADD R22, R22, 0x1, -R2 ;  /* 0x0000000116168824 */ /* 0x000fe400078e0a02 */
[C---:B------:R-:W-:Y:S01]  /*35d0*/  IMAD R26, R2.reuse, R5, R26 ;  /* 0x00000005021a7224 */ /* 0x040fe200078e021a */
[----:B------:R-:W-:Y:S01]  /*35e0*/  IABS R27, R243 ;  /* 0x000000f3001b7213 */ /* 0x000fe20000000000 */
[----:B------:R-:W-:Y:S01]  /*35f0*/  @!P6 IMAD.MOV R22, RZ, RZ, -R22 ;  /* 0x000000ffff16e224 */ /* 0x000fe200078e0a16 */
[----:B------:R-:W-:Y:S01]  /*3600*/  ISETP.GT.U32.AND P6, PT, R2, R25, PT ;  /* 0x000000190200720c */ /* 0x000fe20003fc4070 */
[----:B------:R-:W-:Y:S01]  /*3610*/  @!P1 IMAD.IADD R24, R24, 0x1, -R2 ;  /* 0x0000000118189824 */ /* 0x000fe200078e0a02 */
[----:B------:R-:W-:Y:S01]  /*3620*/  ISETP.GT.U32.AND P1, PT, R2, R26, PT ;  /* 0x0000001a0200720c */ /* 0x000fe20003f24070 */
[----:B------:R-:W-:Y:S01]  /*3630*/  IMAD.HI.U32 R5, R0, R27, RZ ;  /* 0x0000001b00057227 */ /* 0x000fe200078e00ff */
[----:B------:R-:W-:-:S03]  /*3640*/  ISETP.GE.AND P0, PT, R243, RZ, PT ;  /* 0x000000fff300720c */ /* 0x000fc60003f06270 */
[----:B------:R-:W-:Y:S01]  /*3650*/  @!P2 IMAD.MOV R19, RZ, RZ, -R19 ;  /* 0x000000ffff13a224 */ /* 0x000fe200078e0a13 */
[----:B------:R-:W-:Y:S01]  /*3660*/  ISETP.GE.AND P2, PT, R242, RZ, PT ;  /* 0x000000fff200720c */ /* 0x000fe20003f46270 */
[C---:B------:R-:W-:Y:S02]  /*3670*/  VIADD R242, R3.reuse, 0xe1 ;  /* 0x000000e103f27836 */ /* 0x040fe40000000000 */
[----:B------:R-:W-:Y:S02]  /*3680*/  IMAD.MOV R5, RZ, RZ, -R5 ;  /* 0x000000ffff057224 */ /* 0x000fe400078e0a05 */
[----:B------:R-:W-:Y:S01]  /*3690*/  VIADD R243, R3, 0xe0 ;  /* 0x000000e003f37836 */ /* 0x000fe20000000000 */
[----:B------:R-:W-:Y:S01]  /*36a0*/  IABS R28, R242 ;  /* 0x000000f2001c7213 */ /* 0x000fe20000000000 */
[----:B------:R-:W-:Y:S01]  /*36b0*/  IMAD R27, R2, R5, R27 ;  /* 0x00000005021b7224 */ /* 0x000fe200078e021b */
[----:B------:R-:W-:Y:S01]  /*36c0*/  ISETP.GE.AND P5, PT, R242, RZ, PT ;  /* 0x000000fff200720c */ /* 0x000fe20003fa6270 */
[--C-:B------:R-:W-:Y:S01]  /*36d0*/  @!P6 IMAD.IADD R25, R25, 0x1, -R2.reuse ;  /* 0x000000011919e824 */ /* 0x100fe200078e0a02 */
[----:B------:R-:W-:Y:S01]  /*36e0*/  IABS R29, R243 ;  /* 0x000000f3001d7213 */ /* 0x000fe20000000000 */
[----:B------:R-:W-:Y:S01]  /*36f0*/  @!P1 IMAD.IADD R26, R26, 0x1, -R2 ;  /* 0x000000011a1a9824 */ /* 0x000fe200078e0a02 */
[C---:B------:R-:W-:Y:S01]  /*3700*/  ISETP.GT.U32.AND P6, PT, R2.reuse, R27, PT ;  /* 0x0000001b0200720c */ /* 0x040fe20003fc4070 */
[----:B------:R-:W-:Y:S01]  /*3710*/  VIADD R237, R3, 0xdf ;  /* 0x000000df03ed7836 */ /* 0x000fe20000000000 */
[----:B------:R-:W-:Y:S01]  /*3720*/  ISETP.GT.U32.AND P1, PT, R2, R25, PT ;  /* 0x000000190200720c */ /* 0x000fe20003f24070 */
[----:B------:R-:W-:-:S03]  /*3730*/  IMAD.HI.U32 R4, R0, R28, RZ ;  /* 0x0000001c00047227 */ /* 0x000fc600078e00ff */
[----:B------:R-:W-:Y:S01]  /*3740*/  IABS R30, R237 ;  /* 0x000000ed001e7213 */ /* 0x000fe20000000000 */
[----:B------:R-:W-:Y:S02]  /*3750*/  IMAD.MOV R4, RZ, RZ, -R4 ;  /* 0x000000ffff047224 */ /* 0x000fe400078e0a04 */
[----:B------:R-:W-:-:S04]  /*3760*/  IMAD.HI.U32 R6, R0, R29, RZ ;  /* 0x0000001d00067227 */ /* 0x000fc800078e00ff */
[----:B------:R-:W-:Y:S02]  /*3770*/  VIADD R238, R3, 0xde ;  /* 0x000000de03ee7836 */ /* 0x000fe40000000000 */
[C---:B------:R-:W-:Y:S02]  /*3780*/  IMAD R28, R2.reuse, R4, R28 ;  /* 0x00000004021c7224 */ /* 0x040fe400078e021c */
[----:B------:R-:W-:Y:S01]  /*3790*/  IMAD.MOV R6, RZ, RZ, -R6 ;  /* 0x000000ffff067224 */ /* 0x000fe200078e0a06 */
[----:B------:R-:W-:Y:S01]  /*37a0*/  IABS R31, R238 ;  /* 0x000000ee001f7213 */ /* 0x000fe20000000000 */
[----:B------:R-:W-:Y:S01]  /*37b0*/  @!P4 IMAD.MOV R24, RZ, RZ, -R24 ;  /* 0x000000ffff18c224 */ /* 0x000fe200078e0a18 */
[----:B------:R-:W-:Y:S01]  /*37c0*/  ISETP.GT.U32.AND P4, PT, R2, R26, PT ;  /* 0x0000001a0200720c */ /* 0x000fe20003f84070 */
[----:B------:R-:W-:-:S04]  /*37d0*/  IMAD.HI.U32 R5, R0, R30, RZ ;  /* 0x0000001e00057227 */ /* 0x000fc800078e00ff */
[C---:B------:R-:W-:Y:S02]  /*37e0*/  IMAD R29, R2.reuse, R6, R29 ;  /* 0x00000006021d7224 */ /* 0x040fe400078e021d */
[--C-:B------:R-:W-:Y:S02]  /*37f0*/  @!P6 IMAD.IADD R27, R27, 0x1, -R2.reuse ;  /* 0x000000011b1be824 */ /* 0x100fe400078e0a02 */
[----:B------:R-:W-:Y:S01]  /*3800*/  @!P1 IMAD.IADD R25, R25, 0x1, -R2 ;  /* 0x0000000119199824 */ /* 0x000fe200078e0a02 */
[C---:B------:R-:W-:Y:S01]  /*3810*/  ISETP.GT.U32.AND P1, PT, R2.reuse, R28, PT ;  /* 0x0000001c0200720c */ /* 0x040fe20003f24070 */
[----:B------:R-:W-:Y:S01]  /*3820*/  IMAD.MOV R5, RZ, RZ, -R5 ;  /* 0x000000ffff057224 */ /* 0x000fe200078e0a05 */
[C---:B------:R-:W-:Y:S01]  /*3830*/  ISETP.GT.U32.AND P6, PT, R2.reuse, R27, PT ;  /* 0x0000001b0200720c */ /* 0x040fe20003fc4070 */
[----:B------:R-:W-:Y:S02]  /*3840*/  VIADD R239, R3, 0xdd ;  /* 0x000000dd03ef7836 */ /* 0x000fe40000000000 */
[----:B------:R-:W-:Y:S01]  /*3850*/  @!P2 IMAD.MOV R25, RZ, RZ, -R25 ;  /* 0x000000ffff19a224 */ /* 0x000fe200078e0a19 */
[----:B------:R-:W-:Y:S01]  /*3860*/  ISETP.GT.U32.AND P2, PT, R2, R29, PT ;  /* 0x0000001d0200720c */ /* 0x000fe20003f44070 */
[----:B------:R-:W-:Y:S01]  /*3870*/  IMAD.HI.U32 R4, R0, R31, RZ ;  /* 0x0000001f00047227 */ /* 0x000fe200078e00ff */
[----:B------:R-:W-:-:S03]  /*3880*/  IABS R32, R239 ;  /* 0x000000ef00207213 */ /* 0x000fc60000000000 */
[----:B------:R-:W-:Y:S02]  /*3890*/  IMAD R30, R2, R5, R30 ;  /* 0x00000005021e7224 */ /* 0x000fe400078e021e */
        /* <DEDUP_REMOVED lines=11> */
[C---:B------:R-:W-:Y:S01]  /*3950*/  ISETP.GT.U32.AND P6, PT, R2.reuse, R31, PT ;  /* 0x0000001f0200720c */ /* 0x040fe20003fc4070 */
[----:B------:R-:W-:Y:S01]  /*3960*/  @!P2 IMAD.IADD R29, R29, 0x1, -R2 ;  /* 0x000000011d1da824 */ /* 0x000fe200078e0a02 */
[----:B------:R-:W-:Y:S01]  /*3970*/  ISETP.GT.U32.AND P2, PT, R2, R28, PT ;  /* 0x0000001c0200720c */ /* 0x000fe20003f44070 */
[----:B------:R-:W-:-:S02]  /*3980*/  VIADD R242, R3, 0xdb ;  /* 0x000000db03f27836 */ /* 0x000fc40000000000 */
[----:B------:R-:W-:-:S03]  /*3990*/  IMAD.HI.U32 R5, R0, R33, RZ ;  /* 0x0000002100057227 */ /* 0x000fc600078e00ff */
[----:B------:R-:W-:Y:S01]  /*39a0*/  IABS R34, R242 ;  /* 0x000000f200227213 */ /* 0x000fe20000000000 */
[----:B------:R-:W-:Y:S02]  /*39b0*/  IMAD R32, R2, R6, R32 ;  /* 0x0000000602207224 */ /* 0x000fe400078e0220 */
[----:B------:R-:W-:Y:S02]  /*39c0*/  IMAD.MOV R5, RZ, RZ, -R5 ;  /* 0x000000ffff057224 */ /* 0x000fe400078e0a05 */
[----:B------:R-:W-:Y:S01]  /*39d0*/  @!P4 IMAD.IADD R30, R30, 0x1, -R2 ;  /* 0x000000011e1ec824 */ /* 0x000fe200078e0a02 */
[C---:B------:R-:W-:Y:S01]  /*39e0*/  ISETP.GT.U32.AND P4, PT, R2.reuse, R29, PT ;  /* 0x0000001d0200720c */ /* 0x040fe20003f84070 */
[----:B------:R-:W-:Y:S01]  /*39f0*/  @!P0 IMAD.MOV R27, RZ, RZ, -R27 ;  /* 0x000000ffff1b8224 */ /* 0x000fe200078e0a1b */
[C---:B------:R-:W-:Y:S01]  /*3a00*/  ISETP.GT.U32.AND P0, PT, R2.reuse, R32, PT ;  /* 0x000000200200720c */ /* 0x040fe20003f04070 */
[----:B------:R-:W-:Y:S02]  /*3a10*/  IMAD R33, R2, R5, R33 ;  /* 0x0000000502217224 */ /* 0x000fe400078e0221 */
[----:B------:R-:W-:-:S02]  /*3a20*/  VIADD R240, R3, 0xda ;  /* 0x000000da03f07836 */ /* 0x000fc40000000000 */
[----:B------:R-:W-:-:S03]  /*3a30*/  IMAD.HI.U32 R4, R0, R34, RZ ;  /* 0x0000002200047227 */ /* 0x000fc600078e00ff */
[----:B------:R-:W-:Y:S01]  /*3a40*/  IABS R35, R240 ;  /* 0x000000f000237213 */ /* 0x000fe20000000000 */
[--C-:B------:R-:W-:Y:S01]  /*3a50*/  @!P6 IMAD.IADD R31, R31, 0x1, -R2.reuse ;  /* 0x000000011f1fe824 */ /* 0x100fe200078e0a02 */
[----:B------:R-:W-:Y:S01]  /*3a60*/  ISETP.GT.U32.AND P6, PT, R2, R30, PT ;  /* 0x0000001e0200720c */ /* 0x000fe20003fc4070 */
        /* <DEDUP_REMOVED lines=12> */
[----:B------:R-:W-:Y:S01]  /*3b30*/  ISETP.GT.U32.AND P5, PT, R2, R32, PT ;  /* 0x000000200200720c */ /* 0x000fe20003fa4070 */
[----:B------:R-:W-:Y:S02]  /*3b40*/  IMAD.MOV R5, RZ, RZ, -R4 ;  /* 0x000000ffff057224 */ /* 0x000fe400078e0a04 */
[----:B------:R-:W-:-:S04]  /*3b50*/  IMAD.HI.U32 R4, R0, R36, RZ ;  /* 0x0000002400047227 */ /* 0x000fc800078e00ff */
[----:B------:R-:W-:Y:S01]  /*3b60*/  @!P3 IMAD.MOV R26, RZ, RZ, -R26 ;  /* 0x000000ffff1ab224 */ /* 0x000fe200078e0a1a */
[----:B------:R-:W-:Y:S01]  /*3b70*/  ISETP.GT.U32.AND P3, PT, R2, R31, PT ;  /* 0x0000001f0200720c */ /* 0x000fe20003f64070 */
[--C-:B------:R-:W-:Y:S01]  /*3b80*/  @!P6 IMAD.IADD R30, R30, 0x1, -R2.reuse ;  /* 0x000000011e1ee824 */ /* 0x100fe200078e0a02 */
[C---:B------:R-:W-:Y:S01]  /*3b90*/  ISETP.GT.U32.AND P6, PT, R2.reuse, R34, PT ;  /* 0x000000220200720c */ /* 0x040fe20003fc4070 */
[----:B------:R-:W-:Y:S01]  /*3ba0*/  @!P2 IMAD.IADD R33, R33, 0x1, -R2 ;  /* 0x000000012121a824 */ /* 0x000fe200078e0a02 */
[----:B------:R-:W-:Y:S01]  /*3bb0*/  ISETP.GE.AND P2, PT, R241, RZ, PT ;  /* 0x000000fff100720c */ /* 0x000fe20003f46270 */
[----:B------:R-:W-:Y:S02]  /*3bc0*/  IMAD R35, R2, R5, R35 ;  /* 0x0000000502237224 */ /* 0x000fe400078e0223 */
[----:B------:R-:W-:Y:S02]  /*3bd0*/  IMAD.MOV R4, RZ, RZ, -R4 ;  /* 0x000000ffff047224 */ /* 0x000fe400078e0a04 */
[----:B------:R-:W-:-:S02]  /*3be0*/  VIADD R241, R3, 0xd8 ;  /* 0x000000d803f17836 */ /* 0x000fc40000000000 */
[----:B------:R-:W-:Y:S01]  /*3bf0*/  @!P1 IMAD.MOV R29, RZ, RZ, -R29 ;  /* 0x000000ffff1d9224 */ /* 0x000fe200078e0a1d */
[C---:B------:R-:W-:Y:S01]  /*3c00*/  ISETP.GT.U32.AND P1, PT, R2.reuse, R33, PT ;  /* 0x000000210200720c */ /* 0x040fe20003f24070 */
[----:B------:R-:W-:Y:S01]  /*3c10*/  @!P4 IMAD.MOV R30, RZ, RZ, -R30 ;  /* 0x000000ffff1ec224 */ /* 0x000fe200078e0a1e */
[----:B------:R-:W-:Y:S01]  /*3c20*/  IABS R5, R241 ;  /* 0x000000f100057213 */ /* 0x000fe20000000000 */
[C---:B------:R-:W-:Y:S01]  /*3c30*/  IMAD R36, R2.reuse, R4, R36 ;  /* 0x0000000402247224 */ /* 0x040fe200078e0224 */
[----:B------:R-:W-:Y:S01]  /*3c40*/  ISETP.GT.U32.AND P4, PT, R2, R35, PT ;  /* 0x000000230200720c */ /* 0x000fe20003f84070 */
[----:B------:R-:W-:Y:S02]  /*3c50*/  @!P5 IMAD.IADD R32, R32, 0x1, -R2 ;  /* 0x000000012020d824 */ /* 0x000fe400078e0a02 */
[----:B------:R-:W-:Y:S01]  /*3c60*/  IMAD.HI.U32 R4, R0, R5, RZ ;  /* 0x0000000500047227 */ /* 0x000fe200078e00ff */
[----:B------:R-:W-:-:S03]  /*3c70*/  ISETP.GT.U32.AND P5, PT, R2, R36, PT ;  /* 0x000000240200720c */ /* 0x000fc60003fa4070 */
[--C-:B------:R-:W-:Y:S01]  /*3c80*/  @!P3 IMAD.IADD R31, R31, 0x1, -R2.reuse ;  /* 0x000000011f1fb824 */ /* 0x100fe200078e0a02 */
[----:B------:R-:W-:Y:S01]  /*3c90*/  ISETP.GE.AND P3, PT, R238, RZ, PT ;  /* 0x000000ffee00720c */ /* 0x000fe20003f66270 */
        /* <DEDUP_REMOVED lines=13> */
[----:B------:R-:W-:Y:S01]  /*3d70*/  @!P3 IADD3 R31, -R31, RZ, RZ ;  /* 0x000000ff1f1fb210 */ /* 0x000fe20007ffe1ff */
[C---:B------:R-:W-:Y:S01]  /*3d80*/  VIADD R237, R3.reuse, 0xd2 ;  /* 0x000000d203ed7836 */ /* 0x040fe20000000000 */
[----:B------:R-:W-:Y:S01]  /*3d90*/  ISETP.GE.AND P3, PT, R242, RZ, PT ;  /* 0x000000fff200720c */ /* 0x000fe20003f66270 */
[----:B------:R-:W-:Y:S01]  /*3da0*/  VIADD R242, R3, 0xd7 ;  /* 0x000000d703f27836 */ /* 0x000fe20000000000 */
[----:B------:R-:W-:Y:S01]  /*3db0*/  ISETP.GT.U32.AND P0, PT, R2, R36, PT ;  /* 0x000000240200720c */ /* 0x000fe20003f04070 */
[--C-:B------:R-:W-:Y:S01]  /*3dc0*/  @!P6 IMAD.IADD R34, R34, 0x1, -R2.reuse ;  /* 0x000000012222e824 */ /* 0x100fe200078e0a02 */
[----:B------:R-:W-:Y:S01]  /*3dd0*/  ISETP.GE.AND P6, PT, R243, RZ, PT ;  /* 0x000000fff300720c */ /* 0x000fe20003fc6270 */
[----:B------:R-:W-:Y:S01]  /*3de0*/  VIADD R243, R3, 0xd6 ;  /* 0x000000d603f37836 */ /* 0x000fe20000000000 */
[----:B------:R-:W-:Y:S01]  /*3df0*/  IABS R38, R242 ;  /* 0x000000f200267213 */ /* 0x000fe20000000000 */
[--C-:B------:R-:W-:Y:S01]  /*3e00*/  @!P5 IMAD.IADD R35, R35, 0x1, -R2.reuse ;  /* 0x000000012323d824 */ /* 0x100fe200078e0a02 */
[----:B------:R-:W-:Y:S01]  /*3e10*/  IABS R43, R237 ;  /* 0x000000ed002b7213 */ /* 0x000fe20000000000 */
[----:B------:R-:W-:Y:S01]  /*3e20*/  @!P2 IMAD.IADD R37, R37, 0x1, -R2 ;  /* 0x000000012525a824 */ /* 0x000fe200078e0a02 */
[----:B------:R-:W-:Y:S01]  /*3e30*/  IABS R39, R243 ;  /* 0x000000f300277213 */ /* 0x000fe20000000000 */
[----:B------:R-:W-:Y:S01]  /*3e40*/  IMAD.HI.U32 R4, R0, R38, RZ ;  /* 0x0000002600047227 */ /* 0x000fe200078e00ff */
[----:B------:R-:W-:-:S03]  /*3e50*/  ISETP.GE.AND P5, PT, R243, RZ, PT ;  /* 0x000000fff300720c */ /* 0x000fc60003fa6270 */
[----:B------:R-:W-:Y:S01]  /*3e60*/  @!P1 IMAD.MOV R35, RZ, RZ, -R35 ;  /* 0x000000ffff239224 */ /* 0x000fe200078e0a23 */
[----:B------:R-:W-:Y:S01]  /*3e70*/  ISETP.GT.U32.AND P1, PT, R2, R37, PT ;  /* 0x000000250200720c */ /* 0x000fe20003f24070 */
[----:B------:R-:W-:-:S04]  /*3e80*/  IMAD.HI.U32 R5, R0, R39, RZ ;  /* 0x0000002700057227 */ /* 0x000fc800078e00ff */
[----:B------:R-:W-:Y:S02]  /*3e90*/  IMAD.MOV R4, RZ, RZ, -R4 ;  /* 0x000000ffff047224 */ /* 0x000fe400078e0a04 */
[----:B------:R-:W-:Y:S02]  /*3ea0*/  IMAD.MOV R5, RZ, RZ, -R5 ;  /* 0x000000ffff057224 */ /* 0x000fe400078e0a05 */
[----:B------:R-:W-:Y:S02]  /*3eb0*/  IMAD R38, R2, R4, R38 ;  /* 0x0000000402267224 */ /* 0x000fe400078e0226 */
[----:B------:R-:W-:Y:S02]  /*3ec0*/  VIADD R243, R3, 0xd5 ;  /* 0x000000d503f37836 */ /* 0x000fe40000000000 */
[----:B------:R-:W-:Y:S02]  /*3ed0*/  @!P0 IMAD.IADD R36, R36, 0x1, -R2 ;  /* 0x0000000124248824 */ /* 0x000fe400078e0a02 */
[C---:B------:R-:W-:Y:S01]  /*3ee0*/  IMAD R39, R2.reuse, R5, R39 ;  /* 0x0000000502277224 */ /* 0x040fe200078e0227 */
[----:B------:R-:W-:Y:S01]  /*3ef0*/  IABS R40, R243 ;  /* 0x000000f300287213 */ /* 0x000fe20000000000 */
[----:B------:R-:W-:Y:S01]  /*3f00*/  @!P6 IMAD.MOV R36, RZ, RZ, -R36 ;  /* 0x000000ffff24e224 */ /* 0x000fe200078e0a24 */
        /* <DEDUP_REMOVED lines=18> */
[----:B------:R-:W-:-:S03]  /*4030*/  ISETP.GT.U32.AND P1, PT, R2, R38, PT ;  /* 0x000000260200720c */ /* 0x000fc60003f24070 */
        /* <DEDUP_REMOVED lines=9> */
[----:B------:R-:W-:Y:S02]  /*40d0*/  IMAD R42, R2, R6, R42 ;  /* 0x00000006022a7224 */ /* 0x000fe400078e022a */
        /* <DEDUP_REMOVED lines=50> */
[----:B------:R-:W-:-:S02]  /*4400*/  @!P6 IADD3 R43, R43, -R2, RZ ;  /* 0x800000022b2be210 */ /* 0x000fc40007ffe0ff */
[C---:B------:R-:W-:Y:S01]  /*4410*/  ISETP.GT.U32.AND P6, PT, R2.reuse, R47, PT ;  /* 0x0000002f0200720c */ /* 0x040fe20003fc4070 */
[----:B------:R-:W-:Y:S01]  /*4420*/  @!P2 IMAD.MOV R41, RZ, RZ, -R41 ;  /* 0x000000ffff29a224 */ /* 0x000fe200078e0a29 */
[----:B------:R-:W-:Y:S01]  /*4430*/  ISETP.GT.U32.AND P2, PT, R2, R45, PT ;  /* 0x0000002d0200720c */ /* 0x000fe20003f44070 */
[----:B------:R-:W-:Y:S01]  /*4440*/  IMAD.MOV R5, RZ, RZ, -R4 ;  /* 0x000000ffff057224 */ /* 0x000fe200078e0a04 */
[----:B------:R-:W-:Y:S01]  /*4450*/  ISETP.GE.AND P0, PT, R239, RZ, PT ;  /* 0x000000ffef00720c */ /* 0x000fe20003f06270 */
[----:B------:R-:W-:-:S04]  /*4460*/  IMAD.HI.U32 R4, R0, R49, RZ ;  /* 0x0000003100047227 */ /* 0x000fc800078e00ff */
[----:B------:R-:W-:Y:S01]  /*4470*/  @!P5 IMAD.MOV R39, RZ, RZ, -R39 ;  /* 0x000000ffff27d224 */ /* 0x000fe200078e0a27 */
[----:B------:R-:W-:Y:S01]  /*4480*/  ISETP.GT.U32.AND P5, PT, R2, R44, PT ;  /* 0x0000002c0200720c */ /* 0x000fe20003fa4070 */
[----:B------:R-:W-:Y:S01]  /*4490*/  @!P3 IMAD.IADD R46, R46, 0x1, -R2 ;  /* 0x000000012e2eb824 */ /* 0x000fe200078e0a02 */
[----:B------:R-:W-:Y:S01]  /*44a0*/  ISETP.GE.AND P3, PT, R241, RZ, PT ;  /* 0x000000fff100720c */ /* 0x000fe20003f66270 */
[C---:B------:R-:W-:Y:S02]  /*44b0*/  IMAD R48, R2.reuse, R5, R48 ;  /* 0x0000000502307224 */ /* 0x040fe400078e0230 */
[----:B------:R-:W-:Y:S02]  /*44c0*/  IMAD.MOV R4, RZ, RZ, -R4 ;  /* 0x000000ffff047224 */ /* 0x000fe400078e0a04 */
[----:B------:R-:W-:Y:S02]  /*44d0*/  VIADD R241, R3, 0xcb ;  /* 0x000000cb03f17836 */ /* 0x000fe40000000000 */
[----:B------:R-:W-:Y:S01]  /*44e0*/  @!P1 IMAD.MOV R42, RZ, RZ, -R42 ;  /* 0x000000ffff2a9224 */ /* 0x000fe200078e0a2a */
[C---:B------:R-:W-:Y:S01]  /*44f0*/  ISETP.GT.U32.AND P1, PT, R2.reuse, R46, PT ;  /* 0x0000002e0200720c */ /* 0x040fe20003f24070 */
[----:B------:R-:W-:Y:S01]  /*4500*/  @!P4 IMAD.MOV R43, RZ, RZ, -R43 ;  /* 0x000000ffff2bc224 */ /* 0x000fe200078e0a2b */
[----:B------:R-:W-:Y:S01]  /*4510*/  IABS R5, R241 ;  /* 0x000000f100057213 */ /* 0x000fe20000000000 */
[C---:B------:R-:W-:Y:S01]  /*4520*/  IMAD R49, R2.reuse, R4, R49 ;  /* 0x0000000402317224 */ /* 0x040fe200078e0231 */
[----:B------:R-:W-:Y:S01]  /*4530*/  ISETP.GT.U32.AND P4, PT, R2, R48, PT ;  /* 0x000000300200720c */ /* 0x000fe20003f84070 */
[----:B------:R-:W-:-:S02]  /*4540*/  @!P2 IMAD.IADD R45, R45, 0x1, -R2 ;  /* 0x000000012d2da824 */ /* 0x000fc400078e0a02 */
        /* <DEDUP_REMOVED lines=10> */
[C---:B------:R-:W-:Y:S01]  /*45f0*/  IMAD R50, R2.reuse, R4, R5 ;  /* 0x0000000402327224 */ /* 0x040fe200078e0205 */
        /* <DEDUP_REMOVED lines=16> */
[----:B------:R-:W-:Y:S01]  /*4700*/  @!P3 IMAD.IADD R50, R50, 0x1, -R2 ;  /* 0x000000013232b824 */ /* 0x000fe200078e0a02 */
[----:B------:R-:W-:Y:S01]  /*4710*/  ISETP.GE.AND P2, PT, R243, RZ, PT ;  /* 0x000000fff300720c */ /* 0x000fe20003f46270 */
[----:B------:R-:W-:-:S04]  /*4720*/  IMAD.HI.U32 R4, R0, R51, RZ ;  /* 0x0000003300047227 */ /* 0x000fc800078e00ff */
[----:B------:R-:W-:Y:S01]  /*4730*/  @!P1 IMAD.MOV R48, RZ, RZ, -R48 ;  /* 0x000000ffff309224 */ /* 0x000fe200078e0a30 */
[----:B------:R-:W-:Y:S01]  /*4740*/  ISETP.GT.U32.AND P1, PT, R2, R50, PT ;  /* 0x000000320200720c */ /* 0x000fe20003f24070 */
[----:B------:R-:W-:-:S04]  /*4750*/  IMAD.HI.U32 R5, R0, R52, RZ ;  /* 0x0000003400057227 */ /* 0x000fc800078e00ff */
[----:B------:R-:W-:Y:S02]  /*4760*/  IMAD.MOV R4, RZ, RZ, -R4 ;  /* 0x000000ffff047224 */ /* 0x000fe400078e0a04 */
[----:B------:R-:W-:Y:S02]  /*4770*/  IMAD.MOV R5, RZ, RZ, -R5 ;  /* 0x000000ffff057224 */ /* 0x000fe400078e0a05 */
[C---:B------:R-:W-:Y:S02]  /*4780*/  IMAD R51, R2.reuse, R4, R51 ;  /* 0x0000000402337224 */ /* 0x040fe400078e0233 */
        /* <DEDUP_REMOVED lines=57> */
[----:B------:R-:W-:Y:S02]  /*4b20*/  VIADD R242, R3, 0xc1 ;  /* 0x000000c103f27836 */ /* 0x000fe40000000000 */
[--C-:B------:R-:W-:Y:S01]  /*4b30*/  @!P6 IMAD.IADD R53, R53, 0x1, -R2.reuse ;  /* 0x000000013535e824 */ /* 0x100fe200078e0a02 */
[C---:B------:R-:W-:Y:S01]  /*4b40*/  ISETP.GT.U32.AND P6, PT, R2.reuse, R57, PT ;  /* 0x000000390200720c */ /* 0x040fe20003fc4070 */
[----:B------:R-:W-:Y:S01]  /*4b50*/  @!P5 IMAD.IADD R55, R55, 0x1, -R2 ;  /* 0x000000013737d824 */ /* 0x000fe200078e0a02 */
[----:B------:R-:W-:Y:S01]  /*4b60*/  ISETP.GT.U32.AND P5, PT, R2, R54, PT ;  /* 0x000000360200720c */ /* 0x000fe20003fa4070 */
[----:B------:R-:W-:Y:S01]  /*4b70*/  IMAD.HI.U32 R5, R0, R59, RZ ;  /* 0x0000003b00057227 */ /* 0x000fe200078e00ff */
[----:B------:R-:W-:-:S03]  /*4b80*/  IABS R60, R242 ;  /* 0x000000f2003c7213 */ /* 0x000fc60000000000 */
[----:B------:R-:W-:Y:S02]  /*4b90*/  IMAD R58, R2, R6, R58 ;  /* 0x00000006023a7224 */ /* 0x000fe400078e023a */
[----:B------:R-:W-:Y:S02]  /*4ba0*/  IMAD.MOV R5, RZ, RZ, -R5 ;  /* 0x000000ffff057224 */ /* 0x000fe400078e0a05 */
[----:B------:R-:W-:Y:S01]  /*4bb0*/  @!P4 IMAD.IADD R56, R56, 0x1, -R2 ;  /* 0x000000013838c824 */ /* 0x000fe200078e0a02 */
[C---:B------:R-:W-:Y:S01]  /*4bc0*/  ISETP.GT.U32.AND P4, PT, R2.reuse, R55, PT ;  /* 0x000000370200720c */ /* 0x040fe20003f84070 */
[----:B------:R-:W-:Y:S01]  /*4bd0*/  @!P0 IMAD.MOV R53, RZ, RZ, -R53 ;  /* 0x000000ffff358224 */ /* 0x000fe200078e0a35 */
[----:B------:R-:W-:Y:S01]  /*4be0*/  ISETP.GT.U32.AND P0, PT, R2, R58, PT ;  /* 0x0000003a0200720c */ /* 0x000fe20003f04070 */
[----:B------:R-:W-:-:S04]  /*4bf0*/  IMAD.HI.U32 R4, R0, R60, RZ ;  /* 0x0000003c00047227 */ /* 0x000fc800078e00ff */
[----:B------:R-:W-:Y:S01]  /*4c00*/  IMAD R59, R2, R5, R59 ;  /* 0x00000005023b7224 */ /* 0x000fe200078e023b */
[----:B------:R-:W-:Y:S01]  /*4c10*/  IADD3 R4, -R4, RZ, RZ ;  /* 0x000000ff04047210 */ /* 0x000fe20007ffe1ff */
[----:B------:R-:W-:Y:S02]  /*4c20*/  VIADD R240, R3, 0xc0 ;  /* 0x000000c003f07836 */ /* 0x000fe40000000000 */
[--C-:B------:R-:W-:Y:S01]  /*4c30*/  @!P6 IMAD.IADD R57, R57, 0x1, -R2.reuse ;  /* 0x000000013939e824 */ /* 0x100fe200078e0a02 */
[----:B------:R-:W-:Y:S01]  /*4c40*/  ISETP.GT.U32.AND P6, PT, R2, R56, PT ;  /* 0x000000380200720c */ /* 0x000fe20003fc4070 */
[----:B------:R-:W-:Y:S01]  /*4c50*/  @!P5 IMAD.IADD R54, R54, 0x1, -R2 ;  /* 0x000000013636d824 */ /* 0x000fe200078e0a02 */
[C---:B------:R-:W-:Y:S01]  /*4c60*/  ISETP.GT.U32.AND P5, PT, R2.reuse, R59, PT ;  /* 0x0000003b0200720c */ /* 0x040fe20003fa4070 */
[----:B------:R-:W-:Y:S01]  /*4c70*/  VIADD R243, R3, 0xbf ;  /* 0x000000bf03f37836 */ /* 0x000fe20000000000 */
[----:B------:R-:W-:Y:S01]  /*4c80*/  IABS R61, R240 ;  /* 0x000000f0003d7213 */ /* 0x000fe20000000000 */
[----:B------:R-:W-:-:S02]  /*4c90*/  IMAD R60, R2, R4, R60 ;  /* 0x00000004023c7224 */ /* 0x000fc400078e023c */
[--C-:B------:R-:W-:Y:S01]  /*4ca0*/  @!P4 IMAD.IADD R55, R55, 0x1, -R2.reuse ;  /* 0x000000013737c824 */ /* 0x100fe200078e0a02 */
[----:B------:R-:W-:Y:S01]  /*4cb0*/  IABS R62, R243 ;  /* 0x000000f3003e7213 */ /* 0x000fe20000000000 */
[----:B------:R-:W-:Y:S01]  /*4cc0*/  @!P0 IMAD.IADD R58, R58, 0x1, -R2 ;  /* 0x000000013a3a8824 */ /* 0x000fe200078e0a02 */
[----:B------:R-:W-:Y:S01]  /*4cd0*/  ISETP.GE.AND P4, PT, R237, RZ, PT ;  /* 0x000000ffed00720c */ /* 0x000fe20003f86270 */
[----:B------:R-:W-:Y:S01]  /*4ce0*/  IMAD.HI.U32 R4, R0, R61, RZ ;  /* 0x0000003d00047227 */ /* 0x000fe200078e00ff */
[----:B------:R-:W-:Y:S02]  /*4cf0*/  ISETP.GE.AND P0, PT, R239, RZ, PT ;  /* 0x000000ffef00720c */ /* 0x000fe40003f06270 */
[----:B------:R-:W-:Y:S01]  /*4d00*/  IADD3 R239, R3, 0xb6, RZ ;  /* 0x000000b603ef7810 */ /* 0x000fe20007ffe0ff */
[----:B------:R-:W-:Y:S01]  /*4d10*/  @!P3 IMAD.MOV R54, RZ, RZ, -R54 ;  /* 0x000000ffff36b224 */ /* 0x000fe200078e0a36 */
[----:B------:R-:W-:Y:S01]  /*4d20*/  ISETP.GT.U32.AND P3, PT, R2, R58, PT ;  /* 0x0000003a0200720c */ /* 0x000fe20003f64070 */
[----:B------:R-:W-:Y:S01]  /*4d30*/  IMAD.MOV R5, RZ, RZ, -R4 ;  /* 0x000000ffff057224 */ /* 0x000fe200078e0a04 */
[----:B------:R-:W-:Y:S01]  /*4d40*/  IABS R71, R239 ;  /* 0x000000ef00477213 */ /* 0x000fe20000000000 */
        /* <DEDUP_REMOVED lines=36> */
[----:B------:R-:W-:Y:S01]  /*4f90*/  @!P6 IMAD.IADD R60, R60, 0x1, -R2 ;  /* 0x000000013c3ce824 */ /* 0x000fe200078e0a02 */
        /* <DEDUP_REMOVED lines=59> */
[----:B------:R-:W-:-:S04]  /*5350*/  IMAD.HI.U32 R4, R0, R70, RZ ;  /* 0x0000004600047227 */ /* 0x000fc800078e00ff */
        /* <DEDUP_REMOVED lines=40> */
[----:B------:R-:W-:-:S02]  /*55e0*/  ISETP.GE.AND P0, PT, R239, RZ, PT ;  /* 0x000000ffef00720c */ /* 0x000fc40003f06270 */
[----:B------:R-:W-:Y:S01]  /*55f0*/  IADD3 R237, R3, 0xab, RZ ;  /* 0x000000ab03ed7810 */ /* 0x000fe20007ffe0ff */
[----:B------:R-:W-:Y:S01]  /*5600*/  @!P5 IMAD.MOV R67, RZ, RZ, -R67 ;  /* 0x000000ffff43d224 */ /* 0x000fe200078e0a43 */
[----:B------:R-:W-:Y:S01]  /*5610*/  ISETP.GT.U32.AND P5, PT, R2, R71, PT ;  /* 0x000000470200720c */ /* 0x000fe20003fa4070 */
[----:B------:R-:W-:Y:S01]  /*5620*/  IMAD.MOV R5, RZ, RZ, -R4 ;  /* 0x000000ffff057224 */ /* 0x000fe200078e0a04 */
[----:B------:R-:W-:Y:S01]  /*5630*/  IABS R82, R237 ;  /* 0x000000ed00527213 */ /* 0x000fe20000000000 */
[----:B------:R-:W-:-:S04]  /*5640*/  IMAD.HI.U32 R4, R0, R75, RZ ;  /* 0x0000004b00047227 */ /* 0x000fc800078e00ff */
[----:B------:R-:W-:Y:S01]  /*5650*/  @!P3 IMAD.MOV R65, RZ, RZ, -R65 ;  /* 0x000000ffff41b224 */ /* 0x000fe200078e0a41 */
[C---:B------:R-:W-:Y:S01]  /*5660*/  ISETP.GT.U32.AND P3, PT, R2.reuse, R70, PT ;  /* 0x000000460200720c */ /* 0x040fe20003f64070 */
[--C-:B------:R-:W-:Y:S01]  /*5670*/  @!P6 IMAD.IADD R69, R69, 0x1, -R2.reuse ;  /* 0x000000014545e824 */ /* 0x100fe200078e0a02 */
[----:B------:R-:W-:Y:S01]  /*5680*/  ISETP.GT.U32.AND P6, PT, R2, R73, PT ;  /* 0x000000490200720c */ /* 0x000fe20003fc4070 */
        /* <DEDUP_REMOVED lines=46> */
[----:B------:R-:W-:Y:S02]  /*5970*/  VIADD R243, R3, 0xae ;  /* 0x000000ae03f37836 */ /* 0x000fe40000000000 */
[----:B------:R-:W-:Y:S02]  /*5980*/  IMAD.MOV R5, RZ, RZ, -R5 ;  /* 0x000000ffff057224 */ /* 0x000fe400078e0a05 */
[C---:B------:R-:W-:Y:S01]  /*5990*/  IMAD R77, R2.reuse, R4, R77 ;  /* 0x00000004024d7224 */ /* 0x040fe200078e024d */
[----:B------:R-:W-:Y:S01]  /*59a0*/  IABS R79, R243 ;  /* 0x000000f3004f7213 */ /* 0x000fe20000000000 */
[----:B------:R-:W-:Y:S01]  /*59b0*/  @!P0 IMAD.IADD R75, R75, 0x1, -R2 ;  /* 0x000000014b4b8824 */ /* 0x000fe200078e0a02 */
[----:B------:R-:W-:Y:S01]  /*59c0*/  ISETP.GE.AND P0, PT, R243, RZ, PT ;  /* 0x000000fff300720c */ /* 0x000fe20003f06270 */
[----:B------:R-:W-:-:S02]  /*59d0*/  IMAD R78, R2, R5, R78 ;  /* 0x00000005024e7224 */ /* 0x000fc400078e024e */
[----:B------:R-:W-:Y:S01]  /*59e0*/  @!P6 IMAD.MOV R75, RZ, RZ, -R75 ;  /* 0x000000ffff4be224 */ /* 0x000fe200078e0a4b */
[----:B------:R-:W-:Y:S01]  /*59f0*/  ISETP.GT.U32.AND P6, PT, R2, R77, PT ;  /* 0x0000004d0200720c */ /* 0x000fe20003fc4070 */
[----:B------:R-:W-:Y:S01]  /*5a00*/  @!P1 IMAD.IADD R76, R76, 0x1, -R2 ;  /* 0x000000014c4c9824 */ /* 0x000fe200078e0a02 */
[----:B------:R-:W-:Y:S01]  /*5a10*/  ISETP.GT.U32.AND P1, PT, R2, R78, PT ;  /* 0x0000004e0200720c */ /* 0x000fe20003f24070 */
[----:B------:R-:W-:-:S04]  /*5a20*/  IMAD.HI.U32 R5, R0, R79, RZ ;  /* 0x0000004f00057227 */ /* 0x000fc800078e00ff */
[----:B------:R-:W-:Y:S01]  /*5a30*/  @!P3 IMAD.MOV R73, RZ, RZ, -R73 ;  /* 0x000000ffff49b224 */ /* 0x000fe200078e0a49 */
[----:B------:R-:W-:Y:S01]  /*5a40*/  ISETP.GE.AND P3, PT, R242, RZ, PT ;  /* 0x000000fff200720c */ /* 0x000fe20003f66270 */
[----:B------:R-:W-:Y:S02]  /*5a50*/  IMAD.MOV R5, RZ, RZ, -R5 ;  /* 0x000000ffff057224 */ /* 0x000fe400078e0a05 */
[C---:B------:R-:W-:Y:S02]  /*5a60*/  VIADD R242, R3.reuse, 0xad ;  /* 0x000000ad03f27836 */ /* 0x040fe40000000000 */
[C---:B------:R-:W-:Y:S02]  /*5a70*/  IMAD R79, R2.reuse, R5, R79 ;  /* 0x00000005024f7224 */ /* 0x040fe400078e024f */
[----:B------:R-:W-:Y:S01]  /*5a80*/  VIADD R243, R3, 0xac ;  /* 0x000000ac03f37836 */ /* 0x000fe20000000000 */
[----:B------:R-:W-:Y:S01]  /*5a90*/  IABS R80, R242 ;  /* 0x000000f200507213 */ /* 0x000fe20000000000 */
[--C-:B------:R-:W-:Y:S01]  /*5aa0*/  @!P6 IMAD.IADD R77, R77, 0x1, -R2.reuse ;  /* 0x000000014d4de824 */ /* 0x100fe200078e0a02 */
[----:B------:R-:W-:Y:S01]  /*5ab0*/  ISETP.GT.U32.AND P6, PT, R2, R79, PT ;  /* 0x0000004f0200720c */ /* 0x000fe20003fc4070 */
[----:B------:R-:W-:Y:S01]  /*5ac0*/  @!P1 IMAD.IADD R78, R78, 0x1, -R2 ;  /* 0x000000014e4e9824 */ /* 0x000fe200078e0a02 */
[----:B------:R-:W-:Y:S01]  /*5ad0*/  IABS R81, R243 ;  /* 0x000000f300517213 */ /* 0x000fe20000000000 */
[----:B------:R-:W-:Y:S01]  /*5ae0*/  IMAD.HI.U32 R4, R0, R80, RZ ;  /* 0x0000005000047227 */ /* 0x000fe200078e00ff */
[----:B------:R-:W-:-:S02]  /*5af0*/  ISETP.GT.U32.AND P1, PT, R2, R77, PT ;  /* 0x0000004d0200720c */ /* 0x000fc40003f24070 */
[----:B------:R-:W-:Y:S01]  /*5b00*/  ISETP.GE.AND P2, PT, R242, RZ, PT ;  /* 0x000000fff200720c */ /* 0x000fe20003f46270 */
        /* <DEDUP_REMOVED lines=8> */
[----:B------:R-:W-:Y:S02]  /*5b90*/  @!P6 IMAD.IADD R79, R79, 0x1, -R2 ;  /* 0x000000014f4fe824 */ /* 0x000fe400078e0a02 */
[----:B------:R-:W-:-:S03]  /*5ba0*/  IMAD.HI.U32 R5, R0, R82, RZ ;  /* 0x0000005200057227 */ /* 0x000fc600078e00ff */
[C---:B------:R-:W-:Y:S01]  /*5bb0*/  ISETP.GT.U32.AND P6, PT, R2.reuse, R79, PT ;  /* 0x0000004f0200720c */ /* 0x040fe20003fc4070 */
[C---:B------:R-:W-:Y:S02]  /*5bc0*/  IMAD R81, R2.reuse, R6, R81 ;  /* 0x0000000602517224 */ /* 0x040fe400078e0251 */
[----:B------:R-:W-:Y:S01]  /*5bd0*/  @!P1 IMAD.IADD R77, R77, 0x1, -R2 ;  /* 0x000000014d4d9824 */ /* 0x000fe200078e0a02 */
[C---:B------:R-:W-:Y:S01]  /*5be0*/  ISETP.GT.U32.AND P1, PT, R2.reuse, R80, PT ;  /* 0x000000500200720c */ /* 0x040fe20003f24070 */
[----:B------:R-:W-:Y:S02]  /*5bf0*/  IMAD.MOV R5, RZ, RZ, -R5 ;  /* 0x000000ffff057224 */ /* 0x000fe400078e0a05 */
        /* <DEDUP_REMOVED lines=9> */
[C---:B------:R-:W-:Y:S01]  /*5c90*/  ISETP.GT.U32.AND P4, PT, R2.reuse, R82, PT ;  /* 0x000000520200720c */ /* 0x040fe20003f84070 */
[----:B------:R-:W-:Y:S01]  /*5ca0*/  IMAD R83, R2, R4, R83 ;  /* 0x0000000402537224 */ /* 0x000fe200078e0253 */
[----:B------:R-:W-:Y:S01]  /*5cb0*/  IABS R85, R241 ;  /* 0x000000f100557213 */ /* 0x000fe20000000000 */
[----:B------:R-:W-:-:S04]  /*5cc0*/  IMAD.HI.U32 R6, R0, R84, RZ ;  /* 0x0000005400067227 */ /* 0x000fc800078e00ff */
[--C-:B------:R-:W-:Y:S01]  /*5cd0*/  @!P1 IMAD.IADD R80, R80, 0x1, -R2.reuse ;  /* 0x0000000150509824 */ /* 0x100fe200078e0a02 */
[----:B------:R-:W-:Y:S01]  /*5ce0*/  ISETP.GE.AND P1, PT, R243, RZ, PT ;  /* 0x000000fff300720c */ /* 0x000fe20003f26270 */
[----:B------:R-:W-:Y:S01]  /*5cf0*/  @!P6 IMAD.IADD R79, R79, 0x1, -R2 ;  /* 0x000000014f4fe824 */ /* 0x000fe200078e0a02 */
[C---:B------:R-:W-:Y:S01]  /*5d00*/  ISETP.GT.U32.AND P6, PT, R2.reuse, R83, PT ;  /* 0x000000530200720c */ /* 0x040fe20003fc4070 */
[----:B------:R-:W-:Y:S02]  /*5d10*/  IMAD.MOV R6, RZ, RZ, -R6 ;  /* 0x000000ffff067224 */ /* 0x000fe400078e0a06 */
[----:B------:R-:W-:Y:S01]  /*5d20*/  @!P3 IMAD.IADD R81, R81, 0x1, -R2 ;  /* 0x000000015151b824 */ /* 0x000fe200078e0a02 */
[----:B------:R-:W-:Y:S01]  /*5d30*/  ISETP.GT.U32.AND P3, PT, R2, R80, PT ;  /* 0x000000500200720c */ /* 0x000fe20003f64070 */
[----:B------:R-:W-:-:S04]  /*5d40*/  IMAD.HI.U32 R5, R0, R85, RZ ;  /* 0x0000005500057227 */ /* 0x000fc800078e00ff */
[----:B------:R-:W-:Y:S02]  /*5d50*/  VIADD R242, R3, 0xa7 ;  /* 0x000000a703f27836 */ /* 0x000fe40000000000 */
[----:B------:R-:W-:Y:S02]  /*5d60*/  IMAD R84, R2, R6, R84 ;  /* 0x0000000602547224 */ /* 0x000fe400078e0254 */
[----:B------:R-:W-:Y:S01]  /*5d70*/  IMAD.MOV R5, RZ, RZ, -R5 ;  /* 0x000000ffff057224 */ /* 0x000fe200078e0a05 */
[----:B------:R-:W-:Y:S01]  /*5d80*/  IABS R86, R242 ;  /* 0x000000f200567213 */ /* 0x000fe20000000000 */
[----:B------:R-:W-:Y:S01]  /*5d90*/  @!P4 IMAD.IADD R82, R82, 0x1, -R2 ;  /* 0x000000015252c824 */ /* 0x000fe200078e0a02 */
[C---:B------:R-:W-:Y:S01]  /*5da0*/  ISETP.GT.U32.AND P4, PT, R2.reuse, R81, PT ;  /* 0x000000510200720c */ /* 0x040fe20003f84070 */
[----:B------:R-:W-:Y:S01]  /*5db0*/  @!P0 IMAD.MOV R79, RZ, RZ, -R79 ;  /* 0x000000ffff4f8224 */ /* 0x000fe200078e0a4f */
[C---:B------:R-:W-:Y:S01]  /*5dc0*/  ISETP.GT.U32.AND P0, PT, R2.reuse, R84, PT ;  /* 0x000000540200720c */ /* 0x040fe20003f04070 */
[----:B------:R-:W-:-:S02]  /*5dd0*/  IMAD R85, R2, R5, R85 ;  /* 0x0000000502557224 */ /* 0x000fc400078e0255 */
[----:B------:R-:W-:Y:S01]  /*5de0*/  @!P6 IMAD.IADD R83, R83, 0x1, -R2 ;  /* 0x000000015353e824 */ /* 0x000fe200078e0a02 */
[----:B------:R-:W-:Y:S01]  /*5df0*/  ISETP.GT.U32.AND P6, PT, R2, R82, PT ;  /* 0x000000520200720c */ /* 0x000fe20003fc4070 */
[----:B------:R-:W-:Y:S02]  /*5e00*/  VIADD R240, R3, 0xa6 ;  /* 0x000000a603f07836 */ /* 0x000fe40000000000 */
[----:B------:R-:W-:-:S03]  /*5e10*/  IMAD.HI.U32 R4, R0, R86, RZ ;  /* 0x0000005600047227 */ /* 0x000fc600078e00ff */
[----:B------:R-:W-:Y:S01]  /*5e20*/  IABS R87, R240 ;  /* 0x000000f000577213 */ /* 0x000fe20000000000 */
        /* <DEDUP_REMOVED lines=13> */
[----:B------:R-:W-:Y:S01]  /*5f00*/  @!P2 IMAD.MOV R80, RZ, RZ, -R80 ;  /* 0x000000ffff50a224 */ /* 0x000fe200078e0a50 */
[----:B------:R-:W-:Y:S01]  /*5f10*/  ISETP.GT.U32.AND P2, PT, R2, R84, PT ;  /* 0x000000540200720c */ /* 0x000fe20003f44070 */
[----:B------:R-:W-:Y:S01]  /*5f20*/  @!P6 IMAD.IADD R82, R82, 0x1, -R2 ;  /* 0x000000015252e824 */ /* 0x000fe200078e0a02 */
[----:B------:R-:W-:Y:S01]  /*5f30*/  ISETP.GT.U32.AND P6, PT, R2, R86, PT ;  /* 0x000000560200720c */ /* 0x000fe20003fc4070 */
[----:B------:R-:W-:Y:S02]  /*5f40*/  IMAD.MOV R5, RZ, RZ, -R4 ;  /* 0x000000ffff057224 */ /* 0x000fe400078e0a04 */
[----:B------:R-:W-:-:S04]  /*5f50*/  IMAD.HI.U32 R4, R0, R88, RZ ;  /* 0x0000005800047227 */ /* 0x000fc800078e00ff */
[----:B------:R-:W-:Y:S01]  /*5f60*/  @!P3 IMAD.IADD R85, R85, 0x1, -R2 ;  /* 0x000000015555b824 */ /* 0x000fe200078e0a02 */
[----:B------:R-:W-:Y:S01]  /*5f70*/  ISETP.GE.AND P3, PT, R241, RZ, PT ;  /* 0x000000fff100720c */ /* 0x000fe20003f66270 */
[----:B------:R-:W-:Y:S02]  /*5f80*/  VIADD R241, R3, 0xa4 ;  /* 0x000000a403f17836 */ /* 0x000fe40000000000 */
[C---:B------:R-:W-:Y:S02]  /*5f90*/  IMAD R87, R2.reuse, R5, R87 ;  /* 0x0000000502577224 */ /* 0x040fe400078e0257 */
[----:B------:R-:W-:Y:S01]  /*5fa0*/  IMAD.MOV R4, RZ, RZ, -R4 ;  /* 0x000000ffff047224 */ /* 0x000fe200078e0a04 */
[----:B------:R-:W-:Y:S01]  /*5fb0*/  IABS R5, R241 ;  /* 0x000000f100057213 */ /* 0x000fe20000000000 */
[----:B------:R-:W-:Y:S01]  /*5fc0*/  @!P1 IMAD.MOV R81, RZ, RZ, -R81 ;  /* 0x000000ffff519224 */ /* 0x000fe200078e0a51 */
[C---:B------:R-:W-:Y:S01]  /*5fd0*/  ISETP.GT.U32.AND P1, PT, R2.reuse, R85, PT ;  /* 0x000000550200720c */ /* 0x040fe20003f24070 */
[----:B------:R-:W-:Y:S01]  /*5fe0*/  @!P4 IMAD.MOV R82, RZ, RZ, -R82 ;  /* 0x000000ffff52c224 */ /* 0x000fe200078e0a52 */
[C---:B------:R-:W-:Y:S01]  /*5ff0*/  ISETP.GT.U32.AND P4, PT, R2.reuse, R87, PT ;  /* 0x000000570200720c */ /* 0x040fe20003f84070 */
[----:B------:R-:W-:-:S02]  /*6000*/  IMAD R88, R2, R4, R88 ;  /* 0x0000000402587224 */ /* 0x000fc400078e0258 */
[--C-:B------:R-:W-:Y:S01]  /*6010*/  @!P5 IMAD.IADD R83, R83, 0x1, -R2.reuse ;  /* 0x000000015353d824 */ /* 0x100fe200078e0a02 */
[----:B------:R-:W-:Y:S01]  /*6020*/  ISETP.GE.AND P5, PT, R238, RZ, PT ;  /* 0x000000ffee00720c */ /* 0x000fe20003fa6270 */
[----:B------:R-:W-:Y:S01]  /*6030*/  @!P2 IMAD.IADD R84, R84, 0x1, -R2 ;  /* 0x000000015454a824 */ /* 0x000fe200078e0a02 */
[----:B------:R-:W-:Y:S01]  /*6040*/  ISETP.GT.U32.AND P2, PT, R2, R88, PT ;  /* 0x000000580200720c */ /* 0x000fe20003f44070 */
[----:B------:R-:W-:-:S04]  /*6050*/  IMAD.HI.U32 R4, R0, R5, RZ ;  /* 0x0000000500047227 */ /* 0x000fc800078e00ff */
[----:B------:R-:W-:Y:S02]  /*6060*/  @!P6 IMAD.IADD R86, R86, 0x1, -R2 ;  /* 0x000000015656e824 */ /* 0x000fe400078e0a02 */
[----:B------:R-:W-:Y:S02]  /*6070*/  IMAD.MOV R4, RZ, RZ, -R4 ;  /* 0x000000ffff047224 */ /* 0x000fe400078e0a04 */
[--C-:B------:R-:W-:Y:S01]  /*6080*/  @!P1 IMAD.IADD R85, R85, 0x1, -R2.reuse ;  /* 0x0000000155559824 */ /* 0x100fe200078e0a02 */
[C---:B------:R-:W-:Y:S01]  /*6090*/  ISETP.GT.U32.AND P6, PT, R2.reuse, R86, PT ;  /* 0x000000560200720c */ /* 0x040fe20003fc4070 */
[----:B------:R-:W-:Y:S01]  /*60a0*/  IMAD R89, R2, R4, R5 ;  /* 0x0000000402597224 */ /* 0x000fe200078e0205 */
[----:B------:R-:W-:Y:S01]  /*60b0*/  ISETP.GE.AND P1, PT, R240, RZ, PT ;  /* 0x000000fff000720c */ /* 0x000fe20003f26270 */
[--C-:B------:R-:W-:Y:S01]  /*60c0*/  @!P4 IMAD.IADD R87, R87, 0x1, -R2.reuse ;  /* 0x000000015757c824 */ /* 0x100fe200078e0a02 */
[----:B------:R-:W-:Y:S01]  /*60d0*/  @!P3 IADD3 R85, -R85, RZ, RZ ;  /* 0x000000ff5555b210 */ /* 0x000fe20007ffe1ff */
[----:B------:R-:W-:Y:S01]  /*60e0*/  @!P5 IMAD.MOV R83, RZ, RZ, -R83 ;  /* 0x000000ffff53d224 */ /* 0x000fe200078e0a53 */
[----:B------:R-:W-:Y:S01]  /*60f0*/  ISETP.GT.U32.AND P3, PT, R2, R89, PT ;  /* 0x000000590200720c */ /* 0x000fe20003f64070 */
[----:B------:R-:W-:Y:S01]  /*6100*/  @!P2 IMAD.IADD R88, R88, 0x1, -R2 ;  /* 0x000000015858a824 */ /* 0x000fe200078e0a02 */
[----:B------:R-:W-:Y:S01]  /*6110*/  ISETP.GE.AND P5, PT, R242, RZ, PT ;  /* 0x000000fff200720c */ /* 0x000fe20003fa6270 */
[----:B------:R-:W-:Y:S01]  /*6120*/  VIADD R242, R3, 0xa3 ;  /* 0x000000a303f27836 */ /* 0x000fe20000000000 */
[C---:B------:R-:W-:Y:S01]  /*6130*/  ISETP.GT.U32.AND P2, PT, R2.reuse, R87, PT ;  /* 0x000000570200720c */ /* 0x040fe20003f44070 */
[----:B------:R-:W-:Y:S01]  /*6140*/  @!P0 IMAD.MOV R84, RZ, RZ, -R84 ;  /* 0x000000ffff548224 */ /* 0x000fe200078e0a54 */
[----:B------:R-:W-:Y:S01]  /*6150*/  ISETP.GT.U32.AND P0, PT, R2, R88, PT ;  /* 0x000000580200720c */ /* 0x000fe20003f04070 */
[--C-:B------:R-:W-:Y:S01]  /*6160*/  @!P6 IMAD.IADD R86, R86, 0x1, -R2.reuse ;  /* 0x000000015656e824 */ /* 0x100fe200078e0a02 */
[----:B------:R-:W-:Y:S01]  /*6170*/  ISETP.GE.AND P6, PT, R243, RZ, PT ;  /* 0x000000fff300720c */ /* 0x000fe20003fc6270 */
[C---:B------:R-:W-:Y:S01]  /*6180*/  VIADD R243, R3.reuse, 0xa2 ;  /* 0x000000a203f37836 */ /* 0x040fe20000000000 */
[----:B------:R-:W-:Y:S01]  /*6190*/  IABS R90, R242 ;  /* 0x000000f2005a7213 */ /* 0x000fe20000000000 */
[----:B------:R-:W-:Y:S01]  /*61a0*/  VIADD R237, R3, 0x9e ;  /* 0x0000009e03ed7836 */ /* 0x000fe20000000000 */
[----:B------:R-:W-:Y:S01]  /*61b0*/  ISETP.GE.AND P4, PT, R241, RZ, PT ;  /* 0x000000fff100720c */ /* 0x000fe20003f86270 */
[----:B------:R-:W-:Y:S01]  /*61c0*/  @!P3 IMAD.IADD R89, R89, 0x1, -R2 ;  /* 0x000000015959b824 */ /* 0x000fe200078e0a02 */
[----:B------:R-:W-:Y:S01]  /*61d0*/  IABS R91, R243 ;  /* 0x000000f3005b7213 */ /* 0x000fe20000000000 */
[----:B------:R-:W-:Y:S01]  /*61e0*/  IMAD.HI.U32 R4, R0, R90, RZ ;  /* 0x0000005a00047227 */ /* 0x000fe200078e00ff */
[----:B------:R-:W-:-:S02]  /*61f0*/  IABS R95, R237 ;  /* 0x000000ed005f7213 */ /* 0x000fc40000000000 */
[----:B------:R-:W-:Y:S01]  /*6200*/  ISETP.GT.U32.AND P3, PT, R2, R89, PT ;  /* 0x000000590200720c */ /* 0x000fe20003f64070 */
[----:B------:R-:W-:Y:S01]  /*6210*/  @!P2 IMAD.IADD R87, R87, 0x1, -R2 ;  /* 0x000000015757a824 */ /* 0x000fe200078e0a02 */
[----:B------:R-:W-:Y:S01]  /*6220*/  ISETP.GE.AND P2, PT, R243, RZ, PT ;  /* 0x000000fff300720c */ /* 0x000fe20003f46270 */
[----:B------:R-:W-:Y:S02]  /*6230*/  IMAD.MOV R4, RZ, RZ, -R4 ;  /* 0x000000ffff047224 */ /* 0x000fe400078e0a04 */
[----:B------:R-:W-:Y:S02]  /*6240*/  VIADD R243, R3, 0xa1 ;  /* 0x000000a103f37836 */ /* 0x000fe40000000000 */
[----:B------:R-:W-:-:S03]  /*6250*/  IMAD.HI.U32 R5, R0, R91, RZ ;  /* 0x0000005b00057227 */ /* 0x000fc600078e00ff */
[----:B------:R-:W-:Y:S01]  /*6260*/  IABS R92, R243 ;  /* 0x000000f3005c7213 */ /* 0x000fe20000000000 */
[----:B------:R-:W-:Y:S02]  /*6270*/  IMAD R90, R2, R4, R90 ;  /* 0x00000004025a7224 */ /* 0x000fe400078e025a */
[----:B------:R-:W-:Y:S01]  /*6280*/  @!P0 IMAD.IADD R88, R88, 0x1, -R2 ;  /* 0x0000000158588824 */ /* 0x000fe200078e0a02 */
[----:B------:R-:W-:Y:S01]  /*6290*/  ISETP.GE.AND P0, PT, R243, RZ, PT ;  /* 0x000000fff300720c */ /* 0x000fe20003f06270 */
[----:B------:R-:W-:Y:S02]  /*62a0*/  IMAD.MOV R5, RZ, RZ, -R5 ;  /* 0x000000ffff057224 */ /* 0x000fe400078e0a05 */
[----:B------:R-:W-:Y:S01]  /*62b0*/  @!P6 IMAD.MOV R88, RZ, RZ, -R88 ;  /* 0x000000ffff58e224 */ /* 0x000fe200078e0a58 */
[C---:B------:R-:W-:Y:S01]  /*62c0*/  ISETP.GT.U32.AND P6, PT, R2.reuse, R90, PT ;  /* 0x0000005a0200720c */ /* 0x040fe20003fc4070 */
[----:B------:R-:W-:Y:S02]  /*62d0*/  IMAD R91, R2, R5, R91 ;  /* 0x00000005025b7224 */ /* 0x000fe400078e025b */
[----:B------:R-:W-:-:S04]  /*62e0*/  IMAD.HI.U32 R5, R0, R92, RZ ;  /* 0x0000005c00057227 */ /* 0x000fc800078e00ff */
[----:B------:R-:W-:Y:S02]  /*62f0*/  IMAD.MOV R5, RZ, RZ, -R5 ;  /* 0x000000ffff057224 */ /* 0x000fe400078e0a05 */
[----:B------:R-:W-:Y:S01]  /*6300*/  @!P3 IMAD.IADD R89, R89, 0x1, -R2 ;  /* 0x000000015959b824 */ /* 0x000fe200078e0a02 */
[C---:B------:R-:W-:Y:S01]  /*6310*/  ISETP.GT.U32.AND P3, PT, R2.reuse, R91, PT ;  /* 0x0000005b0200720c */ /* 0x040fe20003f64070 */
[----:B------:R-:W-:Y:S02]  /*6320*/  IMAD R92, R2, R5, R92 ;  /* 0x00000005025c7224 */ /* 0x000fe400078e025c */
[----:B------:R-:W-:Y:S02]  /*6330*/  @!P6 IMAD.IADD R90, R90, 0x1, -R2 ;  /* 0x000000015a5ae824 */ /* 0x000fe400078e0a02 */
[C---:B------:R-:W-:Y:S01]  /*6340*/  VIADD R243, R3.reuse, 0xa0 ;  /* 0x000000a003f37836 */ /* 0x040fe20000000000 */
[----:B------:R-:W-:Y:S01]  /*6350*/  ISETP.GT.U32.AND P6, PT, R2, R92, PT ;  /* 0x0000005c0200720c */ /* 0x000fe20003fc4070 */
[----:B------:R-:W-:-:S02]  /*6360*/  VIADD R241, R3, 0x9f ;  /* 0x0000009f03f17836 */ /* 0x000fc40000000000 */
[----:B------:R-:W-:Y:S01]  /*6370*/  @!P5 IMAD.MOV R86, RZ, RZ, -R86 ;  /* 0x000000ffff56d224 */ /* 0x000fe200078e0a56 */
[----:B------:R-:W-:Y:S01]  /*6380*/  IABS R93, R243 ;  /* 0x000000f3005d7213 */ /* 0x000fe20000000000 */
[----:B------:R-:W-:Y:S01]  /*6390*/  VIADD R238, R3, 0x9d ;  /* 0x0000009d03ee7836 */ /* 0x000fe20000000000 */
[----:B------:R-:W-:Y:S01]  /*63a0*/  IABS R94, R241 ;  /* 0x000000f1005e7213 */ /* 0x000fe20000000000 */
[----:B------:R-:W-:Y:S01]  /*63b0*/  @!P3 IMAD.IADD R91, R91, 0x1, -R2 ;  /* 0x000000015b5bb824 */ /* 0x000fe200078e0a02 */
[----:B------:R-:W-:Y:S01]  /*63c0*/  ISETP.GT.U32.AND P3, PT, R2, R90, PT ;  /* 0x0000005a0200720c */ /* 0x000fe20003f64070 */
[----:B------:R-:W-:Y:S01]  /*63d0*/  IMAD.HI.U32 R4, R0, R93, RZ ;  /* 0x0000005d00047227 */ /* 0x000fe200078e00ff */
[----:B------:R-:W-:Y:S02]  /*63e0*/  ISETP.GE.AND P5, PT, R242, RZ, PT ;  /* 0x000000fff200720c */ /* 0x000fe40003fa6270 */
[----:B------:R-:W-:Y:S01]  /*63f0*/  IABS R96, R238 ;  /* 0x000000ee00607213 */ /* 0x000fe20000000000 */
[----:B------:R-:W-:-:S04]  /*6400*/  IMAD.HI.U32 R6, R0, R94, RZ ;  /* 0x0000005e00067227 */ /* 0x000fc800078e00ff */
[----:B------:R-:W-:Y:S02]  /*6410*/  @!P6 IMAD.IADD R92, R92, 0x1, -R2 ;  /* 0x000000015c5ce824 */ /* 0x000fe400078e0a02 */
[----:B------:R-:W-:Y:S01]  /*6420*/  @!P4 IMAD.MOV R89, RZ, RZ, -R89 ;  /* 0x000000ffff59c224 */ /* 0x000fe200078e0a59 */
[C---:B------:R-:W-:Y:S01]  /*6430*/  ISETP.GT.U32.AND P4, PT, R2.reuse, R91, PT ;  /* 0x0000005b0200720c */ /* 0x040fe20003f84070 */
[----:B------:R-:W-:Y:S01]  /*6440*/  IMAD.MOV R4, RZ, RZ, -R4 ;  /* 0x000000ffff047224 */ /* 0x000fe200078e0a04 */
[----:B------:R-:W-:Y:S01]  /*6450*/  ISETP.GT.U32.AND P6, PT, R2, R92, PT ;  /* 0x0000005c0200720c */ /* 0x000fe20003fc4070 */
[----:B------:R-:W-:-:S04]  /*6460*/  IMAD.HI.U32 R5, R0, R95, RZ ;  /* 0x0000005f00057227 */ /* 0x000fc800078e00ff */
[----:B------:R-:W-:Y:S02]  /*6470*/  IMAD.MOV R6, RZ, RZ, -R6 ;  /* 0x000000ffff067224 */ /* 0x000fe400078e0a06 */
[----:B------:R-:W-:Y:S02]  /*6480*/  IMAD R93, R2, R4, R93 ;  /* 0x00000004025d7224 */ /* 0x000fe400078e025d */
[----:B------:R-:W-:-:S04]  /*6490*/  IMAD.HI.U32 R4, R0, R96, RZ ;  /* 0x0000006000047227 */ /* 0x000fc800078e00ff */
[----:B------:R-:W-:Y:S02]  /*64a0*/  IMAD.MOV R5, RZ, RZ, -R5 ;  /* 0x000000ffff057224 */ /* 0x000fe400078e0a05 */
[----:B------:R-:W-:Y:S02]  /*64b0*/  IMAD R94, R2, R6, R94 ;  /* 0x00000006025e7224 */ /* 0x000fe400078e025e */
[----:B------:R-:W-:Y:S01]  /*64c0*/  @!P3 IMAD.IADD R90, R90, 0x1, -R2 ;  /* 0x000000015a5ab824 */ /* 0x000fe200078e0a02 */
[C---:B------:R-:W-:Y:S01]  /*64d0*/  ISETP.GT.U32.AND P3, PT, R2.reuse, R93, PT ;  /* 0x0000005d0200720c */ /* 0x040fe20003f64070 */
[----:B------:R-:W-:Y:S02]  /*64e0*/  VIADD R239, R3, 0x9c ;  /* 0x0000009c03ef7836 */ /* 0x000fe40000000000 */
[----:B------:R-:W-:Y:S02]  /*64f0*/  IMAD.MOV R4, RZ, RZ, -R4 ;  /* 0x000000ffff047224 */ /* 0x000fe400078e0a04 */
[C---:B------:R-:W-:Y:S01]  /*6500*/  IMAD R95, R2.reuse, R5, R95 ;  /* 0x00000005025f7224 */ /* 0x040fe200078e025f */
[----:B------:R-:W-:Y:S01]  /*6510*/  IABS R97, R239 ;  /* 0x000000ef00617213 */ /* 0x000fe20000000000 */
[----:B------:R-:W-:Y:S01]  /*6520*/  @!P5 IMAD.MOV R90, RZ, RZ, -R90 ;  /* 0x000000ffff5ad224 */ /* 0x000fe200078e0a5a */
[C---:B------:R-:W-:Y:S01]  /*6530*/  ISETP.GT.U32.AND P5, PT, R2.reuse, R94, PT ;  /* 0x0000005e0200720c */ /* 0x040fe20003fa4070 */
[----:B------:R-:W-:-:S02]  /*6540*/  IMAD R96, R2, R4, R96 ;  /* 0x0000000402607224 */ /* 0x000fc400078e0260 */
[----:B------:R-:W-:Y:S01]  /*6550*/  @!P4 IMAD.IADD R91, R91, 0x1, -R2 ;  /* 0x000000015b5bc824 */ /* 0x000fe200078e0a02 */
[----:B------:R-:W-:Y:S01]  /*6560*/  ISETP.GT.U32.AND P4, PT, R2, R95, PT ;  /* 0x0000005f0200720c */ /* 0x000fe20003f84070 */
[----:B------:R-:W-:-:S04]  /*6570*/  IMAD.HI.U32 R6, R0, R97, RZ ;  /* 0x0000006100067227 */ /* 0x000fc800078e00ff */
[----:B------:R-:W-:Y:S01]  /*6580*/  @!P6 IMAD.IADD R92, R92, 0x1, -R2 ;  /* 0x000000015c5ce824 */ /* 0x000fe200078e0a02 */
[----:B------:R-:W-:Y:S01]  /*6590*/  ISETP.GT.U32.AND P6, PT, R2, R96, PT ;  /* 0x000000600200720c */ /* 0x000fe20003fc4070 */
[----:B------:R-:W-:Y:S02]  /*65a0*/  IMAD.MOV R6, RZ, RZ, -R6 ;  /* 0x000000ffff067224 */ /* 0x000fe400078e0a06 */
[----:B------:R-:W-:Y:S01]  /*65b0*/  @!P1 IMAD.MOV R87, RZ, RZ, -R87 ;  /* 0x000000ffff579224 */ /* 0x000fe200078e0a57 */
[----:B------:R-:W-:Y:S01]  /*65c0*/  ISETP.GE.AND P1, PT, R243, RZ, PT ;  /* 0x000000fff300720c */ /* 0x000fe20003f26270 */
[C---:B------:R-:W-:Y:S02]  /*65d0*/  VIADD R242, R3.reuse, 0x9b ;  /* 0x0000009b03f27836 */ /* 0x040fe40000000000 */
[--C-:B------:R-:W-:Y:S02]  /*65e0*/  @!P5 IMAD.IADD R94, R94, 0x1, -R2.reuse ;  /* 0x000000015e5ed824 */ /* 0x100fe400078e0a02 */
[----:B------:R-:W-:Y:S01]  /*65f0*/  VIADD R243, R3, 0x9a ;  /* 0x0000009a03f37836 */ /* 0x000fe20000000000 */
[----:B------:R-:W-:Y:S01]  /*6600*/  IABS R98, R242 ;  /* 0x000000f200627213 */ /* 0x000fe20000000000 */
[--C-:B------:R-:W-:Y:S01]  /*6610*/  @!P3 IMAD.IADD R93, R93, 0x1, -R2.reuse ;  /* 0x000000015d5db824 */ /* 0x100fe200078e0a02 */
[----:B------:R-:W-:Y:S01]  /*6620*/  ISETP.GE.AND P3, PT, R241, RZ, PT ;  /* 0x000000fff100720c */ /* 0x000fe20003f66270 */
[C---:B------:R-:W-:Y:S01]  /*6630*/  IMAD R97, R2.reuse, R6, R97 ;  /* 0x0000000602617224 */ /* 0x040fe200078e0261 */
[----:B------:R-:W-:Y:S01]  /*6640*/  IABS R99, R243 ;  /* 0x000000f300637213 */ /* 0x000fe20000000000 */
[----:B------:R-:W-:Y:S01]  /*6650*/  @!P4 IMAD.IADD R95, R95, 0x1, -R2 ;  /* 0x000000015f5fc824 */ /* 0x000fe200078e0a02 */
[C---:B------:R-:W-:Y:S01]  /*6660*/  ISETP.GT.U32.AND P4, PT, R2.reuse, R94, PT ;  /* 0x0000005e0200720c */ /* 0x040fe20003f84070 */
[----:B------:R-:W-:Y:S01]  /*6670*/  @!P0 IMAD.MOV R92, RZ, RZ, -R92 ;  /* 0x000000ffff5c8224 */ /* 0x000fe200078e0a5c */
[----:B------:R-:W-:Y:S01]  /*6680*/  ISETP.GT.U32.AND P5, PT, R2, R93, PT ;  /* 0x0000005d0200720c */ /* 0x000fe20003fa4070 */
[----:B------:R-:W-:Y:S01]  /*6690*/  @!P6 IMAD.IADD R96, R96, 0x1, -R2 ;  /* 0x000000016060e824 */ /* 0x000fe200078e0a02 */
[----:B------:R-:W-:Y:S01]  /*66a0*/  ISETP.GT.U32.AND P0, PT, R2, R97, PT ;  /* 0x000000610200720c */ /* 0x000fe20003f04070 */
[----:B------:R-:W-:Y:S01]  /*66b0*/  IMAD.HI.U32 R5, R0, R98, RZ ;  /* 0x0000006200057227 */ /* 0x000fe200078e00ff */
[----:B------:R-:W-:-:S03]  /*66c0*/  ISETP.GT.U32.AND P6, PT, R2, R95, PT ;  /* 0x0000005f0200720c */ /* 0x000fc60003fc4070 */
[----:B------:R-:W-:Y:S02]  /*66d0*/  VIADD R240, R3, 0x99 ;  /* 0x0000009903f07836 */ /* 0x000fe40000000000 */
[----:B------:R-:W-:-:S03]  /*66e0*/  IMAD.HI.U32 R4, R0, R99, RZ ;  /* 0x0000006300047227 */ /* 0x000fc600078e00ff */
[----:B------:R-:W-:Y:S01]  /*66f0*/  IABS R100, R240 ;  /* 0x000000f000647213 */ /* 0x000fe20000000000 */
[----:B------:R-:W-:Y:S01]  /*6700*/  @!P2 IMAD.MOV R91, RZ, RZ, -R91 ;  /* 0x000000ffff5ba224 */ /* 0x000fe200078e0a5b */
[C---:B------:R-:W-:Y:S01]  /*6710*/  ISETP.GT.U32.AND P2, PT, R2.reuse, R96, PT ;  /* 0x000000600200720c */ /* 0x040fe20003f44070 */
[----:B------:R-:W-:Y:S02]  /*6720*/  IMAD.MOV R5, RZ, RZ, -R5 ;  /* 0x000000ffff057224 */ /* 0x000fe400078e0a05 */
[----:B------:R-:W-:Y:S02]  /*6730*/  IMAD.MOV R4, RZ, RZ, -R4 ;  /* 0x000000ffff047224 */ /* 0x000fe400078e0a04 */
[----:B------:R-:W-:Y:S02]  /*6740*/  VIADD R241, R3, 0x98 ;  /* 0x0000009803f17836 */ /* 0x000fe40000000000 */
[----:B------:R-:W-:Y:S02]  /*6750*/  IMAD R98, R2, R5, R98 ;  /* 0x0000000502627224 */ /* 0x000fe400078e0262 */
[--C-:B------:R-:W-:Y:S01]  /*6760*/  @!P4 IMAD.IADD R94, R94, 0x1, -R2.reuse ;  /* 0x000000015e5ec824 */ /* 0x100fe200078e0a02 */
[----:B------:R-:W-:Y:S01]  /*6770*/  ISETP.GE.AND P4, PT, R237, RZ, PT ;  /* 0x000000ffed00720c */ /* 0x000fe20003f86270 */
[C---:B------:R-:W-:Y:S01]  /*6780*/  IMAD R99, R2.reuse, R4, R99 ;  /* 0x0000000402637224 */ /* 0x040fe200078e0263 */
[----:B------:R-:W-:Y:S01]  /*6790*/  IABS R101, R241 ;  /* 0x000000f100657213 */ /* 0x000fe20000000000 */
[----:B------:R-:W-:Y:S01]  /*67a0*/  @!P5 IMAD.IADD R93, R93, 0x1, -R2 ;  /* 0x000000015d5dd824 */ /* 0x000fe200078e0a02 */
[----:B------:R-:W-:Y:S01]  /*67b0*/  ISETP.GT.U32.AND P5, PT, R2, R98, PT ;  /* 0x000000620200720c */ /* 0x000fe20003fa4070 */
[----:B------:R-:W-:-:S04]  /*67c0*/  IMAD.HI.U32 R4, R0, R100, RZ ;  /* 0x0000006400047227 */ /* 0x000fc800078e00ff */
[----:B------:R-:W-:Y:S01]  /*67d0*/  @!P0 IMAD.IADD R97, R97, 0x1, -R2 ;  /* 0x0000000161618824 */ /* 0x000fe200078e0a02 */
[----:B------:R-:W-:Y:S01]  /*67e0*/  ISETP.GE.AND P0, PT, R239, RZ, PT ;  /* 0x000000ffef00720c */ /* 0x000fe20003f06270 */
[----:B------:R-:W-:Y:S02]  /*67f0*/  IMAD.MOV R5, RZ, RZ, -R4 ;  /* 0x000000ffff057224 */ /* 0x000fe400078e0a04 */
[----:B------:R-:W-:Y:S01]  /*6800*/  @!P1 IMAD.MOV R93, RZ, RZ, -R93 ;  /* 0x000000ffff5d9224 */ /* 0x000fe200078e0a5d */
[----:B------:R-:W-:Y:S01]  /*6810*/  ISETP.GT.U32.AND P1, PT, R2, R97, PT ;  /* 0x000000610200720c */ /* 0x000fe20003f24070 */
[----:B------:R-:W-:Y:S01]  /*6820*/  @!P2 IMAD.IADD R96, R96, 0x1, -R2 ;  /* 0x000000016060a824 */ /* 0x000fe200078e0a02 */
[----:B------:R-:W-:Y:S01]  /*6830*/  ISETP.GE.AND P2, PT, R238, RZ, PT ;  /* 0x000000ffee00720c */ /* 0x000fe20003f46270 */
[----:B------:R-:W-:-:S04]  /*6840*/  IMAD.HI.U32 R4, R0, R101, RZ ;  /* 0x0000006500047227 */ /* 0x000fc800078e00ff */
[----:B------:R-:W-:Y:S01]  /*6850*/  @!P6 IMAD.IADD R95, R95, 0x1, -R2 ;  /* 0x000000015f5fe824 */ /* 0x000fe200078e0a02 */
[C---:B------:R-:W-:Y:S01]  /*6860*/  ISETP.GT.U32.AND P6, PT, R2.reuse, R99, PT ;  /* 0x000000630200720c */ /* 0x040fe20003fc4070 */
[----:B------:R-:W-:Y:S02]  /*6870*/  IMAD R100, R2, R5, R100 ;  /* 0x0000000502647224 */ /* 0x000fe400078e0264 */
[----:B------:R-:W-:Y:S01]  /*6880*/  IMAD.MOV R4, RZ, RZ, -R4 ;  /* 0x000000ffff047224 */ /* 0x000fe200078e0a04 */
[----:B------:R-:W-:Y:S01]  /*6890*/  @!P4 IADD3 R95, -R95, RZ, RZ ;  /* 0x000000ff5f5fc210 */ /* 0x000fe20007ffe1ff */
[----:B------:R-:W-:Y:S01]  /*68a0*/  @!P5 IMAD.IADD R98, R98, 0x1, -R2 ;  /* 0x000000016262d824 */ /* 0x000fe200078e0a02 */
[C---:B------:R-:W-:Y:S01]  /*68b0*/  ISETP.GT.U32.AND P4, PT, R2.reuse, R100, PT ;  /* 0x000000640200720c */ /* 0x040fe20003f84070 */
[----:B------:R-:W-:Y:S01]  /*68c0*/  IMAD R101, R2, R4, R101 ;  /* 0x0000000402657224 */ /* 0x000fe200078e0265 */
[----:B------:R-:W-:Y:S01]  /*68d0*/  ISETP.GE.AND P5, PT, R242, RZ, PT ;  /* 0x000000fff200720c */ /* 0x000fe20003fa6270 */
[----:B------:R-:W-:-:S02]  /*68e0*/  VIADD R242, R3, 0x97 ;  /* 0x0000009703f27836 */ /* 0x000fc40000000000 */
[----:B------:R-:W-:Y:S01]  /*68f0*/  @!P1 IMAD.IADD R97, R97, 0x1, -R2 ;  /* 0x0000000161619824 */ /* 0x000fe200078e0a02 */
[C---:B------:R-:W-:Y:S01]  /*6900*/  ISETP.GT.U32.AND P1, PT, R2.reuse, R101, PT ;  /* 0x000000650200720c */ /* 0x040fe20003f24070 */
[----:B------:R-:W-:Y:S01]  /*6910*/  @!P2 IMAD.MOV R96, RZ, RZ, -R96 ;  /* 0x000000ffff60a224 */ /* 0x000fe200078e0a60 */
[----:B------:R-:W-:Y:S01]  /*6920*/  ISETP.GE.AND P2, PT, R243, RZ, PT ;  /* 0x000000fff300720c */ /* 0x000fe20003f46270 */
[----:B------:R-:W-:Y:S01]  /*6930*/  @!P6 IMAD.IADD R99, R99, 0x1, -R2 ;  /* 0x000000016363e824 */ /* 0x000fe200078e0a02 */
[----:B------:R-:W-:Y:S01]  /*6940*/  IABS R102, R242 ;  /* 0x000000f200667213 */ /* 0x000fe20000000000 */
[----:B------:R-:W-:Y:S02]  /*6950*/  VIADD R243, R3, 0x96 ;  /* 0x0000009603f37836 */ /* 0x000fe40000000000 */
[----:B------:R-:W-:Y:S01]  /*6960*/  @!P3 IMAD.MOV R94, RZ, RZ, -R94 ;  /* 0x000000ffff5eb224 */ /* 0x000fe200078e0a5e */
[----:B------:R-:W-:Y:S01]  /*6970*/  ISETP.GT.U32.AND P3, PT, R2, R98, PT ;  /* 0x000000620200720c */ /* 0x000fe20003f64070 */
[----:B------:R-:W-:Y:S01]  /*6980*/  @!P4 IMAD.IADD R100, R100, 0x1, -R2 ;  /* 0x000000016464c824 */ /* 0x000fe200078e0a02 */
[----:B------:R-:W-:Y:S01]  /*6990*/  ISETP.GT.U32.AND P6, PT, R2, R99, PT ;  /* 0x000000630200720c */ /* 0x000fe20003fc4070 */
[----:B------:R-:W-:Y:S01]  /*69a0*/  IMAD.HI.U32 R4, R0, R102, RZ ;  /* 0x0000006600047227 */ /* 0x000fe200078e00ff */
[----:B------:R-:W-:-:S02]  /*69b0*/  IABS R103, R243 ;  /* 0x000000f300677213 */ /* 0x000fc40000000000 */
[----:B------:R-:W-:Y:S01]  /*69c0*/  ISETP.GE.AND P4, PT, R242, RZ, PT ;  /* 0x000000fff200720c */ /* 0x000fe20003f86270 */
[----:B------:R-:W-:Y:S01]  /*69d0*/  @!P0 IMAD.MOV R97, RZ, RZ, -R97 ;  /* 0x000000ffff618224 */ /* 0x000fe200078e0a61 */
[----:B------:R-:W-:Y:S01]  /*69e0*/  ISETP.GT.U32.AND P0, PT, R2, R100, PT ;  /* 0x000000640200720c */ /* 0x000fe20003f04070 */
[----:B------:R-:W-:Y:S02]  /*69f0*/  IMAD.MOV R5, RZ, RZ, -R4 ;  /* 0x000000ffff057224 */ /* 0x000fe400078e0a04 */
[----:B------:R-:W-:-:S04]  /*6a00*/  IMAD.HI.U32 R4, R0, R103, RZ ;  /* 0x0000006700047227 */ /* 0x000fc800078e00ff */
[----:B------:R-:W-:Y:S02]  /*6a10*/  @!P1 IMAD.IADD R101, R101, 0x1, -R2 ;  /* 0x0000000165659824 */ /* 0x000fe400078e0a02 */
[----:B------:R-:W-:Y:S02]  /*6a20*/  VIADD R242, R3, 0x95 ;  /* 0x0000009503f27836 */ /* 0x000fe40000000000 */
[C---:B------:R-:W-:Y:S01]  /*6a30*/  IMAD R102, R2.reuse, R5, R102 ;  /* 0x0000000502667224 */ /* 0x040fe200078e0266 */
[----:B------:R-:W-:Y:S01]  /*6a40*/  ISETP.GT.U32.AND P1, PT, R2, R101, PT ;  /* 0x000000650200720c */ /* 0x000fe20003f24070 */
[----:B------:R-:W-:Y:S01]  /*6a50*/  IMAD.MOV R5, RZ, RZ, -R4 ;  /* 0x000000ffff057224 */ /* 0x000fe200078e0a04 */
[----:B------:R-:W-:Y:S01]  /*6a60*/  IABS R4, R242 ;  /* 0x000000f200047213 */ /* 0x000fe20000000000 */
[--C-:B------:R-:W-:Y:S01]  /*6a70*/  @!P3 IMAD.IADD R98, R98, 0x1, -R2.reuse ;  /* 0x000000016262b824 */ /* 0x100fe200078e0a02 */
[----:B------:R-:W-:Y:S01]  /*6a80*/  ISETP.GE.AND P3, PT, R240, RZ, PT ;  /* 0x000000fff000720c */ /* 0x000fe20003f66270 */
[----:B------:R-:W-:Y:S01]  /*6a90*/  @!P6 IMAD.IADD R99, R99, 0x1, -R2 ;  /* 0x000000016363e824 */ /* 0x000fe200078e0a02 */
[----:B------:R-:W-:Y:S01]  /*6aa0*/  ISETP.GE.AND P6, PT, R241, RZ, PT ;  /* 0x000000fff100720c */ /* 0x000fe20003fc6270 */
[----:B------:R-:W-:-:S02]  /*6ab0*/  IMAD R103, R2, R5, R103 ;  /* 0x0000000502677224 */ /* 0x000fc400078e0267 */
[----:B------:R-:W-:-:S04]  /*6ac0*/  IMAD.HI.U32 R5, R0, R4, RZ ;  /* 0x0000000400057227 */ /* 0x000fc800078e00ff */
[----:B------:R-:W-:Y:S01]  /*6ad0*/  @!P5 IMAD.MOV R98, RZ, RZ, -R98 ;  /* 0x000000ffff62d224 */ /* 0x000fe200078e0a62 */
[----:B------:R-:W-:Y:S01]  /*6ae0*/  ISETP.GT.U32.AND P5, PT, R2, R102, PT ;  /* 0x000000660200720c */ /* 0x000fe20003fa4070 */
[--C-:B------:R-:W-:Y:S01]  /*6af0*/  @!P0 IMAD.IADD R100, R100, 0x1, -R2.reuse ;  /* 0x0000000164648824 */ /* 0x100fe200078e0a02 */
[----:B------:R-:W-:Y:S01]  /*6b00*/  ISETP.GT.U32.AND P0, PT, R2, R103, PT ;  /* 0x000000670200720c */ /* 0x000fe20003f04070 */
[----:B------:R-:W-:Y:S02]  /*6b10*/  IMAD.MOV R5, RZ, RZ, -R5 ;  /* 0x000000ffff057224 */ /* 0x000fe400078e0a05 */
[----:B------:R-:W-:Y:S01]  /*6b20*/  @!P1 IMAD.IADD R101, R101, 0x1, -R2 ;  /* 0x0000000165659824 */ /* 0x000fe200078e0a02 */
[----:B------:R-:W-:Y:S01]  /*6b30*/  ISETP.GE.AND P1, PT, R242, RZ, PT ;  /* 0x000000fff200720c */ /* 0x000fe20003f26270 */
[----:B------:R-:W-:Y:S02]  /*6b40*/  IMAD R104, R2, R5, R4 ;  /* 0x0000000502687224 */ /* 0x000fe400078e0204 */
[----:B------:R-:W-:Y:S01]  /*6b50*/  @!P2 IMAD.MOV R99, RZ, RZ, -R99 ;  /* 0x000000ffff63a224 */ /* 0x000fe200078e0a63 */
[----:B------:R-:W-:Y:S01]  /*6b60*/  ISETP.GE.AND P2, PT, R243, RZ, PT ;  /* 0x000000fff300720c */ /* 0x000fe20003f46270 */
[----:B------:R-:W-:-:S02]  /*6b70*/  VIADD R243, R3, 0x94 ;  /* 0x0000009403f37836 */ /* 0x000fc40000000000 */
[----:B------:R-:W-:Y:S01]  /*6b80*/  @!P6 IMAD.MOV R101, RZ, RZ, -R101 ;  /* 0x000000ffff65e224 */ /* 0x000fe200078e0a65 */
[----:B------:R-:W-:Y:S01]  /*6b90*/  ISETP.GT.U32.AND P6, PT, R2, R104, PT ;  /* 0x000000680200720c */ /* 0x000fe20003fc4070 */
[--C-:B------:R-:W-:Y:S01]  /*6ba0*/  @!P5 IMAD.IADD R102, R102, 0x1, -R2.reuse ;  /* 0x000000016666d824 */ /* 0x100fe200078e0a02 */
[----:B------:R-:W-:Y:S01]  /*6bb0*/  IABS R105, R243 ;  /* 0x000000f300697213 */ /* 0x000fe20000000000 */
[----:B------:R-:W-:Y:S01]  /*6bc0*/  @!P0 IMAD.IADD R103, R103, 0x1, -R2 ;  /* 0x0000000167678824 */ /* 0x000fe200078e0a02 */
[----:B------:R-:W-:Y:S01]  /*6bd0*/  ISETP.GE.AND P5, PT, R243, RZ, PT ;  /* 0x000000fff300720c */ /* 0x000fe20003fa6270 */
[----:B------:R-:W-:Y:S01]  /*6be0*/  @!P3 IMAD.MOV R100, RZ, RZ, -R100 ;  /* 0x000000ffff64b224 */ /* 0x000fe200078e0a64 */
[C---:B------:R-:W-:Y:S01]  /*6bf0*/  ISETP.GT.U32.AND P3, PT, R2.reuse, R102, PT ;  /* 0x000000660200720c */ /* 0x040fe20003f64070 */
[----:B------:R-:W-:Y:S01]  /*6c00*/  VIADD R242, R3, 0x93 ;  /* 0x0000009303f27836 */ /* 0x000fe20000000000 */
[----:B------:R-:W-:Y:S01]  /*6c10*/  ISETP.GT.U32.AND P0, PT, R2, R103, PT ;  /* 0x000000670200720c */ /* 0x000fe20003f04070 */
[----:B------:R-:W-:-:S03]  /*6c20*/  IMAD.HI.U32 R5, R0, R105, RZ ;  /* 0x0000006900057227 */ /* 0x000fc600078e00ff */
[----:B------:R-:W-:Y:S01]  /*6c30*/  IABS R106, R242 ;  /* 0x000000f2006a7213 */ /* 0x000fe20000000000 */
[----:B------:R-:W-:Y:S02]  /*6c40*/  IMAD.MOV R5, RZ, RZ, -R5 ;  /* 0x000000ffff057224 */ /* 0x000fe400078e0a05 */
[----:B------:R-:W-:Y:S02]  /*6c50*/  @!P6 IMAD.IADD R104, R104, 0x1, -R2 ;  /* 0x000000016868e824 */ /* 0x000fe400078e0a02 */
[C---:B------:R-:W-:Y:S02]  /*6c60*/  IMAD R105, R2.reuse, R5, R105 ;  /* 0x0000000502697224 */ /* 0x040fe400078e0269 */
[----:B------:R-:W-:Y:S01]  /*6c70*/  VIADD R243, R3, 0x92 ;  /* 0x0000009203f37836 */ /* 0x000fe20000000000 */
[----:B------:R-:W-:Y:S01]  /*6c80*/  ISETP.GT.U32.AND P6, PT, R2, R104, PT ;  /* 0x000000680200720c */ /* 0x000fe20003fc4070 */
[----:B------:R-:W-:-:S03]  /*6c90*/  IMAD.HI.U32 R4, R0, R106, RZ ;  /* 0x0000006a00047227 */ /* 0x000fc600078e00ff */
[----:B------:R-:W-:Y:S01]  /*6ca0*/  IABS R107, R243 ;  /* 0x000000f3006b7213 */ /* 0x000fe20000000000 */
[--C-:B------:R-:W-:Y:S01]  /*6cb0*/  @!P3 IMAD.IADD R102, R102, 0x1, -R2.reuse ;  /* 0x000000016666b824 */ /* 0x100fe200078e0a02 */
[----:B------:R-:W-:Y:S01]  /*6cc0*/  ISETP.GE.AND P3, PT, R242, RZ, PT ;  /* 0x000000fff200720c */ /* 0x000fe20003f66270 */
[----:B------:R-:W-:Y:S01]  /*6cd0*/  @!P0 IMAD.IADD R103, R103, 0x1, -R2 ;  /* 0x0000000167678824 */ /* 0x000fe200078e0a02 */
[C---:B------:R-:W-:Y:S01]  /*6ce0*/  ISETP.GT.U32.AND P0, PT, R2.reuse, R105, PT ;  /* 0x000000690200720c */ /* 0x040fe20003f04070 */
[----:B------:R-:W-:Y:S02]  /*6cf0*/  IMAD.MOV R4, RZ, RZ, -R4 ;  /* 0x000000ffff047224 */ /* 0x000fe400078e0a04 */
[----:B------:R-:W-:Y:S02]  /*6d00*/  VIADD R242, R3, 0x91 ;  /* 0x0000009103f27836 */ /* 0x000fe40000000000 */
[----:B------:R-:W-:Y:S02]  /*6d10*/  IMAD R106, R2, R4, R106 ;  /* 0x00000004026a7224 */ /* 0x000fe400078e026a */
[----:B------:R-:W-:Y:S01]  /*6d20*/  IMAD.HI.U32 R5, R0, R107, RZ ;  /* 0x0000006b00057227 */ /* 0x000fe200078e00ff */
[----:B------:R-:W-:-:S03]  /*6d30*/  IABS R108, R242 ;  /* 0x000000f2006c7213 */ /* 0x000fc60000000000 */
[----:B------:R-:W-:Y:S01]  /*6d40*/  @!P6 IMAD.IADD R104, R104, 0x1, -R2 ;  /* 0x000000016868e824 */ /* 0x000fe200078e0a02 */
[----:B------:R-:W-:Y:S01]  /*6d50*/  ISETP.GT.U32.AND P6, PT, R2, R106, PT ;  /* 0x0000006a0200720c */ /* 0x000fe20003fc4070 */
[----:B------:R-:W-:Y:S02]  /*6d60*/  IMAD.MOV R5, RZ, RZ, -R5 ;  /* 0x000000ffff057224 */ /* 0x000fe400078e0a05 */
[----:B------:R-:W-:-:S04]  /*6d70*/  IMAD.HI.U32 R4, R0, R108, RZ ;  /* 0x0000006c00047227 */ /* 0x000fc800078e00ff */
[----:B------:R-:W-:Y:S02]  /*6d80*/  @!P0 IMAD.IADD R105, R105, 0x1, -R2 ;  /* 0x0000000169698824 */ /* 0x000fe400078e0a02 */
[C---:B------:R-:W-:Y:S02]  /*6d90*/  IMAD R107, R2.reuse, R5, R107 ;  /* 0x00000005026b7224 */ /* 0x040fe400078e026b */
[----:B------:R-:W-:Y:S01]  /*6da0*/  IMAD.MOV R4, RZ, RZ, -R4 ;  /* 0x000000ffff047224 */ /* 0x000fe200078e0a04 */
[C---:B------:R-:W-:Y:S01]  /*6db0*/  ISETP.GT.U32.AND P0, PT, R2.reuse, R105, PT ;  /* 0x000000690200720c */ /* 0x040fe20003f04070 */
[----:B------:R-:W-:Y:S01]  /*6dc0*/  @!P4 IMAD.MOV R102, RZ, RZ, -R102 ;  /* 0x000000ffff66c224 */ /* 0x000fe200078e0a66 */
[----:B------:R-:W-:Y:S01]  /*6dd0*/  ISETP.GE.AND P4, PT, R243, RZ, PT ;  /* 0x000000fff300720c */ /* 0x000fe20003f86270 */
[----:B------:R-:W-:Y:S01]  /*6de0*/  @!P1 IMAD.MOV R104, RZ, RZ, -R104 ;  /* 0x000000ffff689224 */ /* 0x000fe200078e0a68 */
[C---:B------:R-:W-:Y:S01]  /*6df0*/  ISETP.GT.U32.AND P1, PT, R2.reuse, R107, PT ;  /* 0x0000006b0200720c */ /* 0x040fe20003f24070 */
[----:B------:R-:W-:-:S02]  /*6e00*/  IMAD R108, R2, R4, R108 ;  /* 0x00000004026c7224 */ /* 0x000fc400078e026c */
[C---:B------:R-:W-:Y:S02]  /*6e10*/  VIADD R243, R3.reuse, 0x90 ;  /* 0x0000009003f37836 */ /* 0x040fe40000000000 */
[----:B------:R-:W-:Y:S01]  /*6e20*/  @!P2 IMAD.MOV R103, RZ, RZ, -R103 ;  /* 0x000000ffff67a224 */ /* 0x000fe200078e0a67 */
[----:B------:R-:W-:Y:S01]  /*6e30*/  ISETP.GE.AND P2, PT, R242, RZ, PT ;  /* 0x000000fff200720c */ /* 0x000fe20003f46270 */
[--C-:B------:R-:W-:Y:S01]  /*6e40*/  @!P6 IMAD.IADD R106, R106, 0x1, -R2.reuse ;  /* 0x000000016a6ae824 */ /* 0x100fe200078e0a02 */
[----:B------:R-:W-:Y:S01]  /*6e50*/  ISETP.GT.U32.AND P6, PT, R2, R108, PT ;  /* 0x0000006c0200720c */ /* 0x000fe20003fc4070 */
[C---:B------:R-:W-:Y:S01]  /*6e60*/  VIADD R242, R3.reuse, 0x8e ;  /* 0x0000008e03f27836 */ /* 0x040fe20000000000 */
[----:B------:R-:W-:Y:S01]  /*6e70*/  IABS R109, R243 ;  /* 0x000000f3006d7213 */ /* 0x000fe20000000000 */
[----:B------:R-:W-:Y:S02]  /*6e80*/  VIADD R240, R3, 0x8f ;  /* 0x0000008f03f07836 */ /* 0x000fe40000000000 */
[----:B------:R-:W-:Y:S01]  /*6e90*/  @!P0 IMAD.IADD R105, R105, 0x1, -R2 ;  /* 0x0000000169698824 */ /* 0x000fe200078e0a02 */
[----:B------:R-:W-:Y:S01]  /*6ea0*/  IABS R111, R242 ;  /* 0x000000f2006f7213 */ /* 0x000fe20000000000 */
[----:B------:R-:W-:Y:S01]  /*6eb0*/  IMAD.HI.U32 R5, R0, R109, RZ ;  /* 0x0000006d00057227 */ /* 0x000fe200078e00ff */
[----:B------:R-:W-:-:S02]  /*6ec0*/  ISETP.GE.AND P0, PT, R243, RZ, PT ;  /* 0x000000fff300720c */ /* 0x000fc40003f06270 */
[----:B------:R-:W-:Y:S01]  /*6ed0*/  IABS R110, R240 ;  /* 0x000000f0006e7213 */ /* 0x000fe20000000000 */
[----:B------:R-:W-:Y:S01]  /*6ee0*/  @!P1 IMAD.IADD R107, R107, 0x1, -R2 ;  /* 0x000000016b6b9824 */ /* 0x000fe200078e0a02 */
[----:B------:R-:W-:Y:S01]  /*6ef0*/  ISETP.GT.U32.AND P1, PT, R2, R106, PT ;  /* 0x0000006a0200720c */ /* 0x000fe20003f24070 */
[----:B------:R-:W-:Y:S02]  /*6f00*/  VIADD R243, R3, 0x8d ;  /* 0x0000008d03f37836 */ /* 0x000fe40000000000 */
[----:B------:R-:W-:Y:S02]  /*6f10*/  IMAD.MOV R5, RZ, RZ, -R5 ;  /* 0x000000ffff057224 */ /* 0x000fe400078e0a05 */
[----:B------:R-:W-:Y:S01]  /*6f20*/  IMAD.HI.U32 R4, R0, R111, RZ ;  /* 0x0000006f00047227 */ /* 0x000fe200078e00ff */
[----:B------:R-:W-:-:S03]  /*6f30*/  IABS R112, R243 ;  /* 0x000000f300707213 */ /* 0x000fc60000000000 */
[----:B------:R-:W-:Y:S02]  /*6f40*/  @!P6 IMAD.IADD R108, R108, 0x1, -R2 ;  /* 0x000000016c6ce824 */ /* 0x000fe400078e0a02 */
[C---:B------:R-:W-:Y:S02]  /*6f50*/  IMAD R109, R2.reuse, R5, R109 ;  /* 0x00000005026d7224 */ /* 0x040fe400078e026d */
[----:B------:R-:W-:Y:S01]  /*6f60*/  IMAD.MOV R4, RZ, RZ, -R4 ;  /* 0x000000ffff047224 */ /* 0x000fe200078e0a04 */
[----:B------:R-:W-:Y:S01]  /*6f70*/  ISETP.GT.U32.AND P6, PT, R2, R108, PT ;  /* 0x0000006c0200720c */ /* 0x000fe20003fc4070 */
[----:B------:R-:W-:-:S04]  /*6f80*/  IMAD.HI.U32 R5, R0, R110, RZ ;  /* 0x0000006e00057227 */ /* 0x000fc800078e00ff */
[----:B------:R-:W-:Y:S01]  /*6f90*/  @!P5 IMAD.MOV R105, RZ, RZ, -R105 ;  /* 0x000000ffff69d224 */ /* 0x000fe200078e0a69 */
[C---:B------:R-:W-:Y:S01]  /*6fa0*/  ISETP.GT.U32.AND P5, PT, R2.reuse, R107, PT ;  /* 0x0000006b0200720c */ /* 0x040fe20003fa4070 */
[----:B------:R-:W-:Y:S02]  /*6fb0*/  IMAD R111, R2, R4, R111 ;  /* 0x00000004026f7224 */ /* 0x000fe400078e026f */
[----:B------:R-:W-:Y:S02]  /*6fc0*/  IMAD.MOV R5, RZ, RZ, -R5 ;  /* 0x000000ffff057224 */ /* 0x000fe400078e0a05 */
        /* <DEDUP_REMOVED lines=8> */
[C---:B------:R-:W-:Y:S01]  /*7050*/  IMAD R112, R2.reuse, R4, R112 ;  /* 0x0000000402707224 */ /* 0x040fe200078e0270 */
[----:B------:R-:W-:Y:S01]  /*7060*/  ISETP.GT.U32.AND P5, PT, R2, R111, PT ;  /* 0x0000006f0200720c */ /* 0x000fe20003fa4070 */
[----:B------:R-:W-:-:S02]  /*7070*/  @!P6 IMAD.IADD R108, R108, 0x1, -R2 ;  /* 0x000000016c6ce824 */ /* 0x000fc400078e0a02 */
[C---:B------:R-:W-:Y:S01]  /*7080*/  VIADD R239, R3.reuse, 0x8b ;  /* 0x0000008b03ef7836 */ /* 0x040fe20000000000 */
[----:B------:R-:W-:Y:S01]  /*7090*/  ISETP.GT.U32.AND P6, PT, R2, R112, PT ;  /* 0x000000700200720c */ /* 0x000fe20003fc4070 */
[C---:B------:R-:W-:Y:S02]  /*70a0*/  VIADD R238, R3.reuse, 0x8c ;  /* 0x0000008c03ee7836 */ /* 0x040fe40000000000 */
[----:B------:R-:W-:Y:S01]  /*70b0*/  VIADD R241, R3, 0x8a ;  /* 0x0000008a03f17836 */ /* 0x000fe20000000000 */
[----:B------:R-:W-:Y:S01]  /*70c0*/  IABS R114, R239 ;  /* 0x000000ef00727213 */ /* 0x000fe20000000000 */
[--C-:B------:R-:W-:Y:S01]  /*70d0*/  @!P1 IMAD.IADD R109, R109, 0x1, -R2.reuse ;  /* 0x000000016d6d9824 */ /* 0x100fe200078e0a02 */
[----:B------:R-:W-:Y:S01]  /*70e0*/  IABS R113, R238 ;  /* 0x000000ee00717213 */ /* 0x000fe20000000000 */
[----:B------:R-:W-:Y:S01]  /*70f0*/  @!P3 IMAD.IADD R110, R110, 0x1, -R2 ;  /* 0x000000016e6eb824 */ /* 0x000fe200078e0a02 */
[----:B------:R-:W-:Y:S01]  /*7100*/  IABS R115, R241 ;  /* 0x000000f100737213 */ /* 0x000fe20000000000 */
[----:B------:R-:W-:Y:S01]  /*7110*/  IMAD.HI.U32 R4, R0, R114, RZ ;  /* 0x0000007200047227 */ /* 0x000fe200078e00ff */
[----:B------:R-:W-:-:S02]  /*7120*/  ISETP.GT.U32.AND P3, PT, R2, R109, PT ;  /* 0x0000006d0200720c */ /* 0x000fc40003f64070 */
[----:B------:R-:W-:Y:S01]  /*7130*/  ISETP.GE.AND P1, PT, R240, RZ, PT ;  /* 0x000000fff000720c */ /* 0x000fe20003f26270 */
[--C-:B------:R-:W-:Y:S01]  /*7140*/  @!P5 IMAD.IADD R111, R111, 0x1, -R2.reuse ;  /* 0x000000016f6fd824 */ /* 0x100fe200078e0a02 */
[----:B------:R-:W-:Y:S01]  /*7150*/  ISETP.GT.U32.AND P5, PT, R2, R110, PT ;  /* 0x0000006e0200720c */ /* 0x000fe20003fa4070 */
[----:B------:R-:W-:Y:S02]  /*7160*/  @!P6 IMAD.IADD R112, R112, 0x1, -R2 ;  /* 0x000000017070e824 */ /* 0x000fe400078e0a02 */
[----:B------:R-:W-:Y:S01]  /*7170*/  IMAD.MOV R4, RZ, RZ, -R4 ;  /* 0x000000ffff047224 */ /* 0x000fe200078e0a04 */
[----:B------:R-:W-:Y:S01]  /*7180*/  ISETP.GT.U32.AND P6, PT, R2, R111, PT ;  /* 0x0000006f0200720c */ /* 0x000fe20003fc4070 */
[----:B------:R-:W-:-:S04]  /*7190*/  IMAD.HI.U32 R5, R0, R113, RZ ;  /* 0x0000007100057227 */ /* 0x000fc800078e00ff */
[----:B------:R-:W-:Y:S01]  /*71a0*/  @!P4 IMAD.MOV R107, RZ, RZ, -R107 ;  /* 0x000000ffff6bc224 */ /* 0x000fe200078e0a6b */
[C---:B------:R-:W-:Y:S01]  /*71b0*/  ISETP.GT.U32.AND P4, PT, R2.reuse, R112, PT ;  /* 0x000000700200720c */ /* 0x040fe20003f84070 */
[----:B------:R-:W-:Y:S02]  /*71c0*/  IMAD R114, R2, R4, R114 ;  /* 0x0000000402727224 */ /* 0x000fe400078e0272 */
[----:B------:R-:W-:-:S04]  /*71d0*/  IMAD.HI.U32 R4, R0, R115, RZ ;  /* 0x0000007300047227 */ /* 0x000fc800078e00ff */
[----:B------:R-:W-:Y:S02]  /*71e0*/  IMAD.MOV R5, RZ, RZ, -R5 ;  /* 0x000000ffff057224 */ /* 0x000fe400078e0a05 */
[----:B------:R-:W-:Y:S02]  /*71f0*/  IMAD.MOV R4, RZ, RZ, -R4 ;  /* 0x000000ffff047224 */ /* 0x000fe400078e0a04 */
[----:B------:R-:W-:Y:S02]  /*7200*/  IMAD R113, R2, R5, R113 ;  /* 0x0000000502717224 */ /* 0x000fe400078e0271 */
[----:B------:R-:W-:Y:S02]  /*7210*/  VIADD R240, R3, 0x89 ;  /* 0x0000008903f07836 */ /* 0x000fe40000000000 */
[----:B------:R-:W-:Y:S01]  /*7220*/  @!P5 IMAD.IADD R110, R110, 0x1, -R2 ;  /* 0x000000016e6ed824 */ /* 0x000fe200078e0a02 */
[C---:B------:R-:W-:Y:S01]  /*7230*/  ISETP.GT.U32.AND P5, PT, R2.reuse, R114, PT ;  /* 0x000000720200720c */ /* 0x040fe20003fa4070 */
[C---:B------:R-:W-:Y:S01]  /*7240*/  IMAD R115, R2.reuse, R4, R115 ;  /* 0x0000000402737224 */ /* 0x040fe200078e0273 */
[----:B------:R-:W-:Y:S01]  /*7250*/  IABS R5, R240 ;  /* 0x000000f000057213 */ /* 0x000fe20000000000 */
[----:B------:R-:W-:Y:S01]  /*7260*/  @!P2 IMAD.MOV R108, RZ, RZ, -R108 ;  /* 0x000000ffff6ca224 */ /* 0x000fe200078e0a6c */
[----:B------:R-:W-:Y:S01]  /*7270*/  ISETP.GT.U32.AND P2, PT, R2, R113, PT ;  /* 0x000000710200720c */ /* 0x000fe20003f44070 */
[--C-:B------:R-:W-:Y:S01]  /*7280*/  @!P3 IMAD.IADD R109, R109, 0x1, -R2.reuse ;  /* 0x000000016d6db824 */ /* 0x100fe200078e0a02 */
[----:B------:R-:W-:Y:S01]  /*7290*/  ISETP.GE.AND P3, PT, R242, RZ, PT ;  /* 0x000000fff200720c */ /* 0x000fe20003f66270 */
[----:B------:R-:W-:Y:S01]  /*72a0*/  @!P4 IMAD.IADD R112, R112, 0x1, -R2 ;  /* 0x000000017070c824 */ /* 0x000fe200078e0a02 */
[----:B------:R-:W-:Y:S01]  /*72b0*/  ISETP.GT.U32.AND P4, PT, R2, R115, PT ;  /* 0x000000730200720c */ /* 0x000fe20003f84070 */
[----:B------:R-:W-:-:S02]  /*72c0*/  VIADD R242, R3, 0x88 ;  /* 0x0000008803f27836 */ /* 0x000fc40000000000 */
[----:B------:R-:W-:-:S03]  /*72d0*/  IMAD.HI.U32 R116, R0, R5, RZ ;  /* 0x0000000500747227 */ /* 0x000fc600078e00ff */
[----:B------:R-:W-:Y:S01]  /*72e0*/  IABS R117, R242 ;  /* 0x000000f200757213 */ /* 0x000fe20000000000 */
[----:B------:R-:W-:Y:S02]  /*72f0*/  IMAD.MOV R116, RZ, RZ, -R116 ;  /* 0x000000ffff747224 */ /* 0x000fe400078e0a74 */
[--C-:B------:R-:W-:Y:S01]  /*7300*/  @!P6 IMAD.IADD R111, R111, 0x1, -R2.reuse ;  /* 0x000000016f6fe824 */ /* 0x100fe200078e0a02 */
[----:B------:R-:W-:Y:S01]  /*7310*/  ISETP.GE.AND P6, PT, R243, RZ, PT ;  /* 0x000000fff300720c */ /* 0x000fe20003fc6270 */
[--C-:B------:R-:W-:Y:S01]  /*7320*/  @!P5 IMAD.IADD R114, R114, 0x1, -R2.reuse ;  /* 0x000000017272d824 */ /* 0x100fe200078e0a02 */
[----:B------:R-:W-:Y:S01]  /*7330*/  ISETP.GE.AND P5, PT, R239, RZ, PT ;  /* 0x000000ffef00720c */ /* 0x000fe20003fa6270 */
[----:B------:R-:W-:Y:S02]  /*7340*/  VIADD R243, R3, 0x87 ;  /* 0x0000008703f37836 */ /* 0x000fe40000000000 */
[----:B------:R-:W-:Y:S01]  /*7350*/  @!P2 IMAD.IADD R113, R113, 0x1, -R2 ;  /* 0x000000017171a824 */ /* 0x000fe200078e0a02 */
[----:B------:R-:W-:Y:S01]  /*7360*/  ISETP.GE.AND P2, PT, R238, RZ, PT ;  /* 0x000000ffee00720c */ /* 0x000fe20003f46270 */
[----:B------:R-:W-:Y:S01]  /*7370*/  IMAD R116, R2, R116, R5 ;  /* 0x0000007402747224 */ /* 0x000fe200078e0205 */
[----:B------:R-:W-:Y:S01]  /*7380*/  IABS R118, R243 ;  /* 0x000000f300767213 */ /* 0x000fe20000000000 */
[----:B------:R-:W-:-:S04]  /*7390*/  IMAD.HI.U32 R4, R0, R117, RZ ;  /* 0x0000007500047227 */ /* 0x000fc800078e00ff */
[----:B------:R-:W-:Y:S01]  /*73a0*/  @!P4 IMAD.IADD R115, R115, 0x1, -R2 ;  /* 0x000000017373c824 */ /* 0x000fe200078e0a02 */
[C---:B------:R-:W-:Y:S01]  /*73b0*/  ISETP.GT.U32.AND P4, PT, R2.reuse, R114, PT ;  /* 0x000000720200720c */ /* 0x040fe20003f84070 */
[----:B------:R-:W-:Y:S01]  /*73c0*/  @!P0 IMAD.MOV R109, RZ, RZ, -R109 ;  /* 0x000000ffff6d8224 */ /* 0x000fe200078e0a6d */
[C---:B------:R-:W-:Y:S01]  /*73d0*/  ISETP.GT.U32.AND P0, PT, R2.reuse, R113, PT ;  /* 0x000000710200720c */ /* 0x040fe20003f04070 */
[----:B------:R-:W-:Y:S01]  /*73e0*/  @!P3 IMAD.MOV R111, RZ, RZ, -R111 ;  /* 0x000000ffff6fb224 */ /* 0x000fe200078e0a6f */
[C---:B------:R-:W-:Y:S01]  /*73f0*/  ISETP.GT.U32.AND P3, PT, R2.reuse, R116, PT ;  /* 0x000000740200720c */ /* 0x040fe20003f64070 */
[----:B------:R-:W-:Y:S02]  /*7400*/  IMAD.MOV R4, RZ, RZ, -R4 ;  /* 0x000000ffff047224 */ /* 0x000fe400078e0a04 */
[----:B------:R-:W-:Y:S01]  /*7410*/  @!P1 IMAD.MOV R110, RZ, RZ, -R110 ;  /* 0x000000ffff6e9224 */ /* 0x000fe200078e0a6e */
[C---:B------:R-:W-:Y:S01]  /*7420*/  ISETP.GT.U32.AND P1, PT, R2.reuse, R115, PT ;  /* 0x000000730200720c */ /* 0x040fe20003f24070 */
[----:B------:R-:W-:-:S02]  /*7430*/  IMAD R117, R2, R4, R117 ;  /* 0x0000000402757224 */ /* 0x000fc400078e0275 */
[----:B------:R-:W-:-:S04]  /*7440*/  IMAD.HI.U32 R4, R0, R118, RZ ;  /* 0x0000007600047227 */ /* 0x000fc800078e00ff */
[----:B------:R-:W-:Y:S02]  /*7450*/  IMAD.MOV R4, RZ, RZ, -R4 ;  /* 0x000000ffff047224 */ /* 0x000fe400078e0a04 */
[--C-:B------:R-:W-:Y:S01]  /*7460*/  @!P4 IMAD.IADD R114, R114, 0x1, -R2.reuse ;  /* 0x000000017272c824 */ /* 0x100fe200078e0a02 */
[----:B------:R-:W-:Y:S01]  /*7470*/  ISETP.GT.U32.AND P4, PT, R2, R117, PT ;  /* 0x000000750200720c */ /* 0x000fe20003f84070 */
[--C-:B------:R-:W-:Y:S01]  /*7480*/  @!P0 IMAD.IADD R113, R113, 0x1, -R2.reuse ;  /* 0x0000000171718824 */ /* 0x100fe200078e0a02 */
[----:B------:R-:W-:Y:S01]  /*7490*/  ISETP.GE.AND P0, PT, R240, RZ, PT ;  /* 0x000000fff000720c */ /* 0x000fe20003f06270 */
[----:B------:R-:W-:Y:S01]  /*74a0*/  @!P3 IMAD.IADD R116, R116, 0x1, -R2 ;  /* 0x000000017474b824 */ /* 0x000fe200078e0a02 */
[----:B------:R-:W-:Y:S01]  /*74b0*/  ISETP.GE.AND P3, PT, R243, RZ, PT ;  /* 0x000000fff300720c */ /* 0x000fe20003f66270 */
[C---:B------:R-:W-:Y:S02]  /*74c0*/  IMAD R118, R2.reuse, R4, R118 ;  /* 0x0000000402767224 */ /* 0x040fe400078e0276 */
[----:B------:R-:W-:Y:S01]  /*74d0*/  @!P2 IMAD.MOV R113, RZ, RZ, -R113 ;  /* 0x000000ffff71a224 */ /* 0x000fe200078e0a71 */
[C---:B------:R-:W-:Y:S01]  /*74e0*/  ISETP.GT.U32.AND P2, PT, R2.reuse, R116, PT ;  /* 0x000000740200720c */ /* 0x040fe20003f44070 */
[----:B------:R-:W-:Y:S01]  /*74f0*/  @!P5 IMAD.MOV R114, RZ, RZ, -R114 ;  /* 0x000000ffff72d224 */ /* 0x000fe200078e0a72 */
[----:B------:R-:W-:Y:S01]  /*7500*/  ISETP.GT.U32.AND P5, PT, R2, R118, PT ;  /* 0x000000760200720c */ /* 0x000fe20003fa4070 */
[----:B------:R-:W-:Y:S01]  /*7510*/  @!P6 IMAD.MOV R112, RZ, RZ, -R112 ;  /* 0x000000ffff70e224 */ /* 0x000fe200078e0a70 */
[----:B------:R-:W-:Y:S01]  /*7520*/  ISETP.GE.AND P6, PT, R241, RZ, PT ;  /* 0x000000fff100720c */ /* 0x000fe20003fc6270 */
[----:B------:R-:W-:-:S02]  /*7530*/  VIADD R241, R3, 0x86 ;  /* 0x0000008603f17836 */ /* 0x000fc40000000000 */
[--C-:B------:R-:W-:Y:S02]  /*7540*/  @!P4 IMAD.IADD R117, R117, 0x1, -R2.reuse ;  /* 0x000000017575c824 */ /* 0x100fe400078e0a02 */
[----:B------:R-:W-:Y:S01]  /*7550*/  VIADD R243, R3, 0x84 ;  /* 0x0000008403f37836 */ /* 0x000fe20000000000 */
[----:B------:R-:W-:Y:S01]  /*7560*/  IABS R119, R241 ;  /* 0x000000f100777213 */ /* 0x000fe20000000000 */
[--C-:B------:R-:W-:Y:S01]  /*7570*/  @!P1 IMAD.IADD R115, R115, 0x1, -R2.reuse ;  /* 0x0000000173739824 */ /* 0x100fe200078e0a02 */
[----:B------:R-:W-:Y:S01]  /*7580*/  ISETP.GT.U32.AND P4, PT, R2, R117, PT ;  /* 0x000000750200720c */ /* 0x000fe20003f84070 */
[--C-:B------:R-:W-:Y:S01]  /*7590*/  @!P2 IMAD.IADD R116, R116, 0x1, -R2.reuse ;  /* 0x000000017474a824 */ /* 0x100fe200078e0a02 */
[----:B------:R-:W-:Y:S01]  /*75a0*/  IABS R4, R243 ;  /* 0x000000f300047213 */ /* 0x000fe20000000000 */
[----:B------:R-:W-:Y:S01]  /*75b0*/  @!P5 IMAD.IADD R118, R118, 0x1, -R2 ;  /* 0x000000017676d824 */ /* 0x000fe200078e0a02 */
[----:B------:R-:W-:Y:S01]  /*75c0*/  ISETP.GE.AND P1, PT, R242, RZ, PT ;  /* 0x000000fff200720c */ /* 0x000fe20003f26270 */
[----:B------:R-:W-:Y:S01]  /*75d0*/  IMAD.HI.U32 R5, R0, R119, RZ ;  /* 0x0000007700057227 */ /* 0x000fe200078e00ff */
[----:B------:R-:W-:-:S03]  /*75e0*/  ISETP.GE.AND P5, PT, R243, RZ, PT ;  /* 0x000000fff300720c */ /* 0x000fc60003fa6270 */
[----:B------:R-:W-:Y:S02]  /*75f0*/  VIADD R242, R3, 0x85 ;  /* 0x0000008503f27836 */ /* 0x000fe40000000000 */
[----:B------:R-:W-:Y:S01]  /*7600*/  @!P0 IMAD.MOV R116, RZ, RZ, -R116 ;  /* 0x000000ffff748224 */ /* 0x000fe200078e0a74 */
[----:B------:R-:W-:Y:S01]  /*7610*/  ISETP.GT.U32.AND P0, PT, R2, R118, PT ;  /* 0x000000760200720c */ /* 0x000fe20003f04070 */
[----:B------:R-:W-:Y:S01]  /*7620*/  IMAD.MOV R5, RZ, RZ, -R5 ;  /* 0x000000ffff057224 */ /* 0x000fe200078e0a05 */
[----:B------:R-:W-:Y:S01]  /*7630*/  IABS R120, R242 ;  /* 0x000000f200787213 */ /* 0x000fe20000000000 */
[----:B------:R-:W-:Y:S01]  /*7640*/  IMAD.HI.U32 R121, R0, R4, RZ ;  /* 0x0000000400797227 */ /* 0x000fe200078e00ff */
[----:B------:R-:W-:-:S03]  /*7650*/  ISETP.GE.AND P2, PT, R242, RZ, PT ;  /* 0x000000fff200720c */ /* 0x000fc60003f46270 */
[C---:B------:R-:W-:Y:S02]  /*7660*/  IMAD R119, R2.reuse, R5, R119 ;  /* 0x0000000502777224 */ /* 0x040fe400078e0277 */
[----:B------:R-:W-:Y:S02]  /*7670*/  IMAD.MOV R121, RZ, RZ, -R121 ;  /* 0x000000ffff797224 */ /* 0x000fe400078e0a79 */
[----:B------:R-:W-:Y:S01]  /*7680*/  @!P4 IMAD.IADD R117, R117, 0x1, -R2 ;  /* 0x000000017575c824 */ /* 0x000fe200078e0a02 */
[----:B------:R-:W-:Y:S01]  /*7690*/  ISETP.GT.U32.AND P4, PT, R2, R119, PT ;  /* 0x000000770200720c */ /* 0x000fe20003f84070 */
[----:B------:R-:W-:Y:S01]  /*76a0*/  IMAD.HI.U32 R5, R0, R120, RZ ;  /* 0x0000007800057227 */ /* 0x000fe200078e00ff */
[----:B------:R-:W-:-:S03]  /*76b0*/  @!P0 IADD3 R118, R118, -R2, RZ ;  /* 0x8000000276768210 */ /* 0x000fc60007ffe0ff */
[C---:B------:R-:W-:Y:S02]  /*76c0*/  IMAD R121, R2.reuse, R121, R4 ;  /* 0x0000007902797224 */ /* 0x040fe400078e0204 */
[----:B------:R-:W-:Y:S02]  /*76d0*/  IMAD.MOV R5, RZ, RZ, -R5 ;  /* 0x000000ffff057224 */ /* 0x000fe400078e0a05 */
[----:B------:R-:W-:Y:S01]  /*76e0*/  VIADD R242, R3, 0x83 ;  /* 0x0000008303f27836 */ /* 0x000fe20000000000 */
[C---:B------:R-:W-:Y:S01]  /*76f0*/  ISETP.GT.U32.AND P0, PT, R2.reuse, R121, PT ;  /* 0x000000790200720c */ /* 0x040fe20003f04070 */
[C---:B------:R-:W-:Y:S02]  /*7700*/  IMAD R120, R2.reuse, R5, R120 ;  /* 0x0000000502787224 */ /* 0x040fe400078e0278 */
[----:B------:R-:W-:Y:S01]  /*7710*/  @!P6 IMAD.MOV R115, RZ, RZ, -R115 ;  /* 0x000000ffff73e224 */ /* 0x000fe200078e0a73 */
[----:B------:R-:W-:Y:S01]  /*7720*/  IABS R122, R242 ;  /* 0x000000f2007a7213 */ /* 0x000fe20000000000 */
[----:B------:R-:W-:Y:S01]  /*7730*/  @!P1 IMAD.MOV R117, RZ, RZ, -R117 ;  /* 0x000000ffff759224 */ /* 0x000fe200078e0a75 */
[----:B------:R-:W-:Y:S01]  /*7740*/  ISETP.GE.AND P6, PT, R241, RZ, PT ;  /* 0x000000fff100720c */ /* 0x000fe20003fc6270 */
[----:B------:R-:W-:Y:S01]  /*7750*/  @!P4 IMAD.IADD R119, R119, 0x1, -R2 ;  /* 0x000000017777c824 */ /* 0x000fe200078e0a02 */
[----:B------:R-:W-:Y:S01]  /*7760*/  ISETP.GT.U32.AND P1, PT, R2, R120, PT ;  /* 0x000000780200720c */ /* 0x000fe20003f24070 */
[----:B------:R-:W-:-:S02]  /*7770*/  VIADD R241, R3, 0x80 ;  /* 0x0000008003f17836 */ /* 0x000fc40000000000 */
[----:B------:R-:W-:Y:S01]  /*7780*/  IMAD.HI.U32 R4, R0, R122, RZ ;  /* 0x0000007a00047227 */ /* 0x000fe200078e00ff */
[C---:B------:R-:W-:Y:S02]  /*7790*/  ISETP.GT.U32.AND P4, PT, R2.reuse, R119, PT ;  /* 0x000000770200720c */ /* 0x040fe40003f84070 */
[----:B------:R-:W-:Y:S01]  /*77a0*/  IABS R125, R241 ;  /* 0x000000f1007d7213 */ /* 0x000fe20000000000 */
[----:B------:R-:W-:Y:S02]  /*77b0*/  @!P0 IMAD.IADD R121, R121, 0x1, -R2 ;  /* 0x0000000179798824 */ /* 0x000fe400078e0a02 */
[----:B------:R-:W-:Y:S02]  /*77c0*/  IMAD.MOV R4, RZ, RZ, -R4 ;  /* 0x000000ffff047224 */ /* 0x000fe400078e0a04 */
[C---:B------:R-:W-:Y:S02]  /*77d0*/  VIADD R243, R3.reuse, 0x81 ;  /* 0x0000008103f37836 */ /* 0x040fe40000000000 */
[----:B------:R-:W-:Y:S01]  /*77e0*/  @!P3 IMAD.MOV R118, RZ, RZ, -R118 ;  /* 0x000000ffff76b224 */ /* 0x000fe200078e0a76 */
[C---:B------:R-:W-:Y:S01]  /*77f0*/  ISETP.GT.U32.AND P3, PT, R2.reuse, R121, PT ;  /* 0x000000790200720c */ /* 0x040fe20003f64070 */
[----:B------:R-:W-:Y:S01]  /*7800*/  IMAD R122, R2, R4, R122 ;  /* 0x00000004027a7224 */ /* 0x000fe200078e027a */
[----:B------:R-:W-:Y:S01]  /*7810*/  IABS R124, R243 ;  /* 0x000000f3007c7213 */ /* 0x000fe20000000000 */
[----:B------:R-:W-:-:S02]  /*7820*/  VIADD R238, R3, 0x82 ;  /* 0x0000008203ee7836 */ /* 0x000fc40000000000 */
[----:B------:R-:W-:-:S03]  /*7830*/  IMAD.HI.U32 R4, R0, R125, RZ ;  /* 0x0000007d00047227 */ /* 0x000fc600078e00ff */
[----:B------:R-:W-:Y:S01]  /*7840*/  IABS R123, R238 ;  /* 0x000000ee007b7213 */ /* 0x000fe20000000000 */
[----:B------:R-:W-:Y:S01]  /*7850*/  @!P1 IMAD.IADD R120, R120, 0x1, -R2 ;  /* 0x0000000178789824 */ /* 0x000fe200078e0a02 */
[----:B------:R-:W-:Y:S01]  /*7860*/  ISETP.GE.AND P1, PT, R242, RZ, PT ;  /* 0x000000fff200720c */ /* 0x000fe20003f26270 */
[----:B------:R-:W-:Y:S02]  /*7870*/  IMAD.MOV R4, RZ, RZ, -R4 ;  /* 0x000000ffff047224 */ /* 0x000fe400078e0a04 */
[----:B------:R-:W-:Y:S01]  /*7880*/  @!P4 IMAD.IADD R119, R119, 0x1, -R2 ;  /* 0x000000017777c824 */ /* 0x000fe200078e0a02 */
[----:B------:R-:W-:Y:S01]  /*7890*/  ISETP.GT.U32.AND P0, PT, R2, R120, PT ;  /* 0x000000780200720c */ /* 0x000fe20003f04070 */
[----:B------:R-:W-:Y:S01]  /*78a0*/  IMAD.HI.U32 R5, R0, R124, RZ ;  /* 0x0000007c00057227 */ /* 0x000fe200078e00ff */
[----:B------:R-:W-:-:S03]  /*78b0*/  ISETP.GT.U32.AND P4, PT, R2, R122, PT ;  /* 0x0000007a0200720c */ /* 0x000fc60003f84070 */
[----:B------:R-:W-:Y:S02]  /*78c0*/  IMAD R125, R2, R4, R125 ;  /* 0x00000004027d7224 */ /* 0x000fe400078e027d */
[----:B------:R-:W-:-:S04]  /*78d0*/  IMAD.HI.U32 R6, R0, R123, RZ ;  /* 0x0000007b00067227 */ /* 0x000fc800078e00ff */
[----:B------:R-:W-:Y:S02]  /*78e0*/  IMAD.MOV R5, RZ, RZ, -R5 ;  /* 0x000000ffff057224 */ /* 0x000fe400078e0a05 */
[----:B------:R-:W-:Y:S01]  /*78f0*/  @!P3 IMAD.IADD R121, R121, 0x1, -R2 ;  /* 0x000000017979b824 */ /* 0x000fe200078e0a02 */
[C---:B------:R-:W-:Y:S01]  /*7900*/  ISETP.GT.U32.AND P3, PT, R2.reuse, R125, PT ;  /* 0x0000007d0200720c */ /* 0x040fe20003f64070 */
[----:B------:R-:W-:Y:S02]  /*7910*/  VIADD R242, R3, 0x7f ;  /* 0x0000007f03f27836 */ /* 0x000fe40000000000 */
[----:B------:R-:W-:Y:S02]  /*7920*/  IMAD.MOV R6, RZ, RZ, -R6 ;  /* 0x000000ffff067224 */ /* 0x000fe400078e0a06 */
[C---:B------:R-:W-:Y:S01]  /*7930*/  IMAD R124, R2.reuse, R5, R124 ;  /* 0x00000005027c7224 */ /* 0x040fe200078e027c */
[----:B------:R-:W-:Y:S01]  /*7940*/  IABS R126, R242 ;  /* 0x000000f2007e7213 */ /* 0x000fe20000000000 */
[----:B------:R-:W-:-:S02]  /*7950*/  IMAD R123, R2, R6, R123 ;  /* 0x00000006027b7224 */ /* 0x000fc400078e027b */
[--C-:B------:R-:W-:Y:S01]  /*7960*/  @!P0 IMAD.IADD R120, R120, 0x1, -R2.reuse ;  /* 0x0000000178788824 */ /* 0x100fe200078e0a02 */
[----:B------:R-:W-:Y:S01]  /*7970*/  ISETP.GT.U32.AND P0, PT, R2, R124, PT ;  /* 0x0000007c0200720c */ /* 0x000fe20003f04070 */
[--C-:B------:R-:W-:Y:S02]  /*7980*/  @!P4 IMAD.IADD R122, R122, 0x1, -R2.reuse ;  /* 0x000000017a7ac824 */ /* 0x100fe400078e0a02 */
[----:B------:R-:W-:Y:S02]  /*7990*/  VIADD R240, R3, 0x7d ;  /* 0x0000007d03f07836 */ /* 0x000fe40000000000 */
[----:B------:R-:W-:Y:S01]  /*79a0*/  @!P6 IMAD.MOV R119, RZ, RZ, -R119 ;  /* 0x000000ffff77e224 */ /* 0x000fe200078e0a77 */
[----:B------:R-:W-:Y:S01]  /*79b0*/  ISETP.GT.U32.AND P6, PT, R2, R123, PT ;  /* 0x0000007b0200720c */ /* 0x000fe20003fc4070 */
[----:B------:R-:W-:Y:S01]  /*79c0*/  IMAD.HI.U32 R5, R0, R126, RZ ;  /* 0x0000007e00057227 */ /* 0x000fe200078e00ff */
[----:B------:R-:W-:Y:S02]  /*79d0*/  ISETP.GT.U32.AND P4, PT, R2, R122, PT ;  /* 0x0000007a0200720c */ /* 0x000fe40003f84070 */
[----:B------:R-:W-:Y:S01]  /*79e0*/  IABS R4, R240 ;  /* 0x000000f000047213 */ /* 0x000fe20000000000 */
[----:B------:R-:W-:-:S02]  /*79f0*/  @!P3 IMAD.IADD R125, R125, 0x1, -R2 ;  /* 0x000000017d7db824 */ /* 0x000fc400078e0a02 */
[----:B------:R-:W-:Y:S02]  /*7a00*/  IMAD.MOV R5, RZ, RZ, -R5 ;  /* 0x000000ffff057224 */ /* 0x000fe400078e0a05 */
[----:B------:R-:W-:Y:S02]  /*7a10*/  VIADD R239, R3, 0x7e ;  /* 0x0000007e03ef7836 */ /* 0x000fe40000000000 */
[----:B------:R-:W-:Y:S01]  /*7a20*/  @!P5 IMAD.MOV R121, RZ, RZ, -R121 ;  /* 0x000000ffff79d224 */ /* 0x000fe200078e0a79 */
        /* <DEDUP_REMOVED lines=9> */
[----:B------:R-:W-:Y:S01]  /*7ac0*/  @!P2 IMAD.MOV R120, RZ, RZ, -R120 ;  /* 0x000000ffff78a224 */ /* 0x000fe200078e0a78 */
[----:B------:R-:W-:Y:S01]  /*7ad0*/  ISETP.GT.U32.AND P2, PT, R2, R124, PT ;  /* 0x0000007c0200720c */ /* 0x000fe20003f44070 */
[----:B------:R-:W-:Y:S01]  /*7ae0*/  @!P4 IMAD.IADD R122, R122, 0x1, -R2 ;  /* 0x000000017a7ac824 */ /* 0x000fe200078e0a02 */
[----:B------:R-:W-:Y:S01]  /*7af0*/  ISETP.GT.U32.AND P3, PT, R2, R123, PT ;  /* 0x0000007b0200720c */ /* 0x000fe20003f64070 */
[----:B------:R-:W-:Y:S01]  /*7b00*/  IMAD.HI.U32 R6, R0, R127, RZ ;  /* 0x0000007f00067227 */ /* 0x000fe200078e00ff */
[----:B------:R-:W-:-:S03]  /*7b10*/  ISETP.GE.AND P4, PT, R238, RZ, PT ;  /* 0x000000ffee00720c */ /* 0x000fc60003f86270 */
[C---:B------:R-:W-:Y:S02]  /*7b20*/  IMAD R4, R2.reuse, R5, R4 ;  /* 0x0000000502047224 */ /* 0x040fe400078e0204 */
[----:B------:R-:W-:Y:S01]  /*7b30*/  @!P1 IMAD.MOV R122, RZ, RZ, -R122 ;  /* 0x000000ffff7a9224 */ /* 0x000fe200078e0a7a */
[----:B------:R-:W-:Y:S01]  /*7b40*/  ISETP.GE.AND P1, PT, R241, RZ, PT ;  /* 0x000000fff100720c */ /* 0x000fe20003f26270 */
[----:B------:R-:W-:Y:S02]  /*7b50*/  IMAD.MOV R6, RZ, RZ, -R6 ;  /* 0x000000ffff067224 */ /* 0x000fe400078e0a06 */
[----:B------:R-:W-:Y:S02]  /*7b60*/  VIADD R243, R3, 0x7c ;  /* 0x0000007c03f37836 */ /* 0x000fe40000000000 */
[----:B------:R-:W-:Y:S01]  /*7b70*/  @!P5 IMAD.IADD R125, R125, 0x1, -R2 ;  /* 0x000000017d7dd824 */ /* 0x000fe200078e0a02 */
[----:B------:R-:W-:Y:S01]  /*7b80*/  ISETP.GT.U32.AND P5, PT, R2, R4, PT ;  /* 0x000000040200720c */ /* 0x000fe20003fa4070 */
[----:B------:R-:W-:-:S02]  /*7b90*/  VIADD R241, R3, 0x7b ;  /* 0x0000007b03f17836 */ /* 0x000fc40000000000 */
[----:B------:R-:W-:Y:S01]  /*7ba0*/  IMAD R127, R2, R6, R127 ;  /* 0x00000006027f7224 */ /* 0x000fe200078e027f */
[----:B------:R-:W-:Y:S01]  /*7bb0*/  IABS R6, R243 ;  /* 0x000000f300067213 */ /* 0x000fe20000000000 */
[--C-:B------:R-:W-:Y:S01]  /*7bc0*/  @!P6 IMAD.IADD R126, R126, 0x1, -R2.reuse ;  /* 0x000000017e7ee824 */ /* 0x100fe200078e0a02 */
[----:B------:R-:W-:Y:S01]  /*7bd0*/  IABS R130, R241 ;  /* 0x000000f100827213 */ /* 0x000fe20000000000 */
[----:B------:R-:W-:Y:S01]  /*7be0*/  @!P2 IMAD.IADD R124, R124, 0x1, -R2 ;  /* 0x000000017c7ca824 */ /* 0x000fe200078e0a02 */
[----:B------:R-:W-:Y:S01]  /*7bf0*/  ISETP.GE.AND P2, PT, R242, RZ, PT ;  /* 0x000000fff200720c */ /* 0x000fe20003f46270 */
[----:B------:R-:W-:Y:S01]  /*7c00*/  IMAD.MOV.U32 R129, RZ, RZ, R6 ;  /* 0x000000ffff817224 */ /* 0x000fe200078e0006 */
[----:B------:R-:W-:Y:S01]  /*7c10*/  ISETP.GT.U32.AND P6, PT, R2, R126, PT ;  /* 0x0000007e0200720c */ /* 0x000fe20003fc4070 */
[----:B------:R-:W-:Y:S02]  /*7c20*/  VIADD R242, R3, 0x7a ;  /* 0x0000007a03f27836 */ /* 0x000fe40000000000 */
[----:B------:R-:W-:-:S03]  /*7c30*/  IMAD.HI.U32 R6, R0, R130, RZ ;  /* 0x0000008200067227 */ /* 0x000fc600078e00ff */
[----:B------:R-:W-:Y:S01]  /*7c40*/  IABS R5, R242 ;  /* 0x000000f200057213 */ /* 0x000fe20000000000 */
[--C-:B------:R-:W-:Y:S01]  /*7c50*/  @!P3 IMAD.IADD R123, R123, 0x1, -R2.reuse ;  /* 0x000000017b7bb824 */ /* 0x100fe200078e0a02 */
[----:B------:R-:W-:Y:S01]  /*7c60*/  ISETP.GT.U32.AND P3, PT, R2, R127, PT ;  /* 0x0000007f0200720c */ /* 0x000fe20003f64070 */
[----:B------:R-:W-:Y:S02]  /*7c70*/  @!P5 IMAD.IADD R4, R4, 0x1, -R2 ;  /* 0x000000010404d824 */ /* 0x000fe400078e0a02 */
[----:B------:R-:W-:Y:S02]  /*7c80*/  IMAD.MOV R6, RZ, RZ, -R6 ;  /* 0x000000ffff067224 */ /* 0x000fe400078e0a06 */
[----:B------:R-:W-:Y:S01]  /*7c90*/  @!P0 IMAD.MOV R124, RZ, RZ, -R124 ;  /* 0x000000ffff7c8224 */ /* 0x000fe200078e0a7c */
[C---:B------:R-:W-:Y:S01]  /*7ca0*/  ISETP.GT.U32.AND P0, PT, R2.reuse, R4, PT ;  /* 0x000000040200720c */ /* 0x040fe20003f04070 */
[----:B------:R-:W-:Y:S02]  /*7cb0*/  IMAD R130, R2, R6, R130 ;  /* 0x0000000602827224 */ /* 0x000fe400078e0282 */
[----:B------:R-:W-:-:S04]  /*7cc0*/  IMAD.HI.U32 R6, R0, R5, RZ ;  /* 0x0000000500067227 */ /* 0x000fc800078e00ff */
[----:B------:R-:W-:Y:S01]  /*7cd0*/  @!P6 IMAD.IADD R126, R126, 0x1, -R2 ;  /* 0x000000017e7ee824 */ /* 0x000fe200078e0a02 */
[----:B------:R-:W-:Y:S01]  /*7ce0*/  ISETP.GE.AND P6, PT, R239, RZ, PT ;  /* 0x000000ffef00720c */ /* 0x000fe20003fc6270 */
[----:B------:R-:W-:Y:S02]  /*7cf0*/  IMAD.MOV R6, RZ, RZ, -R6 ;  /* 0x000000ffff067224 */ /* 0x000fe400078e0a06 */
[----:B------:R-:W-:Y:S01]  /*7d00*/  @!P3 IMAD.IADD R127, R127, 0x1, -R2 ;  /* 0x000000017f7fb824 */ /* 0x000fe200078e0a02 */
[----:B------:R-:W-:Y:S01]  /*7d10*/  ISETP.GE.AND P3, PT, R240, RZ, PT ;  /* 0x000000fff000720c */ /* 0x000fe20003f66270 */
[----:B------:R-:W-:Y:S01]  /*7d20*/  @!P2 IMAD.MOV R126, RZ, RZ, -R126 ;  /* 0x000000ffff7ea224 */ /* 0x000fe200078e0a7e */
[C---:B------:R-:W-:Y:S01]  /*7d30*/  ISETP.GT.U32.AND P2, PT, R2.reuse, R130, PT ;  /* 0x000000820200720c */ /* 0x040fe20003f44070 */
[----:B------:R-:W-:Y:S02]  /*7d40*/  IMAD R5, R2, R6, R5 ;  /* 0x0000000602057224 */ /* 0x000fe400078e0205 */
[----:B------:R-:W-:-:S04]  /*7d50*/  IMAD.HI.U32 R7, R0, R129, RZ ;  /* 0x0000008100077227 */ /* 0x000fc800078e00ff */
[----:B------:R-:W-:Y:S01]  /*7d60*/  @!P4 IMAD.MOV R123, RZ, RZ, -R123 ;  /* 0x000000ffff7bc224 */ /* 0x000fe200078e0a7b */
[----:B------:R-:W-:Y:S01]  /*7d70*/  ISETP.GT.U32.AND P4, PT, R2, R127, PT ;  /* 0x0000007f0200720c */ /* 0x000fe20003f84070 */
[----:B------:R-:W-:Y:S01]  /*7d80*/  @!P0 IMAD.IADD R4, R4, 0x1, -R2 ;  /* 0x0000000104048824 */ /* 0x000fe200078e0a02 */
[C---:B------:R-:W-:Y:S01]  /*7d90*/  ISETP.GT.U32.AND P0, PT, R2.reuse, R5, PT ;  /* 0x000000050200720c */ /* 0x040fe20003f04070 */
[----:B------:R-:W-:Y:S02]  /*7da0*/  IMAD.MOV R7, RZ, RZ, -R7 ;  /* 0x000000ffff077224 */ /* 0x000fe400078e0a07 */
[----:B------:R-:W-:Y:S01]  /*7db0*/  @!P1 IMAD.MOV R125, RZ, RZ, -R125 ;  /* 0x000000ffff7d9224 */ /* 0x000fe200078e0a7d */
[----:B------:R-:W-:Y:S01]  /*7dc0*/  ISETP.GE.AND P1, PT, R243, RZ, PT ;  /* 0x000000fff300720c */ /* 0x000fe20003f26270 */
[----:B------:R-:W-:Y:S02]  /*7dd0*/  VIADD R243, R3, 0x79 ;  /* 0x0000007903f37836 */ /* 0x000fe40000000000 */
[----:B------:R-:W-:-:S02]  /*7de0*/  IMAD R129, R2, R7, R129 ;  /* 0x0000000702817224 */ /* 0x000fc400078e0281 */
[----:B------:R-:W-:Y:S01]  /*7df0*/  IMAD.MOV.U32 R128, RZ, RZ, R4 ;  /* 0x000000ffff807224 */ /* 0x000fe200078e0004 */
[----:B------:R-:W-:Y:S01]  /*7e00*/  IABS R6, R243 ;  /* 0x000000f300067213 */ /* 0x000fe20000000000 */
[--C-:B------:R-:W-:Y:S01]  /*7e10*/  @!P2 IMAD.IADD R130, R130, 0x1, -R2.reuse ;  /* 0x000000018282a824 */ /* 0x100fe200078e0a02 */
[C---:B------:R-:W-:Y:S01]  /*7e20*/  ISETP.GT.U32.AND P5, PT, R2.reuse, R129, PT ;  /* 0x000000810200720c */ /* 0x040fe20003fa4070 */
[----:B------:R-:W-:Y:S01]  /*7e30*/  @!P4 IMAD.IADD R127, R127, 0x1, -R2 ;  /* 0x000000017f7fc824 */ /* 0x000fe200078e0a02 */
[----:B------:R-:W-:Y:S01]  /*7e40*/  ISETP.GE.AND P4, PT, R241, RZ, PT ;  /* 0x000000fff100720c */ /* 0x000fe20003f86270 */
[----:B------:R-:W-:Y:S01]  /*7e50*/  @!P3 IMAD.MOV R128, RZ, RZ, -R128 ;  /* 0x000000ffff80b224 */ /* 0x000fe200078e0a80 */
[----:B------:R-:W-:Y:S01]  /*7e60*/  ISETP.GT.U32.AND P3, PT, R2, R130, PT ;  /* 0x000000820200720c */ /* 0x000fe20003f64070 */
[----:B------:R-:W-:Y:S01]  /*7e70*/  IMAD.HI.U32 R132, R0, R6, RZ ;  /* 0x0000000600847227 */ /* 0x000fe200078e00ff */
[----:B------:R-:W-:-:S03]  /*7e80*/  ISETP.GE.AND P2, PT, R243, RZ, PT ;  /* 0x000000fff300720c */ /* 0x000fc60003f46270 */
[--C-:B------:R-:W-:Y:S01]  /*7e90*/  @!P0 IMAD.IADD R5, R5, 0x1, -R2.reuse ;  /* 0x0000000105058824 */ /* 0x100fe200078e0a02 */
[----:B------:R-:W-:Y:S01]  /*7ea0*/  IADD3 R132, -R132, RZ, RZ ;  /* 0x000000ff84847210 */ /* 0x000fe20007ffe1ff */
[----:B------:R-:W-:Y:S01]  /*7eb0*/  @!P6 IMAD.MOV R127, RZ, RZ, -R127 ;  /* 0x000000ffff7fe224 */ /* 0x000fe200078e0a7f */
[----:B------:R-:W-:Y:S01]  /*7ec0*/  ISETP.GE.AND P6, PT, R242, RZ, PT ;  /* 0x000000fff200720c */ /* 0x000fe20003fc6270 */
[----:B------:R-:W-:Y:S01]  /*7ed0*/  VIADD R242, R3, 0x77 ;  /* 0x0000007703f27836 */ /* 0x000fe20000000000 */
[C---:B------:R-:W-:Y:S01]  /*7ee0*/  ISETP.GT.U32.AND P0, PT, R2.reuse, R5, PT ;  /* 0x000000050200720c */ /* 0x040fe20003f04070 */
[----:B------:R-:W-:Y:S02]  /*7ef0*/  @!P5 IMAD.IADD R129, R129, 0x1, -R2 ;  /* 0x000000018181d824 */ /* 0x000fe400078e0a02 */
[----:B------:R-:W-:Y:S01]  /*7f00*/  VIADD R241, R3, 0x78 ;  /* 0x0000007803f17836 */ /* 0x000fe20000000000 */
[----:B------:R-:W-:Y:S01]  /*7f10*/  IABS R134, R242 ;  /* 0x000000f200867213 */ /* 0x000fe20000000000 */
[C---:B------:R-:W-:Y:S01]  /*7f20*/  IMAD R132, R2.reuse, R132, R6 ;  /* 0x0000008402847224 */ /* 0x040fe200078e0206 */
[----:B------:R-:W-:Y:S01]  /*7f30*/  ISETP.GT.U32.AND P5, PT, R2, R129, PT ;  /* 0x000000810200720c */ /* 0x000fe20003fa4070 */
[----:B------:R-:W-:Y:S01]  /*7f40*/  @!P3 IMAD.IADD R130, R130, 0x1, -R2 ;  /* 0x000000018282b824 */ /* 0x000fe200078e0a02 */
[----:B------:R-:W-:Y:S01]  /*7f50*/  IABS R133, R241 ;  /* 0x000000f100857213 */ /* 0x000fe20000000000 */
[----:B------:R-:W-:Y:S01]  /*7f60*/  IMAD.HI.U32 R4, R0, R134, RZ ;  /* 0x0000008600047227 */ /* 0x000fe200078e00ff */
[----:B------:R-:W-:-:S03]  /*7f70*/  ISETP.GT.U32.AND P3, PT, R2, R132, PT ;  /* 0x000000840200720c */ /* 0x000fc60003f64070 */
[----:B------:R-:W-:Y:S02]  /*7f80*/  IMAD.MOV R4, RZ, RZ, -R4 ;  /* 0x000000ffff047224 */ /* 0x000fe400078e0a04 */
[----:B------:R-:W-:Y:S01]  /*7f90*/  @!P0 IMAD.IADD R5, R5, 0x1, -R2 ;  /* 0x0000000105058824 */ /* 0x000fe200078e0a02 */
[----:B------:R-:W-:Y:S01]  /*7fa0*/  ISETP.GE.AND P0, PT, R242, RZ, PT ;  /* 0x000000fff200720c */ /* 0x000fe20003f06270 */
[----:B------:R-:W-:-:S04]  /*7fb0*/  IMAD.HI.U32 R6, R0, R133, RZ ;  /* 0x0000008500067227 */ /* 0x000fc800078e00ff */
[C---:B------:R-:W-:Y:S02]  /*7fc0*/  IMAD R134, R2.reuse, R4, R134 ;  /* 0x0000000402867224 */ /* 0x040fe400078e0286 */
[----:B------:R-:W-:Y:S02]  /*7fd0*/  IMAD.MOV.U32 R131, RZ, RZ, R5 ;  /* 0x000000ffff837224 */ /* 0x000fe400078e0005 */
[----:B------:R-:W-:Y:S02]  /*7fe0*/  IMAD.MOV R6, RZ, RZ, -R6 ;  /* 0x000000ffff067224 */ /* 0x000fe400078e0a06 */
[----:B------:R-:W-:Y:S01]  /*7ff0*/  @!P6 IMAD.MOV R131, RZ, RZ, -R131 ;  /* 0x000000ffff83e224 */ /* 0x000fe200078e0a83 */
[C---:B------:R-:W-:Y:S01]  /*8000*/  ISETP.GT.U32.AND P6, PT, R2.reuse, R134, PT ;  /* 0x000000860200720c */ /* 0x040fe20003fc4070 */
[----:B------:R-:W-:Y:S02]  /*8010*/  VIADD R239, R3, 0x75 ;  /* 0x0000007503ef7836 */ /* 0x000fe40000000000 */
[--C-:B------:R-:W-:Y:S01]  /*8020*/  @!P5 IMAD.IADD R129, R129, 0x1, -R2.reuse ;  /* 0x000000018181d824 */ /* 0x100fe200078e0a02 */
[----:B------:R-:W-:Y:S01]  /*8030*/  ISETP.GE.AND P5, PT, R241, RZ, PT ;  /* 0x000000fff100720c */ /* 0x000fe20003fa6270 */
[----:B------:R-:W-:Y:S01]  /*8040*/  IMAD R133, R2, R6, R133 ;  /* 0x0000000602857224 */ /* 0x000fe200078e0285 */
[----:B------:R-:W-:Y:S01]  /*8050*/  IABS R136, R239 ;  /* 0x000000ef00887213 */ /* 0x000fe20000000000 */
[----:B------:R-:W-:-:S02]  /*8060*/  @!P3 IMAD.IADD R132, R132, 0x1, -R2 ;  /* 0x000000018484b824 */ /* 0x000fc400078e0a02 */
[C---:B------:R-:W-:Y:S01]  /*8070*/  VIADD R243, R3.reuse, 0x76 ;  /* 0x0000007603f37836 */ /* 0x040fe20000000000 */
[C---:B------:R-:W-:Y:S01]  /*8080*/  ISETP.GT.U32.AND P3, PT, R2.reuse, R133, PT ;  /* 0x000000850200720c */ /* 0x040fe20003f64070 */
[----:B------:R-:W-:Y:S01]  /*8090*/  @!P1 IMAD.MOV R129, RZ, RZ, -R129 ;  /* 0x000000ffff819224 */ /* 0x000fe200078e0a81 */
[----:B------:R-:W-:Y:S01]  /*80a0*/  ISETP.GT.U32.AND P1, PT, R2, R132, PT ;  /* 0x000000840200720c */ /* 0x000fe20003f24070 */
[----:B------:R-:W-:Y:S01]  /*80b0*/  @!P4 IMAD.MOV R130, RZ, RZ, -R130 ;  /* 0x000000ffff82c224 */ /* 0x000fe200078e0a82 */
[----:B------:R-:W-:Y:S01]  /*80c0*/  IABS R135, R243 ;  /* 0x000000f300877213 */ /* 0x000fe20000000000 */
[----:B------:R-:W-:Y:S01]  /*80d0*/  VIADD R240, R3, 0x74 ;  /* 0x0000007403f07836 */ /* 0x000fe20000000000 */
[----:B------:R-:W-:Y:S01]  /*80e0*/  ISETP.GE.AND P4, PT, R243, RZ, PT ;  /* 0x000000fff300720c */ /* 0x000fe20003f86270 */
[----:B------:R-:W-:Y:S02]  /*80f0*/  VIADD R243, R3, 0x73 ;  /* 0x0000007303f37836 */ /* 0x000fe40000000000 */
[----:B------:R-:W-:Y:S01]  /*8100*/  IMAD.HI.U32 R6, R0, R136, RZ ;  /* 0x0000008800067227 */ /* 0x000fe200078e00ff */
[----:B------:R-:W-:-:S02]  /*8110*/  IABS R137, R240 ;  /* 0x000000f000897213 */ /* 0x000fc40000000000 */
[----:B------:R-:W-:Y:S01]  /*8120*/  IABS R138, R243 ;  /* 0x000000f3008a7213 */ /* 0x000fe20000000000 */
[----:B------:R-:W-:Y:S02]  /*8130*/  @!P6 IMAD.IADD R134, R134, 0x1, -R2 ;  /* 0x000000018686e824 */ /* 0x000fe400078e0a02 */
[----:B------:R-:W-:Y:S02]  /*8140*/  IMAD.MOV R6, RZ, RZ, -R6 ;  /* 0x000000ffff067224 */ /* 0x000fe400078e0a06 */
[----:B------:R-:W-:Y:S01]  /*8150*/  IMAD.HI.U32 R5, R0, R137, RZ ;  /* 0x0000008900057227 */ /* 0x000fe200078e00ff */
[----:B------:R-:W-:-:S03]  /*8160*/  ISETP.GT.U32.AND P6, PT, R2, R134, PT ;  /* 0x000000860200720c */ /* 0x000fc60003fc4070 */
[----:B------:R-:W-:Y:S02]  /*8170*/  IMAD R136, R2, R6, R136 ;  /* 0x0000000602887224 */ /* 0x000fe400078e0288 */
[--C-:B------:R-:W-:Y:S02]  /*8180*/  @!P1 IMAD.IADD R132, R132, 0x1, -R2.reuse ;  /* 0x0000000184849824 */ /* 0x100fe400078e0a02 */
[----:B------:R-:W-:Y:S02]  /*8190*/  @!P3 IMAD.IADD R133, R133, 0x1, -R2 ;  /* 0x000000018585b824 */ /* 0x000fe400078e0a02 */
[----:B------:R-:W-:-:S03]  /*81a0*/  IMAD.HI.U32 R6, R0, R138, RZ ;  /* 0x0000008a00067227 */ /* 0x000fc600078e00ff */
[C---:B------:R-:W-:Y:S01]  /*81b0*/  ISETP.GT.U32.AND P3, PT, R2.reuse, R133, PT ;  /* 0x000000850200720c */ /* 0x040fe20003f64070 */
[----:B------:R-:W-:Y:S02]  /*81c0*/  IMAD.MOV R7, RZ, RZ, -R5 ;  /* 0x000000ffff077224 */ /* 0x000fe400078e0a05 */
[----:B------:R-:W-:Y:S01]  /*81d0*/  @!P2 IMAD.MOV R132, RZ, RZ, -R132 ;  /* 0x000000ffff84a224 */ /* 0x000fe200078e0a84 */
[----:B------:R-:W-:Y:S01]  /*81e0*/  ISETP.GT.U32.AND P2, PT, R2, R136, PT ;  /* 0x000000880200720c */ /* 0x000fe20003f44070 */
[----:B------:R-:W-:Y:S02]  /*81f0*/  IMAD.MOV R5, RZ, RZ, -R6 ;  /* 0x000000ffff057224 */ /* 0x000fe400078e0a06 */
[----:B------:R-:W-:-:S04]  /*8200*/  IMAD.HI.U32 R4, R0, R135, RZ ;  /* 0x0000008700047227 */ /* 0x000fc800078e00ff */
[----:B------:R-:W-:Y:S02]  /*8210*/  IMAD R138, R2, R5, R138 ;  /* 0x00000005028a7224 */ /* 0x000fe400078e028a */
[----:B------:R-:W-:Y:S02]  /*8220*/  @!P6 IMAD.IADD R134, R134, 0x1, -R2 ;  /* 0x000000018686e824 */ /* 0x000fe400078e0a02 */
[----:B------:R-:W-:Y:S01]  /*8230*/  IMAD.MOV R4, RZ, RZ, -R4 ;  /* 0x000000ffff047224 */ /* 0x000fe200078e0a04 */
[C---:B------:R-:W-:Y:S01]  /*8240*/  ISETP.GT.U32.AND P6, PT, R2.reuse, R138, PT ;  /* 0x0000008a0200720c */ /* 0x040fe20003fc4070 */
[----:B------:R-:W-:Y:S02]  /*8250*/  VIADD R241, R3, 0x72 ;  /* 0x0000007203f17836 */ /* 0x000fe40000000000 */
[C---:B------:R-:W-:Y:S02]  /*8260*/  IMAD R137, R2.reuse, R7, R137 ;  /* 0x0000000702897224 */ /* 0x040fe400078e0289 */
[C---:B------:R-:W-:Y:S01]  /*8270*/  IMAD R135, R2.reuse, R4, R135 ;  /* 0x0000000402877224 */ /* 0x040fe200078e0287 */
[----:B------:R-:W-:Y:S01]  /*8280*/  IABS R4, R241 ;  /* 0x000000f100047213 */ /* 0x000fe20000000000 */
[--C-:B------:R-:W-:Y:S01]  /*8290*/  @!P3 IMAD.IADD R133, R133, 0x1, -R2.reuse ;  /* 0x000000018585b824 */ /* 0x100fe200078e0a02 */
[----:B------:R-:W-:Y:S01]  /*82a0*/  ISETP.GT.U32.AND P3, PT, R2, R137, PT ;  /* 0x000000890200720c */ /* 0x000fe20003f64070 */
[----:B------:R-:W-:Y:S01]  /*82b0*/  @!P2 IMAD.IADD R136, R136, 0x1, -R2 ;  /* 0x000000018888a824 */ /* 0x000fe200078e0a02 */
[C---:B------:R-:W-:Y:S01]  /*82c0*/  ISETP.GT.U32.AND P1, PT, R2.reuse, R135, PT ;  /* 0x000000870200720c */ /* 0x040fe20003f24070 */
[----:B------:R-:W-:Y:S01]  /*82d0*/  VIADD R242, R3, 0x71 ;  /* 0x0000007103f27836 */ /* 0x000fe20000000000 */
[----:B------:R-:W-:Y:S01]  /*82e0*/  ISETP.GE.AND P2, PT, R239, RZ, PT ;  /* 0x000000ffef00720c */ /* 0x000fe20003f46270 */
[----:B------:R-:W-:Y:S01]  /*82f0*/  @!P5 IMAD.MOV R133, RZ, RZ, -R133 ;  /* 0x000000ffff85d224 */ /* 0x000fe200078e0a85 */
[----:B------:R-:W-:Y:S01]  /*8300*/  ISETP.GT.U32.AND P5, PT, R2, R136, PT ;  /* 0x000000880200720c */ /* 0x000fe20003fa4070 */
[----:B------:R-:W-:Y:S01]  /*8310*/  IMAD.HI.U32 R5, R0, R4, RZ ;  /* 0x0000000400057227 */ /* 0x000fe200078e00ff */
[----:B------:R-:W-:-:S03]  /*8320*/  IABS R140, R242 ;  /* 0x000000f2008c7213 */ /* 0x000fc60000000000 */
[----:B------:R-:W-:Y:S02]  /*8330*/  @!P6 IMAD.IADD R138, R138, 0x1, -R2 ;  /* 0x000000018a8ae824 */ /* 0x000fe400078e0a02 */
[----:B------:R-:W-:Y:S02]  /*8340*/  IMAD.MOV R5, RZ, RZ, -R5 ;  /* 0x000000ffff057224 */ /* 0x000fe400078e0a05 */
[----:B------:R-:W-:Y:S01]  /*8350*/  @!P0 IMAD.MOV R134, RZ, RZ, -R134 ;  /* 0x000000ffff868224 */ /* 0x000fe200078e0a86 */
[C---:B------:R-:W-:Y:S01]  /*8360*/  ISETP.GT.U32.AND P0, PT, R2.reuse, R138, PT ;  /* 0x0000008a0200720c */ /* 0x040fe20003f04070 */
[----:B------:R-:W-:Y:S02]  /*8370*/  IMAD R139, R2, R5, R4 ;  /* 0x00000005028b7224 */ /* 0x000fe400078e0204 */
[----:B------:R-:W-:-:S04]  /*8380*/  IMAD.HI.U32 R5, R0, R140, RZ ;  /* 0x0000008c00057227 */ /* 0x000fc800078e00ff */
[--C-:B------:R-:W-:Y:S01]  /*8390*/  @!P3 IMAD.IADD R137, R137, 0x1, -R2.reuse ;  /* 0x000000018989b824 */ /* 0x100fe200078e0a02 */
[----:B------:R-:W-:Y:S01]  /*83a0*/  ISETP.GE.AND P3, PT, R243, RZ, PT ;  /* 0x000000fff300720c */ /* 0x000fe20003f66270 */
[--C-:B------:R-:W-:Y:S01]  /*83b0*/  @!P5 IMAD.IADD R136, R136, 0x1, -R2.reuse ;  /* 0x000000018888d824 */ /* 0x100fe200078e0a02 */
[C---:B------:R-:W-:Y:S01]  /*83c0*/  ISETP.GT.U32.AND P5, PT, R2.reuse, R139, PT ;  /* 0x0000008b0200720c */ /* 0x040fe20003fa4070 */
[----:B------:R-:W-:Y:S01]  /*83d0*/  IMAD.MOV R5, RZ, RZ, -R5 ;  /* 0x000000ffff057224 */ /* 0x000fe200078e0a05 */
[C---:B------:R-:W-:Y:S01]  /*83e0*/  ISETP.GT.U32.AND P6, PT, R2.reuse, R137, PT ;  /* 0x000000890200720c */ /* 0x040fe20003fc4070 */
[----:B------:R-:W-:Y:S02]  /*83f0*/  @!P1 IMAD.IADD R135, R135, 0x1, -R2 ;  /* 0x0000000187879824 */ /* 0x000fe400078e0a02 */
[----:B------:R-:W-:Y:S02]  /*8400*/  IMAD R140, R2, R5, R140 ;  /* 0x00000005028c7224 */ /* 0x000fe400078e028c */
[----:B------:R-:W-:Y:S01]  /*8410*/  @!P0 IMAD.IADD R138, R138, 0x1, -R2 ;  /* 0x000000018a8a8824 */ /* 0x000fe200078e0a02 */
[C---:B------:R-:W-:Y:S01]  /*8420*/  ISETP.GT.U32.AND P1, PT, R2.reuse, R135, PT ;  /* 0x000000870200720c */ /* 0x040fe20003f24070 */
[----:B------:R-:W-:Y:S01]  /*8430*/  VIADD R243, R3, 0x70 ;  /* 0x0000007003f37836 */ /* 0x000fe20000000000 */
[----:B------:R-:W-:Y:S01]  /*8440*/  ISETP.GT.U32.AND P0, PT, R2, R140, PT ;  /* 0x0000008c0200720c */ /* 0x000fe20003f04070 */
[----:B------:R-:W-:Y:S01]  /*8450*/  @!P2 IMAD.MOV R136, RZ, RZ, -R136 ;  /* 0x000000ffff88a224 */ /* 0x000fe200078e0a88 */
[----:B------:R-:W-:Y:S01]  /*8460*/  ISETP.GE.AND P2, PT, R242, RZ, PT ;  /* 0x000000fff200720c */ /* 0x000fe20003f46270 */
[--C-:B------:R-:W-:Y:S01]  /*8470*/  @!P5 IMAD.IADD R139, R139, 0x1, -R2.reuse ;  /* 0x000000018b8bd824 */ /* 0x100fe200078e0a02 */
[----:B------:R-:W-:Y:S01]  /*8480*/  IABS R4, R243 ;  /* 0x000000f300047213 */ /* 0x000fe20000000000 */
[----:B------:R-:W-:Y:S01]  /*8490*/  @!P6 IMAD.IADD R137, R137, 0x1, -R2 ;  /* 0x000000018989e824 */ /* 0x000fe200078e0a02 */
[----:B------:R-:W-:Y:S01]  /*84a0*/  ISETP.GE.AND P6, PT, R243, RZ, PT ;  /* 0x000000fff300720c */ /* 0x000fe20003fc6270 */
[----:B------:R-:W-:Y:S01]  /*84b0*/  VIADD R243, R3, 0x6f ;  /* 0x0000006f03f37836 */ /* 0x000fe20000000000 */
[----:B------:R-:W-:Y:S01]  /*84c0*/  ISETP.GT.U32.AND P5, PT, R2, R139, PT ;  /* 0x0000008b0200720c */ /* 0x000fe20003fa4070 */
[----:B------:R-:W-:-:S03]  /*84d0*/  IMAD.HI.U32 R5, R0, R4, RZ ;  /* 0x0000000400057227 */ /* 0x000fc600078e00ff */
[----:B------:R-:W-:Y:S01]  /*84e0*/  IABS R142, R243 ;  /* 0x000000f3008e7213 */ /* 0x000fe20000000000 */
[--C-:B------:R-:W-:Y:S02]  /*84f0*/  @!P0 IMAD.IADD R140, R140, 0x1, -R2.reuse ;  /* 0x000000018c8c8824 */ /* 0x100fe400078e0a02 */
[----:B------:R-:W-:Y:S02]  /*8500*/  IMAD.MOV R5, RZ, RZ, -R5 ;  /* 0x000000ffff057224 */ /* 0x000fe400078e0a05 */
[----:B------:R-:W-:Y:S01]  /*8510*/  @!P1 IMAD.IADD R135, R135, 0x1, -R2 ;  /* 0x0000000187879824 */ /* 0x000fe200078e0a02 */
[----:B------:R-:W-:Y:S01]  /*8520*/  ISETP.GE.AND P1, PT, R240, RZ, PT ;  /* 0x000000fff000720c */ /* 0x000fe20003f26270 */
[C---:B------:R-:W-:Y:S01]  /*8530*/  IMAD R141, R2.reuse, R5, R4 ;  /* 0x00000005028d7224 */ /* 0x040fe200078e0204 */
[----:B------:R-:W-:Y:S01]  /*8540*/  ISETP.GT.U32.AND P0, PT, R2, R140, PT ;  /* 0x0000008c0200720c */ /* 0x000fe20003f04070 */
[----:B------:R-:W-:-:S04]  /*8550*/  IMAD.HI.U32 R4, R0, R142, RZ ;  /* 0x0000008e00047227 */ /* 0x000fc800078e00ff */
[----:B------:R-:W-:Y:S01]  /*8560*/  @!P5 IMAD.IADD R139, R139, 0x1, -R2 ;  /* 0x000000018b8bd824 */ /* 0x000fe200078e0a02 */
[C---:B------:R-:W-:Y:S01]  /*8570*/  ISETP.GT.U32.AND P5, PT, R2.reuse, R141, PT ;  /* 0x0000008d0200720c */ /* 0x040fe20003fa4070 */
[----:B------:R-:W-:Y:S02]  /*8580*/  IMAD.MOV R4, RZ, RZ, -R4 ;  /* 0x000000ffff047224 */ /* 0x000fe400078e0a04 */
[C---:B------:R-:W-:Y:S02]  /*8590*/  VIADD R240, R3.reuse, 0x6d ;  /* 0x0000006d03f07836 */ /* 0x040fe40000000000 */
[----:B------:R-:W-:Y:S02]  /*85a0*/  IMAD R142, R2, R4, R142 ;  /* 0x00000004028e7224 */ /* 0x000fe400078e028e */
[----:B------:R-:W-:Y:S01]  /*85b0*/  @!P1 IMAD.MOV R137, RZ, RZ, -R137 ;  /* 0x000000ffff899224 */ /* 0x000fe200078e0a89 */
[----:B------:R-:W-:Y:S01]  /*85c0*/  @!P0 IADD3 R140, R140, -R2, RZ ;  /* 0x800000028c8c8210 */ /* 0x000fe20007ffe0ff */
[----:B------:R-:W-:Y:S01]  /*85d0*/  VIADD R242, R3, 0x6c ;  /* 0x0000006c03f27836 */ /* 0x000fe20000000000 */
[----:B------:R-:W-:Y:S01]  /*85e0*/  ISETP.GE.AND P1, PT, R243, RZ, PT ;  /* 0x000000fff300720c */ /* 0x000fe20003f26270 */
[----:B------:R-:W-:Y:S01]  /*85f0*/  VIADD R243, R3, 0x6e ;  /* 0x0000006e03f37836 */ /* 0x000fe20000000000 */
[----:B------:R-:W-:Y:S01]  /*8600*/  ISETP.GT.U32.AND P0, PT, R2, R142, PT ;  /* 0x0000008e0200720c */ /* 0x000fe20003f04070 */
[----:B------:R-:W-:Y:S01]  /*8610*/  @!P5 IMAD.IADD R141, R141, 0x1, -R2 ;  /* 0x000000018d8dd824 */ /* 0x000fe200078e0a02 */
[----:B------:R-:W-:Y:S01]  /*8620*/  IABS R144, R240 ;  /* 0x000000f000907213 */ /* 0x000fe20000000000 */
[----:B------:R-:W-:Y:S01]  /*8630*/  @!P4 IMAD.MOV R135, RZ, RZ, -R135 ;  /* 0x000000ffff87c224 */ /* 0x000fe200078e0a87 */
[----:B------:R-:W-:Y:S01]  /*8640*/  IABS R143, R243 ;  /* 0x000000f3008f7213 */ /* 0x000fe20000000000 */
[----:B------:R-:W-:Y:S01]  /*8650*/  @!P3 IMAD.MOV R138, RZ, RZ, -R138 ;  /* 0x000000ffff8ab224 */ /* 0x000fe200078e0a8a */
[----:B------:R-:W-:Y:S01]  /*8660*/  ISETP.GE.AND P4, PT, R241, RZ, PT ;  /* 0x000000fff100720c */ /* 0x000fe20003f86270 */
[----:B------:R-:W-:Y:S01]  /*8670*/  VIADD R241, R3, 0x6b ;  /* 0x0000006b03f17836 */ /* 0x000fe20000000000 */
[----:B------:R-:W-:Y:S01]  /*8680*/  IABS R145, R242 ;  /* 0x000000f200917213 */ /* 0x000fe20000000000 */
[----:B------:R-:W-:Y:S01]  /*8690*/  IMAD.HI.U32 R7, R0, R143, RZ ;  /* 0x0000008f00077227 */ /* 0x000fe200078e00ff */
[----:B------:R-:W-:-:S02]  /*86a0*/  ISETP.GT.U32.AND P5, PT, R2, R141, PT ;  /* 0x0000008d0200720c */ /* 0x000fc40003fa4070 */
[----:B------:R-:W-:Y:S01]  /*86b0*/  IABS R146, R241 ;  /* 0x000000f100927213 */ /* 0x000fe20000000000 */
[----:B------:R-:W-:Y:S01]  /*86c0*/  @!P0 IMAD.IADD R142, R142, 0x1, -R2 ;  /* 0x000000018e8e8824 */ /* 0x000fe200078e0a02 */
[----:B------:R-:W-:Y:S01]  /*86d0*/  ISETP.GE.AND P3, PT, R243, RZ, PT ;  /* 0x000000fff300720c */ /* 0x000fe20003f66270 */
[----:B------:R-:W-:-:S03]  /*86e0*/  IMAD.HI.U32 R6, R0, R144, RZ ;  /* 0x0000009000067227 */ /* 0x000fc600078e00ff */
[----:B------:R-:W-:Y:S01]  /*86f0*/  ISETP.GT.U32.AND P0, PT, R2, R142, PT ;  /* 0x0000008e0200720c */ /* 0x000fe20003f04070 */
[----:B------:R-:W-:-:S04]  /*8700*/  IMAD.HI.U32 R5, R0, R145, RZ ;  /* 0x0000009100057227 */ /* 0x000fc800078e00ff */
[----:B------:R-:W-:Y:S02]  /*8710*/  IMAD.MOV R7, RZ, RZ, -R7 ;  /* 0x000000ffff077224 */ /* 0x000fe400078e0a07 */
[----:B------:R-:W-:-:S04]  /*8720*/  IMAD.HI.U32 R4, R0, R146, RZ ;  /* 0x0000009200047227 */ /* 0x000fc800078e00ff */
[----:B------:R-:W-:Y:S02]  /*8730*/  IMAD.MOV R6, RZ, RZ, -R6 ;  /* 0x000000ffff067224 */ /* 0x000fe400078e0a06 */
[C---:B------:R-:W-:Y:S02]  /*8740*/  IMAD R143, R2.reuse, R7, R143 ;  /* 0x00000007028f7224 */ /* 0x040fe400078e028f */
[----:B------:R-:W-:Y:S02]  /*8750*/  IMAD.MOV R5, RZ, RZ, -R5 ;  /* 0x000000ffff057224 */ /* 0x000fe400078e0a05 */
[----:B------:R-:W-:Y:S02]  /*8760*/  IMAD.MOV R4, RZ, RZ, -R4 ;  /* 0x000000ffff047224 */ /* 0x000fe400078e0a04 */
[C---:B------:R-:W-:Y:S02]  /*8770*/  IMAD R144, R2.reuse, R6, R144 ;  /* 0x0000000602907224 */ /* 0x040fe400078e0290 */
[----:B------:R-:W-:-:S02]  /*8780*/  IMAD R145, R2, R5, R145 ;  /* 0x0000000502917224 */ /* 0x000fc400078e0291 */
[----:B------:R-:W-:Y:S01]  /*8790*/  @!P5 IMAD.IADD R141, R141, 0x1, -R2 ;  /* 0x000000018d8dd824 */ /* 0x000fe200078e0a02 */
[C---:B------:R-:W-:Y:S01]  /*87a0*/  ISETP.GT.U32.AND P5, PT, R2.reuse, R143, PT ;  /* 0x0000008f0200720c */ /* 0x040fe20003fa4070 */
[C---:B------:R-:W-:Y:S02]  /*87b0*/  IMAD R146, R2.reuse, R4, R146 ;  /* 0x0000000402927224 */ /* 0x040fe400078e0292 */
[----:B------:R-:W-:Y:S01]  /*87c0*/  @!P4 IMAD.MOV R139, RZ, RZ, -R139 ;  /* 0x000000ffff8bc224 */ /* 0x000fe200078e0a8b */
[C---:B------:R-:W-:Y:S01]  /*87d0*/  ISETP.GT.U32.AND P4, PT, R2.reuse, R144, PT ;  /* 0x000000900200720c */ /* 0x040fe20003f84070 */
[----:B------:R-:W-:Y:S01]  /*87e0*/  @!P2 IMAD.MOV R140, RZ, RZ, -R140 ;  /* 0x000000ffff8ca224 */ /* 0x000fe200078e0a8c */
[----:B------:R-:W-:Y:S01]  /*87f0*/  ISETP.GT.U32.AND P2, PT, R2, R145, PT ;  /* 0x000000910200720c */ /* 0x000fe20003f44070 */
[C---:B------:R-:W-:Y:S02]  /*8800*/  VIADD R243, R3.reuse, 0x6a ;  /* 0x0000006a03f37836 */ /* 0x040fe40000000000 */
[--C-:B------:R-:W-:Y:S01]  /*8810*/  @!P0 IMAD.IADD R142, R142, 0x1, -R2.reuse ;  /* 0x000000018e8e8824 */ /* 0x100fe200078e0a02 */
[----:B------:R-:W-:Y:S01]  /*8820*/  ISETP.GT.U32.AND P0, PT, R2, R146, PT ;  /* 0x000000920200720c */ /* 0x000fe20003f04070 */
[----:B------:R-:W-:Y:S01]  /*8830*/  VIADD R239, R3, 0x69 ;  /* 0x0000006903ef7836 */ /* 0x000fe20000000000 */
[----:B------:R-:W-:Y:S01]  /*8840*/  IABS R147, R243 ;  /* 0x000000f300937213 */ /* 0x000fe20000000000 */
[----:B------:R-:W-:Y:S01]  /*8850*/  @!P5 IMAD.IADD R143, R143, 0x1, -R2 ;  /* 0x000000018f8fd824 */ /* 0x000fe200078e0a02 */
[----:B------:R-:W-:Y:S01]  /*8860*/  ISETP.GE.AND P5, PT, R242, RZ, PT ;  /* 0x000000fff200720c */ /* 0x000fe20003fa6270 */
[----:B------:R-:W-:Y:S01]  /*8870*/  @!P6 IMAD.MOV R141, RZ, RZ, -R141 ;  /* 0x000000ffff8de224 */ /* 0x000fe200078e0a8d */
[----:B------:R-:W-:Y:S01]  /*8880*/  IABS R148, R239 ;  /* 0x000000ef00947213 */ /* 0x000fe20000000000 */
[----:B------:R-:W-:Y:S01]  /*8890*/  IMAD.HI.U32 R4, R0, R147, RZ ;  /* 0x0000009300047227 */ /* 0x000fe200078e00ff */
[----:B------:R-:W-:-:S03]  /*88a0*/  ISETP.GE.AND P6, PT, R240, RZ, PT ;  /* 0x000000fff000720c */ /* 0x000fc60003fc6270 */
[--C-:B------:R-:W-:Y:S01]  /*88b0*/  @!P4 IMAD.IADD R144, R144, 0x1, -R2.reuse ;  /* 0x000000019090c824 */ /* 0x100fe200078e0a02 */
[C---:B------:R-:W-:Y:S01]  /*88c0*/  ISETP.GT.U32.AND P4, PT, R2.reuse, R143, PT ;  /* 0x0000008f0200720c */ /* 0x040fe20003f84070 */
[----:B------:R-:W-:Y:S02]  /*88d0*/  @!P2 IMAD.IADD R145, R145, 0x1, -R2 ;  /* 0x000000019191a824 */ /* 0x000fe400078e0a02 */
[----:B------:R-:W-:Y:S01]  /*88e0*/  IMAD.MOV R4, RZ, RZ, -R4 ;  /* 0x000000ffff047224 */ /* 0x000fe200078e0a04 */
[----:B------:R-:W-:Y:S01]  /*88f0*/  ISETP.GT.U32.AND P2, PT, R2, R144, PT ;  /* 0x000000900200720c */ /* 0x000fe20003f44070 */
[----:B------:R-:W-:Y:S01]  /*8900*/  @!P0 IMAD.IADD R146, R146, 0x1, -R2 ;  /* 0x0000000192928824 */ /* 0x000fe200078e0a02 */
[C---:B------:R-:W-:Y:S01]  /*8910*/  ISETP.GT.U32.AND P0, PT, R2.reuse, R145, PT ;  /* 0x000000910200720c */ /* 0x040fe20003f04070 */
[----:B------:R-:W-:Y:S02]  /*8920*/  IMAD R147, R2, R4, R147 ;  /* 0x0000000402937224 */ /* 0x000fe400078e0293 */
[----:B------:R-:W-:-:S04]  /*8930*/  IMAD.HI.U32 R4, R0, R148, RZ ;  /* 0x0000009400047227 */ /* 0x000fc800078e00ff */
[----:B------:R-:W-:Y:S02]  /*8940*/  IMAD.MOV R4, RZ, RZ, -R4 ;  /* 0x000000ffff047224 */ /* 0x000fe400078e0a04 */
[----:B------:R-:W-:Y:S01]  /*8950*/  @!P1 IMAD.MOV R142, RZ, RZ, -R142 ;  /* 0x000000ffff8e9224 */ /* 0x000fe200078e0a8e */
[C---:B------:R-:W-:Y:S01]  /*8960*/  ISETP.GT.U32.AND P1, PT, R2.reuse, R146, PT ;  /* 0x000000920200720c */ /* 0x040fe20003f24070 */
[----:B------:R-:W-:Y:S01]  /*8970*/  @!P4 IMAD.IADD R143, R143, 0x1, -R2 ;  /* 0x000000018f8fc824 */ /* 0x000fe200078e0a02 */
[C---:B------:R-:W-:Y:S01]  /*8980*/  ISETP.GT.U32.AND P4, PT, R2.reuse, R147, PT ;  /* 0x000000930200720c */ /* 0x040fe20003f84070 */
[----:B------:R-:W-:Y:S02]  /*8990*/  IMAD R148, R2, R4, R148 ;  /* 0x0000000402947224 */ /* 0x000fe400078e0294 */
[C---:B------:R-:W-:Y:S02]  /*89a0*/  VIADD R240, R3.reuse, 0x68 ;  /* 0x0000006803f07836 */ /* 0x040fe40000000000 */
[----:B------:R-:W-:-:S02]  /*89b0*/  VIADD R242, R3, 0x67 ;  /* 0x0000006703f27836 */ /* 0x000fc40000000000 */
[--C-:B------:R-:W-:Y:S01]  /*89c0*/  @!P0 IMAD.IADD R145, R145, 0x1, -R2.reuse ;  /* 0x0000000191918824 */ /* 0x100fe200078e0a02 */
[----:B------:R-:W-:Y:S01]  /*89d0*/  ISETP.GT.U32.AND P0, PT, R2, R148, PT ;  /* 0x000000940200720c */ /* 0x000fe20003f04070 */
[--C-:B------:R-:W-:Y:S01]  /*89e0*/  @!P2 IMAD.IADD R144, R144, 0x1, -R2.reuse ;  /* 0x000000019090a824 */ /* 0x100fe200078e0a02 */
[----:B------:R-:W-:Y:S01]  /*89f0*/  IABS R149, R240 ;  /* 0x000000f000957213 */ /* 0x000fe20000000000 */
[--C-:B------:R-:W-:Y:S01]  /*8a00*/  @!P1 IMAD.IADD R146, R146, 0x1, -R2.reuse ;  /* 0x0000000192929824 */ /* 0x100fe200078e0a02 */
[----:B------:R-:W-:Y:S01]  /*8a10*/  IABS R150, R242 ;  /* 0x000000f200967213 */ /* 0x000fe20000000000 */
[----:B------:R-:W-:Y:S01]  /*8a20*/  @!P4 IMAD.IADD R147, R147, 0x1, -R2 ;  /* 0x000000019393c824 */ /* 0x000fe200078e0a02 */
[----:B------:R-:W-:Y:S01]  /*8a30*/  ISETP.GE.AND P1, PT, R243, RZ, PT ;  /* 0x000000fff300720c */ /* 0x000fe20003f26270 */
[C---:B------:R-:W-:Y:S01]  /*8a40*/  IMAD.HI.U32 R5, R0.reuse, R149, RZ ;  /* 0x0000009500057227 */ /* 0x040fe200078e00ff */
[----:B------:R-:W-:Y:S02]  /*8a50*/  ISETP.GE.AND P2, PT, R241, RZ, PT ;  /* 0x000000fff100720c */ /* 0x000fe40003f46270 */
[----:B------:R-:W-:Y:S01]  /*8a60*/  ISETP.GE.AND P4, PT, R239, RZ, PT ;  /* 0x000000ffef00720c */ /* 0x000fe20003f86270 */
[----:B------:R-:W-:-:S04]  /*8a70*/  IMAD.HI.U32 R4, R0, R150, RZ ;  /* 0x0000009600047227 */ /* 0x000fc800078e00ff */
[----:B------:R-:W-:Y:S02]  /*8a80*/  IMAD.MOV R5, RZ, RZ, -R5 ;  /* 0x000000ffff057224 */ /* 0x000fe400078e0a05 */
[----:B------:R-:W-:Y:S02]  /*8a90*/  VIADD R243, R3, 0x66 ;  /* 0x0000006603f37836 */ /* 0x000fe40000000000 */
[----:B------:R-:W-:Y:S02]  /*8aa0*/  IMAD.MOV R4, RZ, RZ, -R4 ;  /* 0x000000ffff047224 */ /* 0x000fe400078e0a04 */
[----:B------:R-:W-:Y:S01]  /*8ab0*/  @!P0 IMAD.IADD R148, R148, 0x1, -R2 ;  /* 0x0000000194948824 */ /* 0x000fe200078e0a02 */
[C---:B------:R-:W-:Y:S01]  /*8ac0*/  ISETP.GT.U32.AND P0, PT, R2.reuse, R147, PT ;  /* 0x000000930200720c */ /* 0x040fe20003f04070 */
[C---:B------:R-:W-:Y:S01]  /*8ad0*/  IMAD R149, R2.reuse, R5, R149 ;  /* 0x0000000502957224 */ /* 0x040fe200078e0295 */
[----:B------:R-:W-:Y:S01]  /*8ae0*/  IABS R151, R243 ;  /* 0x000000f300977213 */ /* 0x000fe20000000000 */
[----:B------:R-:W-:-:S02]  /*8af0*/  IMAD R150, R2, R4, R150 ;  /* 0x0000000402967224 */ /* 0x000fc400078e0296 */
[----:B------:R-:W-:Y:S01]  /*8b00*/  @!P3 IMAD.MOV R143, RZ, RZ, -R143 ;  /* 0x000000ffff8fb224 */ /* 0x000fe200078e0a8f */
[C---:B------:R-:W-:Y:S01]  /*8b10*/  ISETP.GT.U32.AND P3, PT, R2.reuse, R148, PT ;  /* 0x000000940200720c */ /* 0x040fe20003f64070 */
[----:B------:R-:W-:Y:S01]  /*8b20*/  @!P6 IMAD.MOV R144, RZ, RZ, -R144 ;  /* 0x000000ffff90e224 */ /* 0x000fe200078e0a90 */
[----:B------:R-:W-:Y:S01]  /*8b30*/  ISETP.GT.U32.AND P6, PT, R2, R149, PT ;  /* 0x000000950200720c */ /* 0x000fe20003fc4070 */
[----:B------:R-:W-:Y:S02]  /*8b40*/  VIADD R241, R3, 0x65 ;  /* 0x0000006503f17836 */ /* 0x000fe40000000000 */
[----:B------:R-:W-:-:S03]  /*8b50*/  IMAD.HI.U32 R4, R0, R151, RZ ;  /* 0x0000009700047227 */ /* 0x000fc600078e00ff */
[----:B------:R-:W-:Y:S01]  /*8b60*/  IABS R154, R241 ;  /* 0x000000f1009a7213 */ /* 0x000fe20000000000 */
[----:B------:R-:W-:Y:S01]  /*8b70*/  @!P5 IMAD.MOV R145, RZ, RZ, -R145 ;  /* 0x000000ffff91d224 */ /* 0x000fe200078e0a91 */
[----:B------:R-:W-:Y:S01]  /*8b80*/  ISETP.GT.U32.AND P5, PT, R2, R150, PT ;  /* 0x000000960200720c */ /* 0x000fe20003fa4070 */
[----:B------:R-:W-:Y:S02]  /*8b90*/  IMAD.MOV R4, RZ, RZ, -R4 ;  /* 0x000000ffff047224 */ /* 0x000fe400078e0a04 */
[----:B------:R-:W-:Y:S01]  /*8ba0*/  @!P0 IMAD.IADD R147, R147, 0x1, -R2 ;  /* 0x0000000193938824 */ /* 0x000fe200078e0a02 */
[----:B------:R-:W-:Y:S01]  /*8bb0*/  ISETP.GE.AND P0, PT, R242, RZ, PT ;  /* 0x000000fff200720c */ /* 0x000fe20003f06270 */
[----:B------:R-:W-:Y:S02]  /*8bc0*/  IMAD R151, R2, R4, R151 ;  /* 0x0000000402977224 */ /* 0x000fe400078e0297 */
[----:B------:R-:W-:Y:S02]  /*8bd0*/  VIADD R242, R3, 0x64 ;  /* 0x0000006403f27836 */ /* 0x000fe40000000000 */
[----:B------:R-:W-:-:S03]  /*8be0*/  IMAD.HI.U32 R4, R0, R154, RZ ;  /* 0x0000009a00047227 */ /* 0x000fc600078e00ff */
[----:B------:R-:W-:Y:S01]  /*8bf0*/  IABS R155, R242 ;  /* 0x000000f2009b7213 */ /* 0x000fe20000000000 */
[--C-:B------:R-:W-:Y:S01]  /*8c00*/  @!P3 IMAD.IADD R148, R148, 0x1, -R2.reuse ;  /* 0x000000019494b824 */ /* 0x100fe200078e0a02 */
[----:B------:R-:W-:Y:S01]  /*8c10*/  ISETP.GT.U32.AND P3, PT, R2, R151, PT ;  /* 0x000000970200720c */ /* 0x000fe20003f64070 */
[----:B------:R-:W-:Y:S01]  /*8c20*/  @!P6 IMAD.IADD R149, R149, 0x1, -R2 ;  /* 0x000000019595e824 */ /* 0x000fe200078e0a02 */
[----:B------:R-:W-:Y:S01]  /*8c30*/  ISETP.GE.AND P6, PT, R243, RZ, PT ;  /* 0x000000fff300720c */ /* 0x000fe20003fc6270 */
[----:B------:R-:W-:Y:S02]  /*8c40*/  IMAD.MOV R4, RZ, RZ, -R4 ;  /* 0x000000ffff047224 */ /* 0x000fe400078e0a04 */
[----:B------:R-:W-:Y:S02]  /*8c50*/  @!P5 IMAD.IADD R150, R150, 0x1, -R2 ;  /* 0x000000019696d824 */ /* 0x000fe400078e0a02 */
[----:B------:R-:W-:Y:S02]  /*8c60*/  VIADD R243, R3, 0x63 ;  /* 0x0000006303f37836 */ /* 0x000fe40000000000 */
[C---:B------:R-:W-:Y:S01]  /*8c70*/  IMAD R154, R2.reuse, R4, R154 ;  /* 0x00000004029a7224 */ /* 0x040fe200078e029a */
[----:B------:R-:W-:Y:S01]  /*8c80*/  ISETP.GT.U32.AND P5, PT, R2, R150, PT ;  /* 0x000000960200720c */ /* 0x000fe20003fa4070 */
[----:B------:R-:W-:Y:S01]  /*8c90*/  IMAD.HI.U32 R4, R0, R155, RZ ;  /* 0x0000009b00047227 */ /* 0x000fe200078e00ff */
[----:B------:R-:W-:-:S03]  /*8ca0*/  IABS R157, R243 ;  /* 0x000000f3009d7213 */ /* 0x000fc60000000000 */
[----:B------:R-:W-:Y:S01]  /*8cb0*/  @!P1 IMAD.MOV R147, RZ, RZ, -R147 ;  /* 0x000000ffff939224 */ /* 0x000fe200078e0a93 */
[----:B------:R-:W-:Y:S01]  /*8cc0*/  ISETP.GT.U32.AND P1, PT, R2, R149, PT ;  /* 0x000000950200720c */ /* 0x000fe20003f24070 */
[----:B------:R-:W-:Y:S02]  /*8cd0*/  IMAD.MOV R5, RZ, RZ, -R4 ;  /* 0x000000ffff057224 */ /* 0x000fe400078e0a04 */
[----:B------:R-:W-:-:S04]  /*8ce0*/  IMAD.HI.U32 R4, R0, R157, RZ ;  /* 0x0000009d00047227 */ /* 0x000fc800078e00ff */
[----:B------:R-:W-:Y:S02]  /*8cf0*/  @!P3 IMAD.IADD R151, R151, 0x1, -R2 ;  /* 0x000000019797b824 */ /* 0x000fe400078e0a02 */
[----:B------:R-:W-:Y:S02]  /*8d00*/  IMAD.MOV R4, RZ, RZ, -R4 ;  /* 0x000000ffff047224 */ /* 0x000fe400078e0a04 */
[--C-:B------:R-:W-:Y:S01]  /*8d10*/  @!P5 IMAD.IADD R150, R150, 0x1, -R2.reuse ;  /* 0x000000019696d824 */ /* 0x100fe200078e0a02 */
[C---:B------:R-:W-:Y:S01]  /*8d20*/  ISETP.GT.U32.AND P3, PT, R2.reuse, R151, PT ;  /* 0x000000970200720c */ /* 0x040fe20003f64070 */
[----:B------:R-:W-:Y:S01]  /*8d30*/  IMAD R157, R2, R4, R157 ;  /* 0x00000004029d7224 */ /* 0x000fe200078e029d */
[----:B------:R-:W-:Y:S01]  /*8d40*/  ISETP.GE.AND P5, PT, R242, RZ, PT ;  /* 0x000000fff200720c */ /* 0x000fe20003fa6270 */
[----:B------:R-:W-:Y:S01]  /*8d50*/  @!P1 IMAD.IADD R149, R149, 0x1, -R2 ;  /* 0x0000000195959824 */ /* 0x000fe200078e0a02 */
[----:B------:R-:W-:Y:S01]  /*8d60*/  ISETP.GE.AND P1, PT, R241, RZ, PT ;  /* 0x000000fff100720c */ /* 0x000fe20003f26270 */
[----:B------:R-:W-:Y:S01]  /*8d70*/  @!P0 IMAD.MOV R150, RZ, RZ, -R150 ;  /* 0x000000ffff968224 */ /* 0x000fe200078e0a96 */
[----:B------:R-:W-:Y:S01]  /*8d80*/  ISETP.GT.U32.AND P0, PT, R2, R157, PT ;  /* 0x0000009d0200720c */ /* 0x000fe20003f04070 */
[----:B------:R-:W-:-:S02]  /*8d90*/  VIADD R241, R3, 0x62 ;  /* 0x0000006203f17836 */ /* 0x000fc40000000000 */
[C---:B------:R-:W-:Y:S02]  /*8da0*/  IMAD R155, R2.reuse, R5, R155 ;  /* 0x00000005029b7224 */ /* 0x040fe400078e029b */
[----:B------:R-:W-:Y:S01]  /*8db0*/  VIADD R242, R3, 0x61 ;  /* 0x0000006103f27836 */ /* 0x000fe20000000000 */
[----:B------:R-:W-:Y:S01]  /*8dc0*/  IABS R5, R241 ;  /* 0x000000f100057213 */ /* 0x000fe20000000000 */
[----:B------:R-:W-:Y:S01]  /*8dd0*/  @!P3 IMAD.IADD R151, R151, 0x1, -R2 ;  /* 0x000000019797b824 */ /* 0x000fe200078e0a02 */
[----:B------:R-:W-:Y:S01]  /*8de0*/  ISETP.GT.U32.AND P3, PT, R2, R155, PT ;  /* 0x0000009b0200720c */ /* 0x000fe20003f64070 */
[----:B------:R-:W-:Y:S01]  /*8df0*/  @!P4 IMAD.MOV R148, RZ, RZ, -R148 ;  /* 0x000000ffff94c224 */ /* 0x000fe200078e0a94 */
[----:B------:R-:W-:Y:S01]  /*8e00*/  IABS R159, R242 ;  /* 0x000000f2009f7213 */ /* 0x000fe20000000000 */
[----:B------:R-:W-:Y:S01]  /*8e10*/  IMAD.HI.U32 R4, R0, R5, RZ ;  /* 0x0000000500047227 */ /* 0x000fe200078e00ff */
[----:B------:R-:W-:-:S03]  /*8e20*/  ISETP.GT.U32.AND P4, PT, R2, R154, PT ;  /* 0x0000009a0200720c */ /* 0x000fc60003f84070 */
[----:B------:R-:W-:Y:S02]  /*8e30*/  @!P0 IMAD.IADD R157, R157, 0x1, -R2 ;  /* 0x000000019d9d8824 */ /* 0x000fe400078e0a02 */
[----:B------:R-:W-:Y:S02]  /*8e40*/  IMAD.MOV R4, RZ, RZ, -R4 ;  /* 0x000000ffff047224 */ /* 0x000fe400078e0a04 */
[----:B------:R-:W-:Y:S01]  /*8e50*/  @!P2 IMAD.MOV R146, RZ, RZ, -R146 ;  /* 0x000000ffff92a224 */ /* 0x000fe200078e0a92 */
[----:B------:R-:W-:Y:S01]  /*8e60*/  ISETP.GE.AND P2, PT, R240, RZ, PT ;  /* 0x000000fff000720c */ /* 0x000fe20003f46270 */
[C---:B------:R-:W-:Y:S01]  /*8e70*/  IMAD R158, R2.reuse, R4, R5 ;  /* 0x00000004029e7224 */ /* 0x040fe200078e0205 */
[----:B------:R-:W-:Y:S01]  /*8e80*/  ISETP.GT.U32.AND P0, PT, R2, R157, PT ;  /* 0x0000009d0200720c */ /* 0x000fe20003f04070 */
[----:B------:R-:W-:Y:S02]  /*8e90*/  IMAD.HI.U32 R5, R0, R159, RZ ;  /* 0x0000009f00057227 */ /* 0x000fe400078e00ff */
[----:B------:R-:W-:-:S02]  /*8ea0*/  @!P4 IADD3 R154, R154, -R2, RZ ;  /* 0x800000029a9ac210 */ /* 0x000fc40007ffe0ff */
[--C-:B------:R-:W-:Y:S01]  /*8eb0*/  @!P3 IMAD.IADD R155, R155, 0x1, -R2.reuse ;  /* 0x000000019b9bb824 */ /* 0x100fe200078e0a02 */
[----:B------:R-:W-:Y:S01]  /*8ec0*/  ISETP.GE.AND P4, PT, R243, RZ, PT ;  /* 0x000000fff300720c */ /* 0x000fe20003f86270 */
[----:B------:R-:W-:Y:S02]  /*8ed0*/  IMAD.MOV R5, RZ, RZ, -R5 ;  /* 0x000000ffff057224 */ /* 0x000fe400078e0a05 */
[----:B------:R-:W-:Y:S01]  /*8ee0*/  VIADD R243, R3, 0x60 ;  /* 0x0000006003f37836 */ /* 0x000fe20000000000 */
[C---:B------:R-:W-:Y:S01]  /*8ef0*/  ISETP.GT.U32.AND P3, PT, R2.reuse, R155, PT ;  /* 0x0000009b0200720c */ /* 0x040fe20003f64070 */
[C---:B------:R-:W-:Y:S02]  /*8f00*/  IMAD R159, R2.reuse, R5, R159 ;  /* 0x00000005029f7224 */ /* 0x040fe400078e029f */
[----:B------:R-:W-:Y:S01]  /*8f10*/  @!P2 IMAD.MOV R149, RZ, RZ, -R149 ;  /* 0x000000ffff95a224 */ /* 0x000fe200078e0a95 */
[C---:B------:R-:W-:Y:S01]  /*8f20*/  ISETP.GT.U32.AND P2, PT, R2.reuse, R154, PT ;  /* 0x0000009a0200720c */ /* 0x040fe20003f44070 */
[----:B------:R-:W-:Y:S01]  /*8f30*/  @!P0 IMAD.IADD R157, R157, 0x1, -R2 ;  /* 0x000000019d9d8824 */ /* 0x000fe200078e0a02 */
[----:B------:R-:W-:Y:S01]  /*8f40*/  ISETP.GT.U32.AND P0, PT, R2, R159, PT ;  /* 0x0000009f0200720c */ /* 0x000fe20003f04070 */
[----:B------:R-:W-:Y:S01]  /*8f50*/  @!P6 IMAD.MOV R151, RZ, RZ, -R151 ;  /* 0x000000ffff97e224 */ /* 0x000fe200078e0a97 */
[----:B------:R-:W-:Y:S01]  /*8f60*/  IABS R160, R243 ;  /* 0x000000f300a07213 */ /* 0x000fe20000000000 */
[----:B------:R-:W-:Y:S01]  /*8f70*/  VIADD R238, R3, 0x5f ;  /* 0x0000005f03ee7836 */ /* 0x000fe20000000000 */
[----:B------:R-:W-:Y:S01]  /*8f80*/  ISETP.GE.AND P6, PT, R241, RZ, PT ;  /* 0x000000fff100720c */ /* 0x000fe20003fc6270 */
[----:B------:R-:W-:-:S02]  /*8f90*/  VIADD R241, R3, 0x5d ;  /* 0x0000005d03f17836 */ /* 0x000fc40000000000 */
[--C-:B------:R-:W-:Y:S01]  /*8fa0*/  @!P3 IMAD.IADD R155, R155, 0x1, -R2.reuse ;  /* 0x000000019b9bb824 */ /* 0x100fe200078e0a02 */
[----:B------:R-:W-:Y:S01]  /*8fb0*/  ISETP.GT.U32.AND P3, PT, R2, R158, PT ;  /* 0x0000009e0200720c */ /* 0x000fe20003f64070 */
[----:B------:R-:W-:Y:S01]  /*8fc0*/  IMAD.HI.U32 R4, R0, R160, RZ ;  /* 0x000000a000047227 */ /* 0x000fe200078e00ff */
[----:B------:R-:W-:Y:S02]  /*8fd0*/  IABS R163, R241 ;  /* 0x000000f100a37213 */ /* 0x000fe40000000000 */
[----:B------:R-:W-:Y:S01]  /*8fe0*/  IABS R161, R238 ;  /* 0x000000ee00a17213 */ /* 0x000fe20000000000 */
[--C-:B------:R-:W-:Y:S01]  /*8ff0*/  @!P2 IMAD.IADD R154, R154, 0x1, -R2.reuse ;  /* 0x000000019a9aa824 */ /* 0x100fe200078e0a02 */
[----:B------:R-:W-:Y:S01]  /*9000*/  ISETP.GE.AND P2, PT, R242, RZ, PT ;  /* 0x000000fff200720c */ /* 0x000fe20003f46270 */
[----:B------:R-:W-:Y:S02]  /*9010*/  @!P0 IMAD.IADD R159, R159, 0x1, -R2 ;  /* 0x000000019f9f8824 */ /* 0x000fe400078e0a02 */
[----:B------:R-:W-:-:S02]  /*9020*/  IMAD.MOV R4, RZ, RZ, -R4 ;  /* 0x000000ffff047224 */ /* 0x000fc400078e0a04 */
[----:B------:R-:W-:Y:S01]  /*9030*/  @!P1 IMAD.MOV R154, RZ, RZ, -R154 ;  /* 0x000000ffff9a9224 */ /* 0x000fe200078e0a9a */
[C---:B------:R-:W-:Y:S01]  /*9040*/  ISETP.GT.U32.AND P1, PT, R2.reuse, R159, PT ;  /* 0x0000009f0200720c */ /* 0x040fe20003f24070 */
[----:B------:R-:W-:Y:S02]  /*9050*/  IMAD R160, R2, R4, R160 ;  /* 0x0000000402a07224 */ /* 0x000fe400078e02a0 */
[----:B------:R-:W-:-:S04]  /*9060*/  IMAD.HI.U32 R4, R0, R163, RZ ;  /* 0x000000a300047227 */ /* 0x000fc800078e00ff */
[----:B------:R-:W-:Y:S01]  /*9070*/  @!P3 IMAD.IADD R158, R158, 0x1, -R2 ;  /* 0x000000019e9eb824 */ /* 0x000fe200078e0a02 */
[C---:B------:R-:W-:Y:S01]  /*9080*/  ISETP.GT.U32.AND P3, PT, R2.reuse, R160, PT ;  /* 0x000000a00200720c */ /* 0x040fe20003f64070 */
[----:B------:R-:W-:Y:S02]  /*9090*/  VIADD R239, R3, 0x5e ;  /* 0x0000005e03ef7836 */ /* 0x000fe40000000000 */
[----:B------:R-:W-:Y:S01]  /*90a0*/  IMAD.MOV R4, RZ, RZ, -R4 ;  /* 0x000000ffff047224 */ /* 0x000fe200078e0a04 */
[----:B------:R-:W-:Y:S01]  /*90b0*/  ISETP.GT.U32.AND P0, PT, R2, R158, PT ;  /* 0x0000009e0200720c */ /* 0x000fe20003f04070 */
[----:B------:R-:W-:Y:S01]  /*90c0*/  IMAD.HI.U32 R6, R0, R161, RZ ;  /* 0x000000a100067227 */ /* 0x000fe200078e00ff */
[----:B------:R-:W-:-:S03]  /*90d0*/  IABS R162, R239 ;  /* 0x000000ef00a27213 */ /* 0x000fc60000000000 */
[C---:B------:R-:W-:Y:S02]  /*90e0*/  IMAD R163, R2.reuse, R4, R163 ;  /* 0x0000000402a37224 */ /* 0x040fe400078e02a3 */
[----:B------:R-:W-:Y:S02]  /*90f0*/  IMAD.MOV R6, RZ, RZ, -R6 ;  /* 0x000000ffff067224 */ /* 0x000fe400078e0a06 */
[----:B------:R-:W-:Y:S01]  /*9100*/  @!P1 IMAD.IADD R159, R159, 0x1, -R2 ;  /* 0x000000019f9f9824 */ /* 0x000fe200078e0a02 */
[----:B------:R-:W-:Y:S01]  /*9110*/  ISETP.GT.U32.AND P1, PT, R2, R163, PT ;  /* 0x000000a30200720c */ /* 0x000fe20003f24070 */
[----:B------:R-:W-:Y:S02]  /*9120*/  VIADD R242, R3, 0x5b ;  /* 0x0000005b03f27836 */ /* 0x000fe40000000000 */
[----:B------:R-:W-:-:S03]  /*9130*/  IMAD.HI.U32 R5, R0, R162, RZ ;  /* 0x000000a200057227 */ /* 0x000fc600078e00ff */
[----:B------:R-:W-:Y:S01]  /*9140*/  IABS R165, R242 ;  /* 0x000000f200a57213 */ /* 0x000fe20000000000 */
[C---:B------:R-:W-:Y:S02]  /*9150*/  IMAD R161, R2.reuse, R6, R161 ;  /* 0x0000000602a17224 */ /* 0x040fe400078e02a1 */
[----:B------:R-:W-:Y:S02]  /*9160*/  IMAD.MOV R5, RZ, RZ, -R5 ;  /* 0x000000ffff057224 */ /* 0x000fe400078e0a05 */
[----:B------:R-:W-:Y:S01]  /*9170*/  @!P5 IMAD.MOV R155, RZ, RZ, -R155 ;  /* 0x000000ffff9bd224 */ /* 0x000fe200078e0a9b */
[----:B------:R-:W-:Y:S01]  /*9180*/  ISETP.GT.U32.AND P5, PT, R2, R161, PT ;  /* 0x000000a10200720c */ /* 0x000fe20003fa4070 */
[----:B------:R-:W-:Y:S01]  /*9190*/  @!P0 IMAD.IADD R158, R158, 0x1, -R2 ;  /* 0x000000019e9e8824 */ /* 0x000fe200078e0a02 */
[----:B------:R-:W-:Y:S01]  /*91a0*/  ISETP.GE.AND P0, PT, R243, RZ, PT ;  /* 0x000000fff300720c */ /* 0x000fe20003f06270 */
[----:B------:R-:W-:Y:S02]  /*91b0*/  VIADD R240, R3, 0x5c ;  /* 0x0000005c03f07836 */ /* 0x000fe40000000000 */
[----:B------:R-:W-:-:S02]  /*91c0*/  IMAD R162, R2, R5, R162 ;  /* 0x0000000502a27224 */ /* 0x000fc400078e02a2 */
[----:B------:R-:W-:Y:S01]  /*91d0*/  VIADD R243, R3, 0x5a ;  /* 0x0000005a03f37836 */ /* 0x000fe20000000000 */
[----:B------:R-:W-:Y:S01]  /*91e0*/  IABS R164, R240 ;  /* 0x000000f000a47213 */ /* 0x000fe20000000000 */
[----:B------:R-:W-:-:S03]  /*91f0*/  IMAD.HI.U32 R5, R0, R165, RZ ;  /* 0x000000a500057227 */ /* 0x000fc600078e00ff */
[----:B------:R-:W-:Y:S01]  /*9200*/  IABS R166, R243 ;  /* 0x000000f300a67213 */ /* 0x000fe20000000000 */
[--C-:B------:R-:W-:Y:S02]  /*9210*/  @!P3 IMAD.IADD R160, R160, 0x1, -R2.reuse ;  /* 0x00000001a0a0b824 */ /* 0x100fe400078e0a02 */
[----:B------:R-:W-:Y:S02]  /*9220*/  @!P1 IMAD.IADD R163, R163, 0x1, -R2 ;  /* 0x00000001a3a39824 */ /* 0x000fe400078e0a02 */
[----:B------:R-:W-:Y:S01]  /*9230*/  IMAD.MOV R5, RZ, RZ, -R5 ;  /* 0x000000ffff057224 */ /* 0x000fe200078e0a05 */
[C---:B------:R-:W-:Y:S01]  /*9240*/  ISETP.GT.U32.AND P3, PT, R2.reuse, R160, PT ;  /* 0x000000a00200720c */ /* 0x040fe20003f64070 */
[----:B------:R-:W-:Y:S01]  /*9250*/  @!P2 IMAD.MOV R159, RZ, RZ, -R159 ;  /* 0x000000ffff9fa224 */ /* 0x000fe200078e0a9f */
[C---:B------:R-:W-:Y:S01]  /*9260*/  ISETP.GT.U32.AND P2, PT, R2.reuse, R163, PT ;  /* 0x000000a30200720c */ /* 0x040fe20003f44070 */
[----:B------:R-:W-:Y:S02]  /*9270*/  IMAD R165, R2, R5, R165 ;  /* 0x0000000502a57224 */ /* 0x000fe400078e02a5 */
[----:B------:R-:W-:-:S04]  /*9280*/  IMAD.HI.U32 R4, R0, R164, RZ ;  /* 0x000000a400047227 */ /* 0x000fc800078e00ff */
[----:B------:R-:W-:-:S04]  /*9290*/  IMAD.HI.U32 R5, R0, R166, RZ ;  /* 0x000000a600057227 */ /* 0x000fc800078e00ff */
[----:B------:R-:W-:Y:S01]  /*92a0*/  @!P5 IMAD.IADD R161, R161, 0x1, -R2 ;  /* 0x00000001a1a1d824 */ /* 0x000fe200078e0a02 */
[----:B------:R-:W-:Y:S01]  /*92b0*/  ISETP.GE.AND P5, PT, R238, RZ, PT ;  /* 0x000000ffee00720c */ /* 0x000fe20003fa6270 */
[----:B------:R-:W-:Y:S02]  /*92c0*/  IMAD.MOV R4, RZ, RZ, -R4 ;  /* 0x000000ffff047224 */ /* 0x000fe400078e0a04 */
[----:B------:R-:W-:Y:S01]  /*92d0*/  VIADD R238, R3, 0x59 ;  /* 0x0000005903ee7836 */ /* 0x000fe20000000000 */
[C---:B------:R-:W-:Y:S01]  /*92e0*/  ISETP.GT.U32.AND P1, PT, R2.reuse, R161, PT ;  /* 0x000000a10200720c */ /* 0x040fe20003f24070 */
[----:B------:R-:W-:Y:S02]  /*92f0*/  IMAD.MOV R5, RZ, RZ, -R5 ;  /* 0x000000ffff057224 */ /* 0x000fe400078e0a05 */
[C---:B------:R-:W-:Y:S01]  /*9300*/  IMAD R164, R2.reuse, R4, R164 ;  /* 0x0000000402a47224 */ /* 0x040fe200078e02a4 */
[----:B------:R-:W-:Y:S01]  /*9310*/  IABS R4, R238 ;  /* 0x000000ee00047213 */ /* 0x000fe20000000000 */
[----:B------:R-:W-:-:S02]  /*9320*/  IMAD R166, R2, R5, R166 ;  /* 0x0000000502a67224 */ /* 0x000fc400078e02a6 */
[--C-:B------:R-:W-:Y:S01]  /*9330*/  @!P3 IMAD.IADD R160, R160, 0x1, -R2.reuse ;  /* 0x00000001a0a0b824 */ /* 0x100fe200078e0a02 */
[C---:B------:R-:W-:Y:S01]  /*9340*/  ISETP.GT.U32.AND P3, PT, R2.reuse, R164, PT ;  /* 0x000000a40200720c */ /* 0x040fe20003f64070 */
[----:B------:R-:W-:Y:S01]  /*9350*/  @!P2 IMAD.IADD R163, R163, 0x1, -R2 ;  /* 0x00000001a3a3a824 */ /* 0x000fe200078e0a02 */
[----:B------:R-:W-:Y:S01]  /*9360*/  ISETP.GT.U32.AND P2, PT, R2, R166, PT ;  /* 0x000000a60200720c */ /* 0x000fe20003f44070 */
[----:B------:R-:W-:-:S04]  /*9370*/  IMAD.HI.U32 R5, R0, R4, RZ ;  /* 0x0000000400057227 */ /* 0x000fc800078e00ff */
[----:B------:R-:W-:Y:S01]  /*9380*/  @!P0 IMAD.MOV R160, RZ, RZ, -R160 ;  /* 0x000000ffffa08224 */ /* 0x000fe200078e0aa0 */
[C---:B------:R-:W-:Y:S01]  /*9390*/  ISETP.GT.U32.AND P0, PT, R2.reuse, R165, PT ;  /* 0x000000a50200720c */ /* 0x040fe20003f04070 */
[----:B------:R-:W-:Y:S02]  /*93a0*/  IMAD.MOV R5, RZ, RZ, -R5 ;  /* 0x000000ffff057224 */ /* 0x000fe400078e0a05 */
[----:B------:R-:W-:Y:S01]  /*93b0*/  @!P4 IMAD.MOV R157, RZ, RZ, -R157 ;  /* 0x000000ffff9dc224 */ /* 0x000fe200078e0a9d */
[C---:B------:R-:W-:Y:S01]  /*93c0*/  ISETP.GT.U32.AND P4, PT, R2.reuse, R162, PT ;  /* 0x000000a20200720c */ /* 0x040fe20003f84070 */
[----:B------:R-:W-:Y:S02]  /*93d0*/  IMAD R167, R2, R5, R4 ;  /* 0x0000000502a77224 */ /* 0x000fe400078e0204 */
[--C-:B------:R-:W-:Y:S01]  /*93e0*/  @!P1 IMAD.IADD R161, R161, 0x1, -R2.reuse ;  /* 0x00000001a1a19824 */ /* 0x100fe200078e0a02 */
[----:B------:R-:W-:Y:S01]  /*93f0*/  ISETP.GE.AND P1, PT, R241, RZ, PT ;  /* 0x000000fff100720c */ /* 0x000fe20003f26270 */
[----:B------:R-:W-:Y:S01]  /*9400*/  @!P2 IMAD.IADD R166, R166, 0x1, -R2 ;  /* 0x00000001a6a6a824 */ /* 0x000fe200078e0a02 */
[----:B------:R-:W-:Y:S01]  /*9410*/  ISETP.GT.U32.AND P2, PT, R2, R167, PT ;  /* 0x000000a70200720c */ /* 0x000fe20003f44070 */
[----:B------:R-:W-:-:S02]  /*9420*/  VIADD R241, R3, 0x58 ;  /* 0x0000005803f17836 */ /* 0x000fc40000000000 */
[--C-:B------:R-:W-:Y:S01]  /*9430*/  @!P0 IMAD.IADD R165, R165, 0x1, -R2.reuse ;  /* 0x00000001a5a58824 */ /* 0x100fe200078e0a02 */
[----:B------:R-:W-:Y:S01]  /*9440*/  ISETP.GE.AND P0, PT, R243, RZ, PT ;  /* 0x000000fff300720c */ /* 0x000fe20003f06270 */
[----:B------:R-:W-:Y:S01]  /*9450*/  VIADD R243, R3, 0x57 ;  /* 0x0000005703f37836 */ /* 0x000fe20000000000 */
[----:B------:R-:W-:Y:S01]  /*9460*/  IABS R168, R241 ;  /* 0x000000f100a87213 */ /* 0x000fe20000000000 */
[--C-:B------:R-:W-:Y:S01]  /*9470*/  @!P4 IMAD.IADD R162, R162, 0x1, -R2.reuse ;  /* 0x00000001a2a2c824 */ /* 0x100fe200078e0a02 */
[----:B------:R-:W-:Y:S01]  /*9480*/  ISETP.GE.AND P4, PT, R239, RZ, PT ;  /* 0x000000ffef00720c */ /* 0x000fe20003f86270 */
[----:B------:R-:W-:Y:S01]  /*9490*/  @!P3 IMAD.IADD R164, R164, 0x1, -R2 ;  /* 0x00000001a4a4b824 */ /* 0x000fe200078e0a02 */
[----:B------:R-:W-:Y:S01]  /*94a0*/  IABS R152, R243 ;  /* 0x000000f300987213 */ /* 0x000fe20000000000 */
[----:B------:R-:W-:Y:S01]  /*94b0*/  IMAD.HI.U32 R6, R0, R168, RZ ;  /* 0x000000a800067227 */ /* 0x000fe200078e00ff */
[----:B------:R-:W-:-:S03]  /*94c0*/  ISETP.GT.U32.AND P3, PT, R2, R162, PT ;  /* 0x000000a20200720c */ /* 0x000fc60003f64070 */
[----:B------:R-:W-:Y:S01]  /*94d0*/  @!P2 IMAD.IADD R167, R167, 0x1, -R2 ;  /* 0x00000001a7a7a824 */ /* 0x000fe200078e0a02 */
[----:B------:R-:W-:Y:S01]  /*94e0*/  ISETP.GT.U32.AND P2, PT, R2, R165, PT ;  /* 0x000000a50200720c */ /* 0x000fe20003f44070 */
[----:B------:R-:W-:Y:S02]  /*94f0*/  IMAD.MOV R6, RZ, RZ, -R6 ;  /* 0x000000ffff067224 */ /* 0x000fe400078e0a06 */
[----:B------:R-:W-:-:S04]  /*9500*/  IMAD.HI.U32 R8, R0, R152, RZ ;  /* 0x0000009800087227 */ /* 0x000fc800078e00ff */
[----:B------:R-:W-:Y:S02]  /*9510*/  VIADD R239, R3, 0x56 ;  /* 0x0000005603ef7836 */ /* 0x000fe40000000000 */
[----:B------:R-:W-:Y:S01]  /*9520*/  @!P6 IMAD.MOV R158, RZ, RZ, -R158 ;  /* 0x000000ffff9ee224 */ /* 0x000fe200078e0a9e */
[C---:B------:R-:W-:Y:S01]  /*9530*/  ISETP.GT.U32.AND P6, PT, R2.reuse, R164, PT ;  /* 0x000000a40200720c */ /* 0x040fe20003fc4070 */
[C---:B------:R-:W-:Y:S01]  /*9540*/  IMAD R168, R2.reuse, R6, R168 ;  /* 0x0000000602a87224 */ /* 0x040fe200078e02a8 */
[----:B------:R-:W-:Y:S01]  /*9550*/  IABS R5, R239 ;  /* 0x000000ef00057213 */ /* 0x000fe20000000000 */
[----:B------:R-:W-:Y:S02]  /*9560*/  IMAD.MOV R8, RZ, RZ, -R8 ;  /* 0x000000ffff087224 */ /* 0x000fe400078e0a08 */
[----:B------:R-:W-:Y:S01]  /*9570*/  @!P1 IMAD.MOV R163, RZ, RZ, -R163 ;  /* 0x000000ffffa39224 */ /* 0x000fe200078e0aa3 */
[C---:B------:R-:W-:Y:S01]  /*9580*/  ISETP.GT.U32.AND P1, PT, R2.reuse, R168, PT ;  /* 0x000000a80200720c */ /* 0x040fe20003f24070 */
[----:B------:R-:W-:-:S02]  /*9590*/  IMAD R8, R2, R8, R152 ;  /* 0x0000000802087224 */ /* 0x000fc400078e0298 */
[----:B------:R-:W-:Y:S01]  /*95a0*/  @!P5 IMAD.MOV R161, RZ, RZ, -R161 ;  /* 0x000000ffffa1d224 */ /* 0x000fe200078e0aa1 */
[----:B------:R-:W-:Y:S01]  /*95b0*/  ISETP.GT.U32.AND P5, PT, R2, R166, PT ;  /* 0x000000a60200720c */ /* 0x000fe20003fa4070 */
[----:B------:R-:W-:Y:S01]  /*95c0*/  @!P3 IMAD.IADD R162, R162, 0x1, -R2 ;  /* 0x00000001a2a2b824 */ /* 0x000fe200078e0a02 */
[----:B------:R-:W-:Y:S01]  /*95d0*/  ISETP.GE.AND P3, PT, R240, RZ, PT ;  /* 0x000000fff000720c */ /* 0x000fe20003f66270 */
[----:B------:R-:W-:-:S04]  /*95e0*/  IMAD.HI.U32 R153, R0, R5, RZ ;  /* 0x0000000500997227 */ /* 0x000fc800078e00ff */
[--C-:B------:R-:W-:Y:S01]  /*95f0*/  @!P2 IMAD.IADD R165, R165, 0x1, -R2.reuse ;  /* 0x00000001a5a5a824 */ /* 0x100fe200078e0a02 */
[----:B------:R-:W-:Y:S01]  /*9600*/  ISETP.GT.U32.AND P2, PT, R2, R8, PT ;  /* 0x000000080200720c */ /* 0x000fe20003f44070 */
[C---:B------:R-:W-:Y:S02]  /*9610*/  VIADD R240, R3.reuse, 0x55 ;  /* 0x0000005503f07836 */ /* 0x040fe40000000000 */
[----:B------:R-:W-:Y:S02]  /*9620*/  IMAD.MOV R153, RZ, RZ, -R153 ;  /* 0x000000ffff997224 */ /* 0x000fe400078e0a99 */
[----:B------:R-:W-:Y:S01]  /*9630*/  @!P6 IMAD.IADD R164, R164, 0x1, -R2 ;  /* 0x00000001a4a4e824 */ /* 0x000fe200078e0a02 */
[----:B------:R-:W-:Y:S01]  /*9640*/  ISETP.GE.AND P6, PT, R242, RZ, PT ;  /* 0x000000fff200720c */ /* 0x000fe20003fc6270 */
[----:B------:R-:W-:Y:S01]  /*9650*/  IMAD R5, R2, R153, R5 ;  /* 0x0000009902057224 */ /* 0x000fe200078e0205 */
[----:B------:R-:W-:Y:S01]  /*9660*/  IABS R7, R240 ;  /* 0x000000f000077213 */ /* 0x000fe20000000000 */
[----:B------:R-:W-:Y:S01]  /*9670*/  @!P4 IMAD.MOV R162, RZ, RZ, -R162 ;  /* 0x000000ffffa2c224 */ /* 0x000fe200078e0aa2 */
[----:B------:R-:W-:Y:S01]  /*9680*/  IADD3 R242, R3, 0x54, RZ ;  /* 0x0000005403f27810 */ /* 0x000fe20007ffe0ff */
[----:B------:R-:W-:Y:S01]  /*9690*/  @!P1 IMAD.IADD R168, R168, 0x1, -R2 ;  /* 0x00000001a8a89824 */ /* 0x000fe200078e0a02 */
[----:B------:R-:W-:Y:S01]  /*96a0*/  ISETP.GT.U32.AND P4, PT, R2, R167, PT ;  /* 0x000000a70200720c */ /* 0x000fe20003f84070 */
[----:B------:R-:W-:Y:S01]  /*96b0*/  IMAD.HI.U32 R6, R0, R7, RZ ;  /* 0x0000000700067227 */ /* 0x000fe200078e00ff */
[----:B------:R-:W-:-:S02]  /*96c0*/  IABS R4, R242 ;  /* 0x000000f200047213 */ /* 0x000fc40000000000 */
[----:B------:R-:W-:Y:S01]  /*96d0*/  ISETP.GE.AND P1, PT, R243, RZ, PT ;  /* 0x000000fff300720c */ /* 0x000fe20003f26270 */
[--C-:B------:R-:W-:Y:S01]  /*96e0*/  @!P5 IMAD.IADD R166, R166, 0x1, -R2.reuse ;  /* 0x00000001a6a6d824 */ /* 0x100fe200078e0a02 */
[----:B------:R-:W-:Y:S01]  /*96f0*/  ISETP.GT.U32.AND P5, PT, R2, R5, PT ;  /* 0x000000050200720c */ /* 0x000fe20003fa4070 */
[----:B------:R-:W-:Y:S01]  /*9700*/  @!P2 IMAD.IADD R8, R8, 0x1, -R2 ;  /* 0x000000010808a824 */ /* 0x000fe200078e0a02 */
[----:B------:R-:W-:Y:S01]  /*9710*/  ISETP.GT.U32.AND P2, PT, R2, R168, PT ;  /* 0x000000a80200720c */ /* 0x000fe20003f44070 */
[----:B------:R-:W-:-:S04]  /*9720*/  IMAD.HI.U32 R152, R0, R4, RZ ;  /* 0x0000000400987227 */ /* 0x000fc800078e00ff */
[----:B------:R-:W-:Y:S02]  /*9730*/  IMAD.MOV R6, RZ, RZ, -R6 ;  /* 0x000000ffff067224 */ /* 0x000fe400078e0a06 */
[----:B------:R-:W-:Y:S02]  /*9740*/  IMAD.MOV R152, RZ, RZ, -R152 ;  /* 0x000000ffff987224 */ /* 0x000fe400078e0a98 */
[C---:B------:R-:W-:Y:S02]  /*9750*/  IMAD R7, R2.reuse, R6, R7 ;  /* 0x0000000602077224 */ /* 0x040fe400078e0207 */
[----:B------:R-:W-:Y:S01]  /*9760*/  @!P4 IMAD.IADD R167, R167, 0x1, -R2 ;  /* 0x00000001a7a7c824 */ /* 0x000fe200078e0a02 */
[----:B------:R-:W-:Y:S01]  /*9770*/  ISETP.GE.AND P4, PT, R241, RZ, PT ;  /* 0x000000fff100720c */ /* 0x000fe20003f86270 */
[C---:B------:R-:W-:Y:S02]  /*9780*/  IMAD R4, R2.reuse, R152, R4 ;  /* 0x0000009802047224 */ /* 0x040fe400078e0204 */
[----:B------:R-:W-:Y:S01]  /*9790*/  @!P0 IMAD.MOV R166, RZ, RZ, -R166 ;  /* 0x000000ffffa68224 */ /* 0x000fe200078e0aa6 */
[----:B------:R-:W-:Y:S01]  /*97a0*/  ISETP.GT.U32.AND P0, PT, R2, R7, PT ;  /* 0x000000070200720c */ /* 0x000fe20003f04070 */
[----:B------:R-:W-:-:S02]  /*97b0*/  VIADD R241, R3, 0x52 ;  /* 0x0000005203f17836 */ /* 0x000fc40000000000 */
[----:B------:R-:W-:Y:S02]  /*97c0*/  VIADD R243, R3, 0x53 ;  /* 0x0000005303f37836 */ /* 0x000fe40000000000 */
[--C-:B------:R-:W-:Y:S01]  /*97d0*/  @!P5 IMAD.IADD R5, R5, 0x1, -R2.reuse ;  /* 0x000000010505d824 */ /* 0x100fe200078e0a02 */
[----:B------:R-:W-:Y:S01]  /*97e0*/  ISETP.GT.U32.AND P5, PT, R2, R8, PT ;  /* 0x000000080200720c */ /* 0x000fe20003fa4070 */
[----:B------:R-:W-:Y:S01]  /*97f0*/  @!P2 IMAD.IADD R168, R168, 0x1, -R2 ;  /* 0x00000001a8a8a824 */ /* 0x000fe200078e0a02 */
[C---:B------:R-:W-:Y:S01]  /*9800*/  ISETP.GT.U32.AND P2, PT, R2.reuse, R4, PT ;  /* 0x000000040200720c */ /* 0x040fe20003f44070 */
[----:B------:R-:W-:Y:S01]  /*9810*/  @!P6 IMAD.MOV R165, RZ, RZ, -R165 ;  /* 0x000000ffffa5e224 */ /* 0x000fe200078e0aa5 */
[----:B------:R-:W-:Y:S01]  /*9820*/  IABS R152, R241 ;  /* 0x000000f100987213 */ /* 0x000fe20000000000 */
[----:B------:R-:W-:Y:S01]  /*9830*/  @!P4 IMAD.MOV R168, RZ, RZ, -R168 ;  /* 0x000000ffffa8c224 */ /* 0x000fe200078e0aa8 */
[----:B------:R-:W-:Y:S01]  /*9840*/  IABS R6, R243 ;  /* 0x000000f300067213 */ /* 0x000fe20000000000 */
[----:B------:R-:W-:Y:S01]  /*9850*/  @!P0 IMAD.IADD R7, R7, 0x1, -R2 ;  /* 0x0000000107078824 */ /* 0x000fe200078e0a02 */
[----:B------:R-:W-:Y:S01]  /*9860*/  ISETP.GT.U32.AND P6, PT, R2, R5, PT ;  /* 0x000000050200720c */ /* 0x000fe20003fc4070 */
[----:B------:R-:W-:Y:S01]  /*9870*/  IMAD.HI.U32 R169, R0, R152, RZ ;  /* 0x0000009800a97227 */ /* 0x000fe200078e00ff */
[----:B------:R-:W-:-:S03]  /*9880*/  ISETP.GE.AND P0, PT, R243, RZ, PT ;  /* 0x000000fff300720c */ /* 0x000fc60003f06270 */
[----:B------:R-:W-:-:S04]  /*9890*/  IMAD.HI.U32 R153, R0, R6, RZ ;  /* 0x0000000600997227 */ /* 0x000fc800078e00ff */
[----:B------:R-:W-:Y:S02]  /*98a0*/  IMAD.MOV R169, RZ, RZ, -R169 ;  /* 0x000000ffffa97224 */ /* 0x000fe400078e0aa9 */
[--C-:B------:R-:W-:Y:S01]  /*98b0*/  @!P5 IMAD.IADD R8, R8, 0x1, -R2.reuse ;  /* 0x000000010808d824 */ /* 0x100fe200078e0a02 */
[----:B------:R-:W-:Y:S01]  /*98c0*/  ISETP.GE.AND P5, PT, R240, RZ, PT ;  /* 0x000000fff000720c */ /* 0x000fe20003fa6270 */
[----:B------:R-:W-:Y:S02]  /*98d0*/  IMAD.MOV R153, RZ, RZ, -R153 ;  /* 0x000000ffff997224 */ /* 0x000fe400078e0a99 */
[----:B------:R-:W-:Y:S01]  /*98e0*/  @!P2 IMAD.IADD R4, R4, 0x1, -R2 ;  /* 0x000000010404a824 */ /* 0x000fe200078e0a02 */
[C---:B------:R-:W-:Y:S01]  /*98f0*/  ISETP.GT.U32.AND P2, PT, R2.reuse, R7, PT ;  /* 0x000000070200720c */ /* 0x040fe20003f44070 */
[C---:B------:R-:W-:Y:S02]  /*9900*/  IMAD R174, R2.reuse, R169, R152 ;  /* 0x000000a902ae7224 */ /* 0x040fe400078e0298 */
[C---:B------:R-:W-:Y:S01]  /*9910*/  IMAD R173, R2.reuse, R153, R6 ;  /* 0x0000009902ad7224 */ /* 0x040fe200078e0206 */
[----:B------:R-:W-:Y:S01]  /*9920*/  ISETP.GT.U32.AND P4, PT, R2, R4, PT ;  /* 0x000000040200720c */ /* 0x000fe20003f84070 */
[----:B------:R-:W-:-:S02]  /*9930*/  IMAD.MOV.U32 R169, RZ, RZ, R8 ;  /* 0x000000ffffa97224 */ /* 0x000fc400078e0008 */
[--C-:B------:R-:W-:Y:S01]  /*9940*/  @!P6 IMAD.IADD R5, R5, 0x1, -R2.reuse ;  /* 0x000000010505e824 */ /* 0x100fe200078e0a02 */
[----:B------:R-:W-:Y:S01]  /*9950*/  ISETP.GE.AND P6, PT, R242, RZ, PT ;  /* 0x000000fff200720c */ /* 0x000fe20003fc6270 */
[----:B------:R-:W-:Y:S01]  /*9960*/  @!P1 IMAD.MOV R169, RZ, RZ, -R169 ;  /* 0x000000ffffa99224 */ /* 0x000fe200078e0aa9 */
[C---:B------:R-:W-:Y:S01]  /*9970*/  ISETP.GT.U32.AND P1, PT, R2.reuse, R173, PT ;  /* 0x000000ad0200720c */ /* 0x040fe20003f24070 */
[----:B------:R-:W-:Y:S02]  /*9980*/  VIADD R242, R3, 0x51 ;  /* 0x0000005103f27836 */ /* 0x000fe40000000000 */
[----:B------:R-:W-:Y:S01]  /*9990*/  @!P2 IMAD.IADD R7, R7, 0x1, -R2 ;  /* 0x000000010707a824 */ /* 0x000fe200078e0a02 */
[----:B------:R-:W-:Y:S01]  /*99a0*/  ISETP.GT.U32.AND P2, PT, R2, R174, PT ;  /* 0x000000ae0200720c */ /* 0x000fe20003f44070 */
[----:B------:R-:W-:Y:S01]  /*99b0*/  VIADD R243, R3, 0x50 ;  /* 0x0000005003f37836 */ /* 0x000fe20000000000 */
[----:B------:R-:W-:Y:S01]  /*99c0*/  IABS R175, R242 ;  /* 0x000000f200af7213 */ /* 0x000fe20000000000 */
[----:B------:R-:W-:-:S02]  /*99d0*/  IMAD.MOV.U32 R171, RZ, RZ, R7 ;  /* 0x000000ffffab7224 */ /* 0x000fc400078e0007 */
[----:B------:R-:W-:Y:S01]  /*99e0*/  IMAD.MOV.U32 R170, RZ, RZ, R5 ;  /* 0x000000ffffaa7224 */ /* 0x000fe200078e0005 */
[----:B------:R-:W-:Y:S01]  /*99f0*/  IABS R176, R243 ;  /* 0x000000f300b07213 */ /* 0x000fe20000000000 */
[----:B------:R-:W-:Y:S02]  /*9a00*/  @!P5 IMAD.MOV R171, RZ, RZ, -R171 ;  /* 0x000000ffffabd224 */ /* 0x000fe400078e0aab */
[----:B------:R-:W-:Y:S01]  /*9a10*/  @!P1 IMAD.IADD R173, R173, 0x1, -R2 ;  /* 0x00000001adad9824 */ /* 0x000fe200078e0a02 */
[----:B------:R-:W-:Y:S01]  /*9a20*/  ISETP.GE.AND P1, PT, R243, RZ, PT ;  /* 0x000000fff300720c */ /* 0x000fe20003f26270 */
[----:B------:R-:W-:-:S03]  /*9a30*/  IMAD.HI.U32 R5, R0, R175, RZ ;  /* 0x000000af00057227 */ /* 0x000fc600078e00ff */
[----:B------:R-:W-:Y:S01]  /*9a40*/  ISETP.GT.U32.AND P5, PT, R2, R173, PT ;  /* 0x000000ad0200720c */ /* 0x000fe20003fa4070 */
[----:B------:R-:W-:Y:S02]  /*9a50*/  @!P2 IMAD.IADD R174, R174, 0x1, -R2 ;  /* 0x00000001aeaea824 */ /* 0x000fe400078e0a02 */
[----:B------:R-:W-:Y:S02]  /*9a60*/  IMAD.MOV R5, RZ, RZ, -R5 ;  /* 0x000000ffff057224 */ /* 0x000fe400078e0a05 */
[----:B------:R-:W-:Y:S01]  /*9a70*/  IMAD.HI.U32 R6, R0, R176, RZ ;  /* 0x000000b000067227 */ /* 0x000fe200078e00ff */
[----:B------:R-:W-:-:S03]  /*9a80*/  ISETP.GT.U32.AND P2, PT, R2, R174, PT ;  /* 0x000000ae0200720c */ /* 0x000fc60003f44070 */
[C---:B------:R-:W-:Y:S02]  /*9a90*/  IMAD R175, R2.reuse, R5, R175 ;  /* 0x0000000502af7224 */ /* 0x040fe400078e02af */
[----:B------:R-:W-:Y:S02]  /*9aa0*/  IMAD.MOV R6, RZ, RZ, -R6 ;  /* 0x000000ffff067224 */ /* 0x000fe400078e0a06 */
[----:B------:R-:W-:Y:S01]  /*9ab0*/  @!P5 IMAD.IADD R173, R173, 0x1, -R2 ;  /* 0x00000001adadd824 */ /* 0x000fe200078e0a02 */
[----:B------:R-:W-:Y:S01]  /*9ac0*/  ISETP.GT.U32.AND P5, PT, R2, R175, PT ;  /* 0x000000af0200720c */ /* 0x000fe20003fa4070 */
[----:B------:R-:W-:-:S04]  /*9ad0*/  IMAD.HI.U32 R5, R0, R177, RZ ;  /* 0x000000b100057227 */ /* 0x000fc800078e00ff */
[----:B------:R-:W-:Y:S02]  /*9ae0*/  IMAD R176, R2, R6, R176 ;  /* 0x0000000602b07224 */ /* 0x000fe400078e02b0 */
[----:B------:R-:W-:Y:S02]  /*9af0*/  IMAD.MOV R5, RZ, RZ, -R5 ;  /* 0x000000ffff057224 */ /* 0x000fe400078e0a05 */
[----:B------:R-:W-:Y:S01]  /*9b00*/  @!P2 IMAD.IADD R174, R174, 0x1, -R2 ;  /* 0x00000001aeaea824 */ /* 0x000fe200078e0a02 */
[----:B------:R-:W-:Y:S01]  /*9b10*/  ISETP.GT.U32.AND P2, PT, R2, R176, PT ;  /* 0x000000b00200720c */ /* 0x000fe20003f44070 */
[----:B------:R-:W-:Y:S01]  /*9b20*/  @!P3 IMAD.MOV R164, RZ, RZ, -R164 ;  /* 0x000000ffffa4b224 */ /* 0x000fe200078e0aa4 */
[----:B------:R-:W-:Y:S01]  /*9b30*/  ISETP.GE.AND P3, PT, R238, RZ, PT ;  /* 0x000000ffee00720c */ /* 0x000fe20003f66270 */
[----:B------:R-:W-:Y:S02]  /*9b40*/  VIADD R243, R3, 0x4d ;  /* 0x0000004d03f37836 */ /* 0x000fe40000000000 */
[----:B------:R-:W-:-:S03]  /*9b50*/  IMAD.HI.U32 R8, R0, R178, RZ ;  /* 0x000000b200087227 */ /* 0x000fc600078e00ff */
[----:B------:R-:W-:Y:S01]  /*9b60*/  IABS R179, R243 ;  /* 0x000000f300b37213 */ /* 0x000fe20000000000 */
[----:B------:R-:W-:Y:S02]  /*9b70*/  IMAD R177, R2, R5, R177 ;  /* 0x0000000502b17224 */ /* 0x000fe400078e02b1 */
[----:B------:R-:W-:Y:S01]  /*9b80*/  @!P4 IMAD.IADD R4, R4, 0x1, -R2 ;  /* 0x000000010404c824 */ /* 0x000fe200078e0a02 */
[----:B------:R-:W-:Y:S01]  /*9b90*/  ISETP.GE.AND P4, PT, R242, RZ, PT ;  /* 0x000000fff200720c */ /* 0x000fe20003f86270 */
[----:B------:R-:W-:Y:S02]  /*9ba0*/  IMAD.MOV R8, RZ, RZ, -R8 ;  /* 0x000000ffff087224 */ /* 0x000fe400078e0a08 */
[----:B------:R-:W-:Y:S01]  /*9bb0*/  @!P5 IMAD.IADD R175, R175, 0x1, -R2 ;  /* 0x00000001afafd824 */ /* 0x000fe200078e0a02 */
[C---:B------:R-:W-:Y:S01]  /*9bc0*/  ISETP.GT.U32.AND P5, PT, R2.reuse, R177, PT ;  /* 0x000000b10200720c */ /* 0x040fe20003fa4070 */
[----:B------:R-:W-:Y:S02]  /*9bd0*/  IMAD.MOV.U32 R172, RZ, RZ, R4 ;  /* 0x000000ffffac7224 */ /* 0x000fe400078e0004 */
[----:B------:R-:W-:-:S02]  /*9be0*/  IMAD R178, R2, R8, R178 ;  /* 0x0000000802b27224 */ /* 0x000fc400078e02b2 */
[----:B------:R-:W-:Y:S02]  /*9bf0*/  VIADD R237, R3, 0x4c ;  /* 0x0000004c03ed7836 */ /* 0x000fe40000000000 */
[----:B------:R-:W-:-:S03]  /*9c00*/  IMAD.HI.U32 R7, R0, R179, RZ ;  /* 0x000000b300077227 */ /* 0x000fc600078e00ff */
[----:B------:R-:W-:Y:S01]  /*9c10*/  IABS R180, R237 ;  /* 0x000000ed00b47213 */ /* 0x000fe20000000000 */
[----:B------:R-:W-:Y:S01]  /*9c20*/  @!P6 IMAD.MOV R172, RZ, RZ, -R172 ;  /* 0x000000fffface224 */ /* 0x000fe200078e0aac */
[----:B------:R-:W-:Y:S01]  /*9c30*/  ISETP.GT.U32.AND P6, PT, R2, R175, PT ;  /* 0x000000af0200720c */ /* 0x000fe20003fc4070 */
[--C-:B------:R-:W-:Y:S01]  /*9c40*/  @!P2 IMAD.IADD R176, R176, 0x1, -R2.reuse ;  /* 0x00000001b0b0a824 */ /* 0x100fe200078e0a02 */
[C---:B------:R-:W-:Y:S01]  /*9c50*/  ISETP.GT.U32.AND P2, PT, R2.reuse, R178, PT ;  /* 0x000000b20200720c */ /* 0x040fe20003f44070 */
[----:B------:R-:W-:Y:S01]  /*9c60*/  @!P3 IMAD.MOV R167, RZ, RZ, -R167 ;  /* 0x000000ffffa7b224 */ /* 0x000fe200078e0aa7 */
[----:B------:R-:W-:Y:S01]  /*9c70*/  ISETP.GE.AND P3, PT, R239, RZ, PT ;  /* 0x000000ffef00720c */ /* 0x000fe20003f66270 */
[----:B------:R-:W-:Y:S01]  /*9c80*/  VIADD R239, R3, 0x4a ;  /* 0x0000004a03ef7836 */ /* 0x000fe20000000000 */
[----:B------:R-:W-:Y:S01]  /*9c90*/  IADD3 R7, -R7, RZ, RZ ;  /* 0x000000ff07077210 */ /* 0x000fe20007ffe1ff */
[----:B------:R-:W-:Y:S01]  /*9ca0*/  @!P5 IMAD.IADD R177, R177, 0x1, -R2 ;  /* 0x00000001b1b1d824 */ /* 0x000fe200078e0a02 */
[----:B------:R-:W-:Y:S01]  /*9cb0*/  ISETP.GT.U32.AND P5, PT, R2, R176, PT ;  /* 0x000000b00200720c */ /* 0x000fe20003fa4070 */
[----:B------:R-:W-:Y:S01]  /*9cc0*/  IMAD.HI.U32 R6, R0, R180, RZ ;  /* 0x000000b400067227 */ /* 0x000fe200078e00ff */
[----:B------:R-:W-:-:S03]  /*9cd0*/  IABS R182, R239 ;  /* 0x000000ef00b67213 */ /* 0x000fc60000000000 */
[C---:B------:R-:W-:Y:S02]  /*9ce0*/  IMAD R179, R2.reuse, R7, R179 ;  /* 0x0000000702b37224 */ /* 0x040fe400078e02b3 */
[----:B------:R-:W-:Y:S02]  /*9cf0*/  VIADD R238, R3, 0x4b ;  /* 0x0000004b03ee7836 */ /* 0x000fe40000000000 */
[----:B------:R-:W-:Y:S02]  /*9d00*/  IMAD.MOV R6, RZ, RZ, -R6 ;  /* 0x000000ffff067224 */ /* 0x000fe400078e0a06 */
[--C-:B------:R-:W-:Y:S01]  /*9d10*/  @!P6 IMAD.IADD R175, R175, 0x1, -R2.reuse ;  /* 0x00000001afafe824 */ /* 0x100fe200078e0a02 */
[----:B------:R-:W-:Y:S01]  /*9d20*/  ISETP.GT.U32.AND P6, PT, R2, R179, PT ;  /* 0x000000b30200720c */ /* 0x000fe20003fc4070 */
[----:B------:R-:W-:Y:S01]  /*9d30*/  @!P2 IMAD.IADD R178, R178, 0x1, -R2 ;  /* 0x00000001b2b2a824 */ /* 0x000fe200078e0a02 */
[----:B------:R-:W-:Y:S01]  /*9d40*/  IABS R181, R238 ;  /* 0x000000ee00b57213 */ /* 0x000fe20000000000 */
[----:B------:R-:W-:Y:S01]  /*9d50*/  IMAD.HI.U32 R4, R0, R182, RZ ;  /* 0x000000b600047227 */ /* 0x000fe200078e00ff */
[----:B------:R-:W-:-:S03]  /*9d60*/  ISETP.GT.U32.AND P2, PT, R2, R177, PT ;  /* 0x000000b10200720c */ /* 0x000fc60003f44070 */
[C---:B------:R-:W-:Y:S02]  /*9d70*/  IMAD R180, R2.reuse, R6, R180 ;  /* 0x0000000602b47224 */ /* 0x040fe400078e02b4 */
[----:B------:R-:W-:Y:S01]  /*9d80*/  @!P0 IMAD.MOV R173, RZ, RZ, -R173 ;  /* 0x000000ffffad8224 */ /* 0x000fe200078e0aad */
[----:B------:R-:W-:Y:S01]  /*9d90*/  ISETP.GT.U32.AND P0, PT, R2, R178, PT ;  /* 0x000000b20200720c */ /* 0x000fe20003f04070 */
[----:B------:R-:W-:Y:S02]  /*9da0*/  IMAD.MOV R4, RZ, RZ, -R4 ;  /* 0x000000ffff047224 */ /* 0x000fe400078e0a04 */
[----:B------:R-:W-:Y:S01]  /*9db0*/  @!P5 IMAD.IADD R176, R176, 0x1, -R2 ;  /* 0x00000001b0b0d824 */ /* 0x000fe200078e0a02 */
[----:B------:R-:W-:Y:S01]  /*9dc0*/  ISETP.GT.U32.AND P5, PT, R2, R180, PT ;  /* 0x000000b40200720c */ /* 0x000fe20003fa4070 */
[----:B------:R-:W-:-:S04]  /*9dd0*/  IMAD.HI.U32 R5, R0, R181, RZ ;  /* 0x000000b500057227 */ /* 0x000fc800078e00ff */
[C---:B------:R-:W-:Y:S02]  /*9de0*/  IMAD R182, R2.reuse, R4, R182 ;  /* 0x0000000402b67224 */ /* 0x040fe400078e02b6 */
[----:B------:R-:W-:Y:S02]  /*9df0*/  VIADD R240, R3, 0x49 ;  /* 0x0000004903f07836 */ /* 0x000fe40000000000 */
[----:B------:R-:W-:Y:S01]  /*9e00*/  @!P3 IMAD.MOV R170, RZ, RZ, -R170 ;  /* 0x000000ffffaab224 */ /* 0x000fe200078e0aaa */
[----:B------:R-:W-:Y:S01]  /*9e10*/  ISETP.GE.AND P3, PT, R241, RZ, PT ;  /* 0x000000fff100720c */ /* 0x000fe20003f66270 */
[----:B------:R-:W-:Y:S01]  /*9e20*/  IMAD.MOV R5, RZ, RZ, -R5 ;  /* 0x000000ffff057224 */ /* 0x000fe200078e0a05 */
[----:B------:R-:W-:Y:S01]  /*9e30*/  IABS R183, R240 ;  /* 0x000000f000b77213 */ /* 0x000fe20000000000 */
[----:B------:R-:W-:Y:S02]  /*9e40*/  VIADD R242, R3, 0x48 ;  /* 0x0000004803f27836 */ /* 0x000fe40000000000 */
[--C-:B------:R-:W-:Y:S01]  /*9e50*/  @!P6 IMAD.IADD R179, R179, 0x1, -R2.reuse ;  /* 0x00000001b3b3e824 */ /* 0x100fe200078e0a02 */
[C---:B------:R-:W-:Y:S01]  /*9e60*/  ISETP.GT.U32.AND P6, PT, R2.reuse, R182, PT ;  /* 0x000000b60200720c */ /* 0x040fe20003fc4070 */
[----:B------:R-:W-:Y:S01]  /*9e70*/  IMAD R181, R2, R5, R181 ;  /* 0x0000000502b57224 */ /* 0x000fe200078e02b5 */
[----:B------:R-:W-:Y:S01]  /*9e80*/  IABS R184, R242 ;  /* 0x000000f200b87213 */ /* 0x000fe20000000000 */
[--C-:B------:R-:W-:Y:S01]  /*9e90*/  @!P0 IMAD.IADD R178, R178, 0x1, -R2.reuse ;  /* 0x00000001b2b28824 */ /* 0x100fe200078e0a02 */
[----:B------:R-:W-:Y:S01]  /*9ea0*/  ISETP.GE.AND P0, PT, R235, RZ, PT ;  /* 0x000000ffeb00720c */ /* 0x000fe20003f06270 */
[----:B------:R-:W-:Y:S01]  /*9eb0*/  @!P2 IMAD.IADD R177, R177, 0x1, -R2 ;  /* 0x00000001b1b1a824 */ /* 0x000fe200078e0a02 */
[----:B------:R-:W-:Y:S01]  /*9ec0*/  ISETP.GT.U32.AND P2, PT, R2, R181, PT ;  /* 0x000000b50200720c */ /* 0x000fe20003f44070 */
[----:B------:R-:W-:-:S04]  /*9ed0*/  IMAD.HI.U32 R6, R0, R183, RZ ;  /* 0x000000b700067227 */ /* 0x000fc800078e00ff */
[----:B------:R-:W-:Y:S01]  /*9ee0*/  @!P5 IMAD.IADD R180, R180, 0x1, -R2 ;  /* 0x00000001b4b4d824 */ /* 0x000fe200078e0a02 */
[----:B------:R-:W-:Y:S01]  /*9ef0*/  ISETP.GE.AND P5, PT, R236, RZ, PT ;  /* 0x000000ffec00720c */ /* 0x000fe20003fa6270 */
[----:B------:R-:W-:Y:S02]  /*9f00*/  VIADD R241, R3, 0x47 ;  /* 0x0000004703f17836 */ /* 0x000fe40000000000 */
[----:B------:R-:W-:-:S03]  /*9f10*/  IMAD.HI.U32 R5, R0, R184, RZ ;  /* 0x000000b800057227 */ /* 0x000fc600078e00ff */
[----:B------:R-:W-:Y:S01]  /*9f20*/  IABS R185, R241 ;  /* 0x000000f100b97213 */ /* 0x000fe20000000000 */
[----:B------:R-:W-:Y:S02]  /*9f30*/  IMAD.MOV R6, RZ, RZ, -R6 ;  /* 0x000000ffff067224 */ /* 0x000fe400078e0a06 */
[----:B------:R-:W-:Y:S02]  /*9f40*/  IMAD.MOV R5, RZ, RZ, -R5 ;  /* 0x000000ffff057224 */ /* 0x000fe400078e0a05 */
[----:B------:R-:W-:Y:S02]  /*9f50*/  @!P6 IMAD.IADD R182, R182, 0x1, -R2 ;  /* 0x00000001b6b6e824 */ /* 0x000fe400078e0a02 */
[----:B------:R-:W-:Y:S01]  /*9f60*/  @!P3 IMAD.MOV R174, RZ, RZ, -R174 ;  /* 0x000000ffffaeb224 */ /* 0x000fe200078e0aae */
[C---:B------:R-:W-:Y:S01]  /*9f70*/  ISETP.GT.U32.AND P3, PT, R2.reuse, R179, PT ;  /* 0x000000b30200720c */ /* 0x040fe20003f64070 */
[C---:B------:R-:W-:Y:S01]  /*9f80*/  IMAD R183, R2.reuse, R6, R183 ;  /* 0x0000000602b77224 */ /* 0x040fe200078e02b7 */
[C---:B------:R-:W-:Y:S01]  /*9f90*/  ISETP.GT.U32.AND P6, PT, R2.reuse, R182, PT ;  /* 0x000000b60200720c */ /* 0x040fe20003fc4070 */
[----:B------:R-:W-:-:S02]  /*9fa0*/  IMAD R184, R2, R5, R184 ;  /* 0x0000000502b87224 */ /* 0x000fc400078e02b8 */
[----:B------:R-:W-:-:S04]  /*9fb0*/  IMAD.HI.U32 R4, R0, R185, RZ ;  /* 0x000000b900047227 */ /* 0x000fc800078e00ff */
[----:B------:R-:W-:Y:S01]  /*9fc0*/  @!P0 IMAD.MOV R177, RZ, RZ, -R177 ;  /* 0x000000ffffb18224 */ /* 0x000fe200078e0ab1 */
[C---:B------:R-:W-:Y:S01]  /*9fd0*/  ISETP.GT.U32.AND P0, PT, R2.reuse, R183, PT ;  /* 0x000000b70200720c */ /* 0x040fe20003f04070 */
[----:B------:R-:W-:Y:S01]  /*9fe0*/  @!P2 IMAD.IADD R181, R181, 0x1, -R2 ;  /* 0x00000001b5b5a824 */ /* 0x000fe200078e0a02 */
[----:B------:R-:W-:Y:S01]  /*9ff0*/  ISETP.GE.AND P2, PT, R243, RZ, PT ;  /* 0x000000fff300720c */ /* 0x000fe20003f46270 */
[----:B------:R-:W-:Y:S01]  /*a000*/  @!P5 IMAD.MOV R178, RZ, RZ, -R178 ;  /* 0x000000ffffb2d224 */ /* 0x000fe200078e0ab2 */
[C---:B------:R-:W-:Y:S01]  /*a010*/  ISETP.GT.U32.AND P5, PT, R2.reuse, R184, PT ;  /* 0x000000b80200720c */ /* 0x040fe20003fa4070 */
[----:B------:R-:W-:Y:S02]  /*a020*/  IMAD.MOV R4, RZ, RZ, -R4 ;  /* 0x000000ffff047224 */ /* 0x000fe400078e0a04 */
[----:B------:R-:W-:Y:S02]  /*a030*/  VIADD R243, R3, 0x46 ;  /* 0x0000004603f37836 */ /* 0x000fe40000000000 */
[----:B------:R-:W-:Y:S01]  /*a040*/  @!P4 IMAD.MOV R175, RZ, RZ, -R175 ;  /* 0x000000ffffafc224 */ /* 0x000fe200078e0aaf */
[C---:B------:R-:W-:Y:S01]  /*a050*/  ISETP.GT.U32.AND P4, PT, R2.reuse, R180, PT ;  /* 0x000000b40200720c */ /* 0x040fe20003f84070 */
[----:B------:R-:W-:Y:S01]  /*a060*/  IMAD R185, R2, R4, R185 ;  /* 0x0000000402b97224 */ /* 0x000fe200078e02b9 */
[----:B------:R-:W-:Y:S01]  /*a070*/  IABS R4, R243 ;  /* 0x000000f300047213 */ /* 0x000fe20000000000 */
[--C-:B------:R-:W-:Y:S01]  /*a080*/  @!P3 IMAD.IADD R179, R179, 0x1, -R2.reuse ;  /* 0x00000001b3b3b824 */ /* 0x100fe200078e0a02 */
[----:B------:R-:W-:Y:S01]  /*a090*/  ISETP.GE.AND P3, PT, R237, RZ, PT ;  /* 0x000000ffed00720c */ /* 0x000fe20003f66270 */
[----:B------:R-:W-:Y:S01]  /*a0a0*/  @!P6 IMAD.IADD R182, R182, 0x1, -R2 ;  /* 0x00000001b6b6e824 */ /* 0x000fe200078e0a02 */
[----:B------:R-:W-:Y:S01]  /*a0b0*/  ISETP.GE.AND P6, PT, R239, RZ, PT ;  /* 0x000000ffef00720c */ /* 0x000fe20003fc6270 */
[----:B------:R-:W-:-:S04]  /*a0c0*/  IMAD.HI.U32 R5, R0, R4, RZ ;  /* 0x0000000400057227 */ /* 0x000fc800078e00ff */
[--C-:B------:R-:W-:Y:S01]  /*a0d0*/  @!P0 IMAD.IADD R183, R183, 0x1, -R2.reuse ;  /* 0x00000001b7b78824 */ /* 0x100fe200078e0a02 */
[----:B------:R-:W-:Y:S01]  /*a0e0*/  ISETP.GE.AND P0, PT, R240, RZ, PT ;  /* 0x000000fff000720c */ /* 0x000fe20003f06270 */
[--C-:B------:R-:W-:Y:S01]  /*a0f0*/  @!P5 IMAD.IADD R184, R184, 0x1, -R2.reuse ;  /* 0x00000001b8b8d824 */ /* 0x100fe200078e0a02 */
[----:B------:R-:W-:Y:S01]  /*a100*/  ISETP.GE.AND P5, PT, R242, RZ, PT ;  /* 0x000000fff200720c */ /* 0x000fe20003fa6270 */
[----:B------:R-:W-:Y:S01]  /*a110*/  @!P4 IMAD.IADD R180, R180, 0x1, -R2 ;  /* 0x00000001b4b4c824 */ /* 0x000fe200078e0a02 */
[C---:B------:R-:W-:Y:S01]  /*a120*/  ISETP.GT.U32.AND P4, PT, R2.reuse, R185, PT ;  /* 0x000000b90200720c */ /* 0x040fe20003f84070 */
[----:B------:R-:W-:Y:S02]  /*a130*/  IMAD.MOV R5, RZ, RZ, -R5 ;  /* 0x000000ffff057224 */ /* 0x000fe400078e0a05 */
[----:B------:R-:W-:Y:S01]  /*a140*/  @!P2 IMAD.MOV R179, RZ, RZ, -R179 ;  /* 0x000000ffffb3a224 */ /* 0x000fe200078e0ab3 */
[----:B------:R-:W-:Y:S01]  /*a150*/  ISETP.GT.U32.AND P2, PT, R2, R183, PT ;  /* 0x000000b70200720c */ /* 0x000fe20003f44070 */
[----:B------:R-:W-:-:S02]  /*a160*/  VIADD R242, R3, 0x45 ;  /* 0x0000004503f27836 */ /* 0x000fc40000000000 */
[C---:B------:R-:W-:Y:S02]  /*a170*/  IMAD R186, R2.reuse, R5, R4 ;  /* 0x0000000502ba7224 */ /* 0x040fe400078e0204 */
[----:B------:R-:W-:Y:S01]  /*a180*/  @!P3 IMAD.MOV R180, RZ, RZ, -R180 ;  /* 0x000000ffffb4b224 */ /* 0x000fe200078e0ab4 */
[C---:B------:R-:W-:Y:S01]  /*a190*/  ISETP.GT.U32.AND P3, PT, R2.reuse, R184, PT ;  /* 0x000000b80200720c */ /* 0x040fe20003f64070 */
[----:B------:R-:W-:Y:S01]  /*a1a0*/  @!P6 IMAD.MOV R182, RZ, RZ, -R182 ;  /* 0x000000ffffb6e224 */ /* 0x000fe200078e0ab6 */
[----:B------:R-:W-:Y:S01]  /*a1b0*/  IABS R4, R242 ;  /* 0x000000f200047213 */ /* 0x000fe20000000000 */
[----:B------:R-:W-:Y:S01]  /*a1c0*/  @!P4 IMAD.IADD R185, R185, 0x1, -R2 ;  /* 0x00000001b9b9c824 */ /* 0x000fe200078e0a02 */
[C---:B------:R-:W-:Y:S01]  /*a1d0*/  ISETP.GT.U32.AND P6, PT, R2.reuse, R186, PT ;  /* 0x000000ba0200720c */ /* 0x040fe20003fc4070 */
[----:B------:R-:W-:Y:S01]  /*a1e0*/  @!P1 IMAD.MOV R176, RZ, RZ, -R176 ;  /* 0x000000ffffb09224 */ /* 0x000fe200078e0ab0 */
[----:B------:R-:W-:Y:S01]  /*a1f0*/  ISETP.GT.U32.AND P1, PT, R2, R181, PT ;  /* 0x000000b50200720c */ /* 0x000fe20003f24070 */
[----:B------:R-:W-:Y:S01]  /*a200*/  IMAD.HI.U32 R5, R0, R4, RZ ;  /* 0x0000000400057227 */ /* 0x000fe200078e00ff */
[----:B------:R-:W-:-:S03]  /*a210*/  ISETP.GT.U32.AND P4, PT, R2, R185, PT ;  /* 0x000000b90200720c */ /* 0x000fc60003f84070 */
[--C-:B------:R-:W-:Y:S01]  /*a220*/  @!P2 IMAD.IADD R183, R183, 0x1, -R2.reuse ;  /* 0x00000001b7b7a824 */ /* 0x100fe200078e0a02 */
[----:B------:R-:W-:Y:S01]  /*a230*/  ISETP.GE.AND P2, PT, R243, RZ, PT ;  /* 0x000000fff300720c */ /* 0x000fe20003f46270 */
[----:B------:R-:W-:Y:S02]  /*a240*/  IMAD.MOV R187, RZ, RZ, -R5 ;  /* 0x000000ffffbb7224 */ /* 0x000fe400078e0a05 */
[----:B------:R-:W-:Y:S02]  /*a250*/  VIADD R243, R3, 0x44 ;  /* 0x0000004403f37836 */ /* 0x000fe40000000000 */
[----:B------:R-:W-:Y:S01]  /*a260*/  @!P3 IMAD.IADD R184, R184, 0x1, -R2 ;  /* 0x00000001b8b8b824 */ /* 0x000fe200078e0a02 */
[----:B------:R-:W-:Y:S01]  /*a270*/  ISETP.GE.AND P3, PT, R242, RZ, PT ;  /* 0x000000fff200720c */ /* 0x000fe20003f66270 */
[----:B------:R-:W-:Y:S01]  /*a280*/  IMAD R187, R2, R187, R4 ;  /* 0x000000bb02bb7224 */ /* 0x000fe200078e0204 */
[----:B------:R-:W-:Y:S01]  /*a290*/  IABS R5, R243 ;  /* 0x000000f300057213 */ /* 0x000fe20000000000 */
[----:B------:R-:W-:-:S02]  /*a2a0*/  @!P6 IMAD.IADD R186, R186, 0x1, -R2 ;  /* 0x00000001babae824 */ /* 0x000fc400078e0a02 */
[----:B------:R-:W-:Y:S01]  /*a2b0*/  @!P5 IMAD.MOV R184, RZ, RZ, -R184 ;  /* 0x000000ffffb8d224 */ /* 0x000fe200078e0ab8 */
[C---:B------:R-:W-:Y:S01]  /*a2c0*/  ISETP.GT.U32.AND P5, PT, R2.reuse, R187, PT ;  /* 0x000000bb0200720c */ /* 0x040fe20003fa4070 */
[----:B------:R-:W-:Y:S01]  /*a2d0*/  @!P0 IMAD.MOV R183, RZ, RZ, -R183 ;  /* 0x000000ffffb78224 */ /* 0x000fe200078e0ab7 */
[----:B------:R-:W-:Y:S01]  /*a2e0*/  ISETP.GT.U32.AND P0, PT, R2, R186, PT ;  /* 0x000000ba0200720c */ /* 0x000fe20003f04070 */
[----:B------:R-:W-:-:S04]  /*a2f0*/  IMAD.HI.U32 R4, R0, R5, RZ ;  /* 0x0000000500047227 */ /* 0x000fc800078e00ff */
[--C-:B------:R-:W-:Y:S01]  /*a300*/  @!P4 IMAD.IADD R185, R185, 0x1, -R2.reuse ;  /* 0x00000001b9b9c824 */ /* 0x100fe200078e0a02 */
[----:B------:R-:W-:Y:S01]  /*a310*/  IADD3 R4, -R4, RZ, RZ ;  /* 0x000000ff04047210 */ /* 0x000fe20007ffe1ff */
[----:B------:R-:W-:Y:S01]  /*a320*/  VIADD R242, R3, 0x42 ;  /* 0x0000004203f27836 */ /* 0x000fe20000000000 */
[----:B------:R-:W-:Y:S01]  /*a330*/  ISETP.GE.AND P4, PT, R243, RZ, PT ;  /* 0x000000fff300720c */ /* 0x000fe20003f86270 */
[----:B------:R-:W-:Y:S02]  /*a340*/  VIADD R243, R3, 0x43 ;  /* 0x0000004303f37836 */ /* 0x000fe40000000000 */
[----:B------:R-:W-:Y:S01]  /*a350*/  IMAD R188, R2, R4, R5 ;  /* 0x0000000402bc7224 */ /* 0x000fe200078e0205 */
[----:B------:R-:W-:Y:S01]  /*a360*/  IABS R190, R242 ;  /* 0x000000f200be7213 */ /* 0x000fe20000000000 */
[--C-:B------:R-:W-:Y:S01]  /*a370*/  @!P5 IMAD.IADD R187, R187, 0x1, -R2.reuse ;  /* 0x00000001bbbbd824 */ /* 0x100fe200078e0a02 */
[----:B------:R-:W-:Y:S01]  /*a380*/  IABS R189, R243 ;  /* 0x000000f300bd7213 */ /* 0x000fe20000000000 */
[--C-:B------:R-:W-:Y:S01]  /*a390*/  @!P0 IMAD.IADD R186, R186, 0x1, -R2.reuse ;  /* 0x00000001baba8824 */ /* 0x100fe200078e0a02 */
[C---:B------:R-:W-:Y:S01]  /*a3a0*/  ISETP.GT.U32.AND P0, PT, R2.reuse, R188, PT ;  /* 0x000000bc0200720c */ /* 0x040fe20003f04070 */
[----:B------:R-:W-:Y:S01]  /*a3b0*/  @!P1 IMAD.IADD R181, R181, 0x1, -R2 ;  /* 0x00000001b5b59824 */ /* 0x000fe200078e0a02 */
[----:B------:R-:W-:Y:S01]  /*a3c0*/  ISETP.GT.U32.AND P5, PT, R2, R187, PT ;  /* 0x000000bb0200720c */ /* 0x000fe20003fa4070 */
[----:B------:R-:W-:Y:S01]  /*a3d0*/  IMAD.HI.U32 R6, R0, R189, RZ ;  /* 0x000000bd00067227 */ /* 0x000fe200078e00ff */
[----:B------:R-:W-:-:S02]  /*a3e0*/  ISETP.GE.AND P1, PT, R238, RZ, PT ;  /* 0x000000ffee00720c */ /* 0x000fc40003f26270 */
[----:B------:R-:W-:Y:S01]  /*a3f0*/  ISETP.GE.AND P6, PT, R243, RZ, PT ;  /* 0x000000fff300720c */ /* 0x000fe20003fc6270 */
[----:B------:R-:W-:-:S04]  /*a400*/  IMAD.HI.U32 R5, R0, R190, RZ ;  /* 0x000000be00057227 */ /* 0x000fc800078e00ff */
[----:B------:R-:W-:Y:S02]  /*a410*/  VIADD R243, R3, 0x41 ;  /* 0x0000004103f37836 */ /* 0x000fe40000000000 */
[----:B------:R-:W-:Y:S02]  /*a420*/  IMAD.MOV R6, RZ, RZ, -R6 ;  /* 0x000000ffff067224 */ /* 0x000fe400078e0a06 */
[----:B------:R-:W-:Y:S01]  /*a430*/  IMAD.MOV R5, RZ, RZ, -R5 ;  /* 0x000000ffff057224 */ /* 0x000fe200078e0a05 */
[----:B------:R-:W-:Y:S01]  /*a440*/  IABS R191, R243 ;  /* 0x000000f300bf7213 */ /* 0x000fe20000000000 */
[C---:B------:R-:W-:Y:S02]  /*a450*/  IMAD R189, R2.reuse, R6, R189 ;  /* 0x0000000602bd7224 */ /* 0x040fe400078e02bd */
[----:B------:R-:W-:Y:S02]  /*a460*/  IMAD R190, R2, R5, R190 ;  /* 0x0000000502be7224 */ /* 0x000fe400078e02be */
[----:B------:R-:W-:-:S02]  /*a470*/  @!P0 IMAD.IADD R188, R188, 0x1, -R2 ;  /* 0x00000001bcbc8824 */ /* 0x000fc400078e0a02 */
[----:B------:R-:W-:Y:S01]  /*a480*/  @!P5 IMAD.IADD R187, R187, 0x1, -R2 ;  /* 0x00000001bbbbd824 */ /* 0x000fe200078e0a02 */
[C---:B------:R-:W-:Y:S01]  /*a490*/  ISETP.GT.U32.AND P5, PT, R2.reuse, R189, PT ;  /* 0x000000bd0200720c */ /* 0x040fe20003fa4070 */
[----:B------:R-:W-:Y:S01]  /*a4a0*/  @!P1 IMAD.MOV R181, RZ, RZ, -R181 ;  /* 0x000000ffffb59224 */ /* 0x000fe200078e0ab5 */
[----:B------:R-:W-:Y:S01]  /*a4b0*/  ISETP.GE.AND P1, PT, R241, RZ, PT ;  /* 0x000000fff100720c */ /* 0x000fe20003f26270 */
[----:B------:R-:W-:Y:S01]  /*a4c0*/  @!P3 IMAD.MOV R187, RZ, RZ, -R187 ;  /* 0x000000ffffbbb224 */ /* 0x000fe200078e0abb */
[----:B------:R-:W-:Y:S01]  /*a4d0*/  ISETP.GT.U32.AND P0, PT, R2, R188, PT ;  /* 0x000000bc0200720c */ /* 0x000fe20003f04070 */
[----:B------:R-:W-:Y:S01]  /*a4e0*/  IMAD.HI.U32 R4, R0, R191, RZ ;  /* 0x000000bf00047227 */ /* 0x000fe200078e00ff */
[----:B------:R-:W-:-:S03]  /*a4f0*/  ISETP.GT.U32.AND P3, PT, R2, R190, PT ;  /* 0x000000be0200720c */ /* 0x000fc60003f64070 */
[----:B------:R-:W-:Y:S02]  /*a500*/  IMAD.MOV R4, RZ, RZ, -R4 ;  /* 0x000000ffff047224 */ /* 0x000fe400078e0a04 */
[C---:B------:R-:W-:Y:S02]  /*a510*/  VIADD R240, R3.reuse, 0x40 ;  /* 0x0000004003f07836 */ /* 0x040fe40000000000 */
[----:B------:R-:W-:Y:S02]  /*a520*/  VIADD R241, R3, 0x3f ;  /* 0x0000003f03f17836 */ /* 0x000fe40000000000 */
[----:B------:R-:W-:Y:S01]  /*a530*/  IMAD R191, R2, R4, R191 ;  /* 0x0000000402bf7224 */ /* 0x000fe200078e02bf */
[----:B------:R-:W-:Y:S01]  /*a540*/  IABS R192, R240 ;  /* 0x000000f000c07213 */ /* 0x000fe20000000000 */
[----:B------:R-:W-:Y:S01]  /*a550*/  @!P1 IMAD.MOV R185, RZ, RZ, -R185 ;  /* 0x000000ffffb99224 */ /* 0x000fe200078e0ab9 */
[----:B------:R-:W-:Y:S01]  /*a560*/  ISETP.GE.AND P1, PT, R242, RZ, PT ;  /* 0x000000fff200720c */ /* 0x000fe20003f26270 */
[--C-:B------:R-:W-:Y:S01]  /*a570*/  @!P0 IMAD.IADD R188, R188, 0x1, -R2.reuse ;  /* 0x00000001bcbc8824 */ /* 0x100fe200078e0a02 */
[----:B------:R-:W-:Y:S01]  /*a580*/  IABS R193, R241 ;  /* 0x000000f100c17213 */ /* 0x000fe20000000000 */
[--C-:B------:R-:W-:Y:S01]  /*a590*/  @!P5 IMAD.IADD R189, R189, 0x1, -R2.reuse ;  /* 0x00000001bdbdd824 */ /* 0x100fe200078e0a02 */
[----:B------:R-:W-:Y:S01]  /*a5a0*/  ISETP.GT.U32.AND P0, PT, R2, R191, PT ;  /* 0x000000bf0200720c */ /* 0x000fe20003f04070 */
[----:B------:R-:W-:Y:S01]  /*a5b0*/  @!P3 IMAD.IADD R190, R190, 0x1, -R2 ;  /* 0x00000001bebeb824 */ /* 0x000fe200078e0a02 */
[----:B------:R-:W-:Y:S01]  /*a5c0*/  ISETP.GE.AND P5, PT, R240, RZ, PT ;  /* 0x000000fff000720c */ /* 0x000fe20003fa6270 */
[----:B------:R-:W-:Y:S01]  /*a5d0*/  VIADD R242, R3, 0x3e ;  /* 0x0000003e03f27836 */ /* 0x000fe20000000000 */
[----:B------:R-:W-:Y:S01]  /*a5e0*/  ISETP.GT.U32.AND P3, PT, R2, R189, PT ;  /* 0x000000bd0200720c */ /* 0x000fe20003f64070 */
[----:B------:R-:W-:-:S03]  /*a5f0*/  IMAD.HI.U32 R5, R0, R192, RZ ;  /* 0x000000c000057227 */ /* 0x000fc600078e00ff */
[----:B------:R-:W-:Y:S01]  /*a600*/  IABS R194, R242 ;  /* 0x000000f200c27213 */ /* 0x000fe20000000000 */
[----:B------:R-:W-:Y:S01]  /*a610*/  @!P4 IMAD.MOV R188, RZ, RZ, -R188 ;  /* 0x000000ffffbcc224 */ /* 0x000fe200078e0abc */
[----:B------:R-:W-:Y:S01]  /*a620*/  ISETP.GT.U32.AND P4, PT, R2, R190, PT ;  /* 0x000000be0200720c */ /* 0x000fe20003f84070 */
[----:B------:R-:W-:-:S04]  /*a630*/  IMAD.HI.U32 R4, R0, R193, RZ ;  /* 0x000000c100047227 */ /* 0x000fc800078e00ff */
[----:B------:R-:W-:Y:S02]  /*a640*/  IMAD.MOV R5, RZ, RZ, -R5 ;  /* 0x000000ffff057224 */ /* 0x000fe400078e0a05 */
[----:B------:R-:W-:Y:S01]  /*a650*/  @!P2 IMAD.MOV R186, RZ, RZ, -R186 ;  /* 0x000000ffffbaa224 */ /* 0x000fe200078e0aba */
[----:B------:R-:W-:Y:S01]  /*a660*/  ISETP.GE.AND P2, PT, R243, RZ, PT ;  /* 0x000000fff300720c */ /* 0x000fe20003f46270 */
[C---:B------:R-:W-:Y:S02]  /*a670*/  VIADD R243, R3.reuse, 0x3d ;  /* 0x0000003d03f37836 */ /* 0x040fe40000000000 */
[----:B------:R-:W-:Y:S02]  /*a680*/  IMAD.MOV R4, RZ, RZ, -R4 ;  /* 0x000000ffff047224 */ /* 0x000fe400078e0a04 */
[----:B------:R-:W-:Y:S01]  /*a690*/  IMAD R192, R2, R5, R192 ;  /* 0x0000000502c07224 */ /* 0x000fe200078e02c0 */
[----:B------:R-:W-:Y:S01]  /*a6a0*/  IABS R195, R243 ;  /* 0x000000f300c37213 */ /* 0x000fe20000000000 */
[----:B------:R-:W-:-:S02]  /*a6b0*/  VIADD R237, R3, 0x3c ;  /* 0x0000003c03ed7836 */ /* 0x000fc40000000000 */
[----:B------:R-:W-:-:S03]  /*a6c0*/  IMAD.HI.U32 R5, R0, R194, RZ ;  /* 0x000000c200057227 */ /* 0x000fc600078e00ff */
[----:B------:R-:W-:Y:S01]  /*a6d0*/  IABS R196, R237 ;  /* 0x000000ed00c47213 */ /* 0x000fe20000000000 */
[C---:B------:R-:W-:Y:S02]  /*a6e0*/  IMAD R193, R2.reuse, R4, R193 ;  /* 0x0000000402c17224 */ /* 0x040fe400078e02c1 */
[--C-:B------:R-:W-:Y:S02]  /*a6f0*/  @!P0 IMAD.IADD R191, R191, 0x1, -R2.reuse ;  /* 0x00000001bfbf8824 */ /* 0x100fe400078e0a02 */
[----:B------:R-:W-:Y:S02]  /*a700*/  IMAD.MOV R5, RZ, RZ, -R5 ;  /* 0x000000ffff057224 */ /* 0x000fe400078e0a05 */
[--C-:B------:R-:W-:Y:S01]  /*a710*/  @!P3 IMAD.IADD R189, R189, 0x1, -R2.reuse ;  /* 0x00000001bdbdb824 */ /* 0x100fe200078e0a02 */
[----:B------:R-:W-:Y:S01]  /*a720*/  ISETP.GT.U32.AND P0, PT, R2, R191, PT ;  /* 0x000000bf0200720c */ /* 0x000fe20003f04070 */
[----:B------:R-:W-:Y:S01]  /*a730*/  @!P4 IMAD.IADD R190, R190, 0x1, -R2 ;  /* 0x00000001bebec824 */ /* 0x000fe200078e0a02 */
[C---:B------:R-:W-:Y:S01]  /*a740*/  ISETP.GT.U32.AND P3, PT, R2.reuse, R192, PT ;  /* 0x000000c00200720c */ /* 0x040fe20003f64070 */
[C---:B------:R-:W-:Y:S01]  /*a750*/  IMAD R194, R2.reuse, R5, R194 ;  /* 0x0000000502c27224 */ /* 0x040fe200078e02c2 */
[----:B------:R-:W-:Y:S01]  /*a760*/  ISETP.GT.U32.AND P4, PT, R2, R193, PT ;  /* 0x000000c10200720c */ /* 0x000fe20003f84070 */
[----:B------:R-:W-:-:S04]  /*a770*/  IMAD.HI.U32 R4, R0, R195, RZ ;  /* 0x000000c300047227 */ /* 0x000fc800078e00ff */
[----:B------:R-:W-:-:S04]  /*a780*/  IMAD.HI.U32 R5, R0, R196, RZ ;  /* 0x000000c400057227 */ /* 0x000fc800078e00ff */
[----:B------:R-:W-:Y:S02]  /*a790*/  IMAD.MOV R4, RZ, RZ, -R4 ;  /* 0x000000ffff047224 */ /* 0x000fe400078e0a04 */
[----:B------:R-:W-:Y:S02]  /*a7a0*/  IMAD.MOV R5, RZ, RZ, -R5 ;  /* 0x000000ffff057224 */ /* 0x000fe400078e0a05 */
[C---:B------:R-:W-:Y:S02]  /*a7b0*/  IMAD R195, R2.reuse, R4, R195 ;  /* 0x0000000402c37224 */ /* 0x040fe400078e02c3 */
[C---:B------:R-:W-:Y:S02]  /*a7c0*/  IMAD R196, R2.reuse, R5, R196 ;  /* 0x0000000502c47224 */ /* 0x040fe400078e02c4 */
[--C-:B------:R-:W-:Y:S01]  /*a7d0*/  @!P0 IMAD.IADD R191, R191, 0x1, -R2.reuse ;  /* 0x00000001bfbf8824 */ /* 0x100fe200078e0a02 */
[----:B------:R-:W-:Y:S01]  /*a7e0*/  ISETP.GT.U32.AND P0, PT, R2, R194, PT ;  /* 0x000000c20200720c */ /* 0x000fe20003f04070 */
[--C-:B------:R-:W-:Y:S01]  /*a7f0*/  @!P3 IMAD.IADD R192, R192, 0x1, -R2.reuse ;  /* 0x00000001c0c0b824 */ /* 0x100fe200078e0a02 */
[C---:B------:R-:W-:Y:S01]  /*a800*/  ISETP.GT.U32.AND P3, PT, R2.reuse, R195, PT ;  /* 0x000000c30200720c */ /* 0x040fe20003f64070 */
[----:B------:R-:W-:Y:S01]  /*a810*/  @!P4 IMAD.IADD R193, R193, 0x1, -R2 ;  /* 0x00000001c1c1c824 */ /* 0x000fe200078e0a02 */
[----:B------:R-:W-:Y:S01]  /*a820*/  ISETP.GT.U32.AND P4, PT, R2, R196, PT ;  /* 0x000000c40200720c */ /* 0x000fe20003f84070 */
[----:B------:R-:W-:-:S02]  /*a830*/  VIADD R238, R3, 0x3b ;  /* 0x0000003b03ee7836 */ /* 0x000fc40000000000 */
[C---:B------:R-:W-:Y:S02]  /*a840*/  VIADD R239, R3.reuse, 0x3a ;  /* 0x0000003a03ef7836 */ /* 0x040fe40000000000 */
[----:B------:R-:W-:Y:S01]  /*a850*/  VIADD R240, R3, 0x39 ;  /* 0x0000003903f07836 */ /* 0x000fe20000000000 */
[----:B------:R-:W-:Y:S01]  /*a860*/  IABS R197, R238 ;  /* 0x000000ee00c57213 */ /* 0x000fe20000000000 */
[----:B------:R-:W-:Y:S01]  /*a870*/  @!P1 IMAD.MOV R190, RZ, RZ, -R190 ;  /* 0x000000ffffbe9224 */ /* 0x000fe200078e0abe */
[----:B------:R-:W-:Y:S01]  /*a880*/  IABS R198, R239 ;  /* 0x000000ef00c67213 */ /* 0x000fe20000000000 */
[--C-:B------:R-:W-:Y:S01]  /*a890*/  @!P0 IMAD.IADD R194, R194, 0x1, -R2.reuse ;  /* 0x00000001c2c28824 */ /* 0x100fe200078e0a02 */
[----:B------:R-:W-:Y:S01]  /*a8a0*/  IABS R199, R240 ;  /* 0x000000f000c77213 */ /* 0x000fe20000000000 */
[----:B------:R-:W-:Y:S01]  /*a8b0*/  IMAD.HI.U32 R4, R0, R197, RZ ;  /* 0x000000c500047227 */ /* 0x000fe200078e00ff */
[----:B------:R-:W-:Y:S02]  /*a8c0*/  ISETP.GE.AND P0, PT, R241, RZ, PT ;  /* 0x000000fff100720c */ /* 0x000fe40003f06270 */
[C---:B------:R-:W-:Y:S01]  /*a8d0*/  ISETP.GT.U32.AND P1, PT, R2.reuse, R194, PT ;  /* 0x000000c20200720c */ /* 0x040fe20003f24070 */
[--C-:B------:R-:W-:Y:S01]  /*a8e0*/  @!P3 IMAD.IADD R195, R195, 0x1, -R2.reuse ;  /* 0x00000001c3c3b824 */ /* 0x100fe200078e0a02 */
[----:B------:R-:W-:Y:S01]  /*a8f0*/  ISETP.GT.U32.AND P3, PT, R2, R192, PT ;  /* 0x000000c00200720c */ /* 0x000fe20003f64070 */
[----:B------:R-:W-:-:S02]  /*a900*/  @!P4 IMAD.IADD R196, R196, 0x1, -R2 ;  /* 0x00000001c4c4c824 */ /* 0x000fc400078e0a02 */
[----:B------:R-:W-:Y:S01]  /*a910*/  IMAD.MOV R4, RZ, RZ, -R4 ;  /* 0x000000ffff047224 */ /* 0x000fe200078e0a04 */
[C---:B------:R-:W-:Y:S01]  /*a920*/  ISETP.GT.U32.AND P4, PT, R2.reuse, R195, PT ;  /* 0x000000c30200720c */ /* 0x040fe20003f84070 */
[----:B------:R-:W-:Y:S01]  /*a930*/  @!P2 IMAD.MOV R191, RZ, RZ, -R191 ;  /* 0x000000ffffbfa224 */ /* 0x000fe200078e0abf */
[C---:B------:R-:W-:Y:S01]  /*a940*/  ISETP.GT.U32.AND P2, PT, R2.reuse, R196, PT ;  /* 0x000000c40200720c */ /* 0x040fe20003f44070 */
[----:B------:R-:W-:Y:S02]  /*a950*/  IMAD R197, R2, R4, R197 ;  /* 0x0000000402c57224 */ /* 0x000fe400078e02c5 */
[----:B------:R-:W-:-:S04]  /*a960*/  IMAD.HI.U32 R5, R0, R198, RZ ;  /* 0x000000c600057227 */ /* 0x000fc800078e00ff */
[----:B------:R-:W-:-:S04]  /*a970*/  IMAD.HI.U32 R4, R0, R199, RZ ;  /* 0x000000c700047227 */ /* 0x000fc800078e00ff */
[----:B------:R-:W-:Y:S01]  /*a980*/  @!P6 IMAD.MOV R189, RZ, RZ, -R189 ;  /* 0x000000ffffbde224 */ /* 0x000fe200078e0abd */
[C---:B------:R-:W-:Y:S01]  /*a990*/  ISETP.GT.U32.AND P6, PT, R2.reuse, R193, PT ;  /* 0x000000c10200720c */ /* 0x040fe20003fc4070 */
[----:B------:R-:W-:Y:S02]  /*a9a0*/  IMAD.MOV R5, RZ, RZ, -R5 ;  /* 0x000000ffff057224 */ /* 0x000fe400078e0a05 */
[----:B------:R-:W-:Y:S02]  /*a9b0*/  IMAD.MOV R4, RZ, RZ, -R4 ;  /* 0x000000ffff047224 */ /* 0x000fe400078e0a04 */
[----:B------:R-:W-:Y:S02]  /*a9c0*/  IMAD R198, R2, R5, R198 ;  /* 0x0000000502c67224 */ /* 0x000fe400078e02c6 */
[----:B------:R-:W-:Y:S01]  /*a9d0*/  @!P3 IMAD.IADD R192, R192, 0x1, -R2 ;  /* 0x00000001c0c0b824 */ /* 0x000fe200078e0a02 */
[C---:B------:R-:W-:Y:S01]  /*a9e0*/  ISETP.GT.U32.AND P3, PT, R2.reuse, R197, PT ;  /* 0x000000c50200720c */ /* 0x040fe20003f64070 */
[----:B------:R-:W-:-:S02]  /*a9f0*/  IMAD R199, R2, R4, R199 ;  /* 0x0000000402c77224 */ /* 0x000fc400078e02c7 */
[--C-:B------:R-:W-:Y:S01]  /*aa00*/  @!P1 IMAD.IADD R194, R194, 0x1, -R2.reuse ;  /* 0x00000001c2c29824 */ /* 0x100fe200078e0a02 */
[----:B------:R-:W-:Y:S01]  /*aa10*/  ISETP.GT.U32.AND P1, PT, R2, R198, PT ;  /* 0x000000c60200720c */ /* 0x000fe20003f24070 */
[--C-:B------:R-:W-:Y:S01]  /*aa20*/  @!P2 IMAD.IADD R196, R196, 0x1, -R2.reuse ;  /* 0x00000001c4c4a824 */ /* 0x100fe200078e0a02 */
[----:B------:R-:W-:Y:S01]  /*aa30*/  ISETP.GT.U32.AND P2, PT, R2, R199, PT ;  /* 0x000000c70200720c */ /* 0x000fe20003f44070 */
[----:B------:R-:W-:Y:S02]  /*aa40*/  VIADD R241, R3, 0x38 ;  /* 0x0000003803f17836 */ /* 0x000fe40000000000 */
        /* <DEDUP_REMOVED lines=9> */
[----:B------:R-:W-:-:S02]  /*aae0*/  @!P1 IADD3 R198, R198, -R2, RZ ;  /* 0x80000002c6c69210 */ /* 0x000fc40007ffe0ff */
[----:B------:R-:W-:Y:S01]  /*aaf0*/  ISETP.GE.AND P4, PT, R243, RZ, PT ;  /* 0x000000fff300720c */ /* 0x000fe20003f86270 */
[----:B------:R-:W-:Y:S01]  /*ab00*/  @!P2 IMAD.IADD R199, R199, 0x1, -R2 ;  /* 0x00000001c7c7a824 */ /* 0x000fe200078e0a02 */
[----:B------:R-:W-:Y:S01]  /*ab10*/  ISETP.GT.U32.AND P2, PT, R2, R197, PT ;  /* 0x000000c50200720c */ /* 0x000fe20003f44070 */
[----:B------:R-:W-:Y:S01]  /*ab20*/  IMAD.MOV R200, RZ, RZ, -R200 ;  /* 0x000000ffffc87224 */ /* 0x000fe200078e0ac8 */
[----:B------:R-:W-:Y:S01]  /*ab30*/  ISETP.GE.AND P1, PT, R238, RZ, PT ;  /* 0x000000ffee00720c */ /* 0x000fe20003f26270 */
        /* <DEDUP_REMOVED lines=9> */
[----:B------:R-:W-:Y:S01]  /*abd0*/  @!P5 IMAD.MOV R192, RZ, RZ, -R192 ;  /* 0x000000ffffc0d224 */ /* 0x000fe200078e0ac0 */
[C---:B------:R-:W-:Y:S01]  /*abe0*/  ISETP.GT.U32.AND P5, PT, R2.reuse, R200, PT ;  /* 0x000000c80200720c */ /* 0x040fe20003fa4070 */
[----:B------:R-:W-:-:S02]  /*abf0*/  IMAD R4, R2, R6, R4 ;  /* 0x0000000602047224 */ /* 0x000fc400078e0204 */
[----:B------:R-:W-:Y:S02]  /*ac00*/  IMAD.MOV.U32 R5, RZ, RZ, R7 ;  /* 0x000000ffff057224 */ /* 0x000fe400078e0007 */
[----:B------:R-:W-:Y:S01]  /*ac10*/  @!P2 IMAD.IADD R197, R197, 0x1, -R2 ;  /* 0x00000001c5c5a824 */ /* 0x000fe200078e0a02 */
[----:B------:R-:W-:Y:S01]  /*ac20*/  ISETP.GT.U32.AND P2, PT, R2, R4, PT ;  /* 0x000000040200720c */ /* 0x000fe20003f44070 */
[----:B------:R-:W-:Y:S01]  /*ac30*/  @!P4 IMAD.MOV R195, RZ, RZ, -R195 ;  /* 0x000000ffffc3c224 */ /* 0x000fe200078e0ac3 */
[----:B------:R-:W-:Y:S01]  /*ac40*/  ISETP.GE.AND P4, PT, R239, RZ, PT ;  /* 0x000000ffef00720c */ /* 0x000fe20003f86270 */
[----:B------:R-:W-:-:S04]  /*ac50*/  IMAD.HI.U32 R6, R0, R5, RZ ;  /* 0x0000000500067227 */ /* 0x000fc800078e00ff */
[----:B------:R-:W-:Y:S01]  /*ac60*/  @!P0 IMAD.IADD R198, R198, 0x1, -R2 ;  /* 0x00000001c6c68824 */ /* 0x000fe200078e0a02 */
[----:B------:R-:W-:Y:S01]  /*ac70*/  ISETP.GE.AND P0, PT, R241, RZ, PT ;  /* 0x000000fff100720c */ /* 0x000fe20003f06270 */
[----:B------:R-:W-:Y:S02]  /*ac80*/  VIADD R241, R3, 0x35 ;  /* 0x0000003503f17836 */ /* 0x000fe40000000000 */
[----:B------:R-:W-:Y:S02]  /*ac90*/  IMAD.MOV R6, RZ, RZ, -R6 ;  /* 0x000000ffff067224 */ /* 0x000fe400078e0a06 */
[--C-:B------:R-:W-:Y:S01]  /*aca0*/  @!P6 IMAD.IADD R199, R199, 0x1, -R2.reuse ;  /* 0x00000001c7c7e824 */ /* 0x100fe200078e0a02 */
[----:B------:R-:W-:Y:S01]  /*acb0*/  ISETP.GE.AND P6, PT, R242, RZ, PT ;  /* 0x000000fff200720c */ /* 0x000fe20003fc6270 */
[----:B------:R-:W-:Y:S01]  /*acc0*/  VIADD R242, R3, 0x34 ;  /* 0x0000003403f27836 */ /* 0x000fe20000000000 */
[----:B------:R-:W-:Y:S01]  /*acd0*/  IABS R203, R241 ;  /* 0x000000f100cb7213 */ /* 0x000fe20000000000 */
[--C-:B------:R-:W-:Y:S01]  /*ace0*/  @!P5 IMAD.IADD R200, R200, 0x1, -R2.reuse ;  /* 0x00000001c8c8d824 */ /* 0x100fe200078e0a02 */
[----:B------:R-:W-:Y:S01]  /*acf0*/  ISETP.GE.AND P5, PT, R243, RZ, PT ;  /* 0x000000fff300720c */ /* 0x000fe20003fa6270 */
[----:B------:R-:W-:Y:S01]  /*ad00*/  IMAD R5, R2, R6, R5 ;  /* 0x0000000602057224 */ /* 0x000fe200078e0205 */
[----:B------:R-:W-:Y:S01]  /*ad10*/  IABS R204, R242 ;  /* 0x000000f200cc7213 */ /* 0x000fe20000000000 */
[----:B------:R-:W-:Y:S01]  /*ad20*/  @!P2 IMAD.IADD R4, R4, 0x1, -R2 ;  /* 0x000000010404a824 */ /* 0x000fe200078e0a02 */
[----:B------:R-:W-:Y:S01]  /*ad30*/  ISETP.GT.U32.AND P2, PT, R2, R200, PT ;  /* 0x000000c80200720c */ /* 0x000fe20003f44070 */
[----:B------:R-:W-:-:S04]  /*ad40*/  IMAD.HI.U32 R7, R0, R203, RZ ;  /* 0x000000cb00077227 */ /* 0x000fc800078e00ff */
[----:B------:R-:W-:Y:S01]  /*ad50*/  @!P4 IMAD.MOV R198, RZ, RZ, -R198 ;  /* 0x000000ffffc6c224 */ /* 0x000fe200078e0ac6 */
[C---:B------:R-:W-:Y:S01]  /*ad60*/  ISETP.GT.U32.AND P4, PT, R2.reuse, R5, PT ;  /* 0x000000050200720c */ /* 0x040fe20003f84070 */
[----:B------:R-:W-:Y:S01]  /*ad70*/  @!P1 IMAD.MOV R197, RZ, RZ, -R197 ;  /* 0x000000ffffc59224 */ /* 0x000fe200078e0ac5 */
[----:B------:R-:W-:Y:S01]  /*ad80*/  ISETP.GT.U32.AND P1, PT, R2, R4, PT ;  /* 0x000000040200720c */ /* 0x000fe20003f24070 */
[----:B------:R-:W-:Y:S02]  /*ad90*/  IMAD.MOV R7, RZ, RZ, -R7 ;  /* 0x000000ffff077224 */ /* 0x000fe400078e0a07 */
[----:B------:R-:W-:-:S04]  /*ada0*/  IMAD.HI.U32 R6, R0, R204, RZ ;  /* 0x000000cc00067227 */ /* 0x000fc800078e00ff */
[----:B------:R-:W-:Y:S02]  /*adb0*/  IMAD R203, R2, R7, R203 ;  /* 0x0000000702cb7224 */ /* 0x000fe400078e02cb */
[----:B------:R-:W-:Y:S02]  /*adc0*/  IMAD.MOV R7, RZ, RZ, -R6 ;  /* 0x000000ffff077224 */ /* 0x000fe400078e0a06 */
[----:B------:R-:W-:Y:S01]  /*add0*/  @!P3 IMAD.MOV R196, RZ, RZ, -R196 ;  /* 0x000000ffffc4b224 */ /* 0x000fe200078e0ac4 */
[----:B------:R-:W-:Y:S01]  /*ade0*/  ISETP.GE.AND P3, PT, R240, RZ, PT ;  /* 0x000000fff000720c */ /* 0x000fe20003f66270 */
[----:B------:R-:W-:Y:S01]  /*adf0*/  @!P2 IMAD.IADD R200, R200, 0x1, -R2 ;  /* 0x00000001c8c8a824 */ /* 0x000fe200078e0a02 */
[----:B------:R-:W-:Y:S01]  /*ae00*/  ISETP.GE.AND P2, PT, R242, RZ, PT ;  /* 0x000000fff200720c */ /* 0x000fe20003f46270 */
[----:B------:R-:W-:Y:S02]  /*ae10*/  IMAD R204, R2, R7, R204 ;  /* 0x0000000702cc7224 */ /* 0x000fe400078e02cc */
[----:B------:R-:W-:-:S02]  /*ae20*/  @!P4 IMAD.IADD R5, R5, 0x1, -R2 ;  /* 0x000000010505c824 */ /* 0x000fc400078e0a02 */
[C---:B------:R-:W-:Y:S02]  /*ae30*/  VIADD R243, R3.reuse, 0x33 ;  /* 0x0000003303f37836 */ /* 0x040fe40000000000 */
[----:B------:R-:W-:Y:S01]  /*ae40*/  @!P1 IMAD.IADD R4, R4, 0x1, -R2 ;  /* 0x0000000104049824 */ /* 0x000fe200078e0a02 */
[C---:B------:R-:W-:Y:S01]  /*ae50*/  ISETP.GT.U32.AND P1, PT, R2.reuse, R203, PT ;  /* 0x000000cb0200720c */ /* 0x040fe20003f24070 */
[----:B------:R-:W-:Y:S01]  /*ae60*/  @!P0 IMAD.MOV R200, RZ, RZ, -R200 ;  /* 0x000000ffffc88224 */ /* 0x000fe200078e0ac8 */
[C---:B------:R-:W-:Y:S01]  /*ae70*/  ISETP.GT.U32.AND P0, PT, R2.reuse, R204, PT ;  /* 0x000000cc0200720c */ /* 0x040fe20003f04070 */
[----:B------:R-:W-:Y:S01]  /*ae80*/  @!P3 IMAD.MOV R199, RZ, RZ, -R199 ;  /* 0x000000ffffc7b224 */ /* 0x000fe200078e0ac7 */
[----:B------:R-:W-:Y:S01]  /*ae90*/  ISETP.GT.U32.AND P4, PT, R2, R5, PT ;  /* 0x000000050200720c */ /* 0x000fe20003f84070 */
[----:B------:R-:W-:Y:S01]  /*aea0*/  IMAD.MOV.U32 R201, RZ, RZ, R4 ;  /* 0x000000ffffc97224 */ /* 0x000fe200078e0004 */
[----:B------:R-:W-:Y:S01]  /*aeb0*/  IABS R205, R243 ;  /* 0x000000f300cd7213 */ /* 0x000fe20000000000 */
[----:B------:R-:W-:Y:S01]  /*aec0*/  VIADD R242, R3, 0x30 ;  /* 0x0000003003f27836 */ /* 0x000fe20000000000 */
[----:B------:R-:W-:Y:S01]  /*aed0*/  ISETP.GE.AND P3, PT, R241, RZ, PT ;  /* 0x000000fff100720c */ /* 0x000fe20003f66270 */
[----:B------:R-:W-:-:S02]  /*aee0*/  VIADD R241, R3, 0x32 ;  /* 0x0000003203f17836 */ /* 0x000fc40000000000 */
[----:B------:R-:W-:Y:S01]  /*aef0*/  IMAD.HI.U32 R6, R0, R205, RZ ;  /* 0x000000cd00067227 */ /* 0x000fe200078e00ff */
[----:B------:R-:W-:Y:S02]  /*af00*/  IABS R208, R242 ;  /* 0x000000f200d07213 */ /* 0x000fe40000000000 */
[----:B------:R-:W-:Y:S01]  /*af10*/  IABS R206, R241 ;  /* 0x000000f100ce7213 */ /* 0x000fe20000000000 */
[----:B------:R-:W-:Y:S02]  /*af20*/  IMAD.MOV R6, RZ, RZ, -R6 ;  /* 0x000000ffff067224 */ /* 0x000fe400078e0a06 */
[----:B------:R-:W-:Y:S01]  /*af30*/  @!P6 IMAD.MOV R201, RZ, RZ, -R201 ;  /* 0x000000ffffc9e224 */ /* 0x000fe200078e0ac9 */
[----:B------:R-:W-:Y:S01]  /*af40*/  ISETP.GE.AND P6, PT, R243, RZ, PT ;  /* 0x000000fff300720c */ /* 0x000fe20003fc6270 */
[----:B------:R-:W-:Y:S02]  /*af50*/  VIADD R243, R3, 0x31 ;  /* 0x0000003103f37836 */ /* 0x000fe40000000000 */
[----:B------:R-:W-:-:S02]  /*af60*/  @!P1 IMAD.IADD R203, R203, 0x1, -R2 ;  /* 0x00000001cbcb9824 */ /* 0x000fc400078e0a02 */
[--C-:B------:R-:W-:Y:S01]  /*af70*/  @!P0 IMAD.IADD R204, R204, 0x1, -R2.reuse ;  /* 0x00000001cccc8824 */ /* 0x100fe200078e0a02 */
[----:B------:R-:W-:Y:S01]  /*af80*/  IABS R207, R243 ;  /* 0x000000f300cf7213 */ /* 0x000fe20000000000 */
[----:B------:R-:W-:Y:S01]  /*af90*/  @!P4 IMAD.IADD R5, R5, 0x1, -R2 ;  /* 0x000000010505c824 */ /* 0x000fe200078e0a02 */
[C---:B------:R-:W-:Y:S01]  /*afa0*/  ISETP.GT.U32.AND P1, PT, R2.reuse, R203, PT ;  /* 0x000000cb0200720c */ /* 0x040fe20003f24070 */
[C---:B------:R-:W-:Y:S01]  /*afb0*/  IMAD R205, R2.reuse, R6, R205 ;  /* 0x0000000602cd7224 */ /* 0x040fe200078e02cd */
[----:B------:R-:W-:Y:S01]  /*afc0*/  ISETP.GT.U32.AND P0, PT, R2, R204, PT ;  /* 0x000000cc0200720c */ /* 0x000fe20003f04070 */
[----:B------:R-:W-:Y:S02]  /*afd0*/  IMAD.MOV.U32 R202, RZ, RZ, R5 ;  /* 0x000000ffffca7224 */ /* 0x000fe400078e0005 */
[----:B------:R-:W-:Y:S01]  /*afe0*/  IMAD.HI.U32 R5, R0, R206, RZ ;  /* 0x000000ce00057227 */ /* 0x000fe200078e00ff */
[----:B------:R-:W-:-:S03]  /*aff0*/  ISETP.GT.U32.AND P4, PT, R2, R205, PT ;  /* 0x000000cd0200720c */ /* 0x000fc60003f84070 */
[----:B------:R-:W-:-:S04]  /*b000*/  IMAD.HI.U32 R6, R0, R207, RZ ;  /* 0x000000cf00067227 */ /* 0x000fc800078e00ff */
[----:B------:R-:W-:Y:S02]  /*b010*/  IMAD.MOV R5, RZ, RZ, -R5 ;  /* 0x000000ffff057224 */ /* 0x000fe400078e0a05 */
[----:B------:R-:W-:Y:S02]  /*b020*/  IMAD.MOV R6, RZ, RZ, -R6 ;  /* 0x000000ffff067224 */ /* 0x000fe400078e0a06 */
[----:B------:R-:W-:Y:S02]  /*b030*/  IMAD R206, R2, R5, R206 ;  /* 0x0000000502ce7224 */ /* 0x000fe400078e02ce */
[--C-:B------:R-:W-:Y:S01]  /*b040*/  @!P1 IMAD.IADD R203, R203, 0x1, -R2.reuse ;  /* 0x00000001cbcb9824 */ /* 0x100fe200078e0a02 */
[----:B------:R-:W-:Y:S01]  /*b050*/  ISETP.GE.AND P1, PT, R243, RZ, PT ;  /* 0x000000fff300720c */ /* 0x000fe20003f26270 */
[----:B------:R-:W-:Y:S01]  /*b060*/  @!P0 IMAD.IADD R204, R204, 0x1, -R2 ;  /* 0x00000001cccc8824 */ /* 0x000fe200078e0a02 */
[C---:B------:R-:W-:Y:S01]  /*b070*/  ISETP.GT.U32.AND P0, PT, R2.reuse, R206, PT ;  /* 0x000000ce0200720c */ /* 0x040fe20003f04070 */
[----:B------:R-:W-:-:S02]  /*b080*/  IMAD R207, R2, R6, R207 ;  /* 0x0000000602cf7224 */ /* 0x000fc400078e02cf */
[--C-:B------:R-:W-:Y:S02]  /*b090*/  @!P4 IMAD.IADD R205, R205, 0x1, -R2.reuse ;  /* 0x00000001cdcdc824 */ /* 0x100fe400078e0a02 */
[----:B------:R-:W-:Y:S01]  /*b0a0*/  @!P3 IMAD.MOV R203, RZ, RZ, -R203 ;  /* 0x000000ffffcbb224 */ /* 0x000fe200078e0acb */
[C---:B------:R-:W-:Y:S01]  /*b0b0*/  ISETP.GT.U32.AND P3, PT, R2.reuse, R207, PT ;  /* 0x000000cf0200720c */ /* 0x040fe20003f64070 */
[C---:B------:R-:W-:Y:S01]  /*b0c0*/  VIADD R243, R3.reuse, 0x2f ;  /* 0x0000002f03f37836 */ /* 0x040fe20000000000 */
[----:B------:R-:W-:Y:S01]  /*b0d0*/  ISETP.GT.U32.AND P4, PT, R2, R205, PT ;  /* 0x000000cd0200720c */ /* 0x000fe20003f84070 */
[----:B------:R-:W-:Y:S02]  /*b0e0*/  VIADD R240, R3, 0x2e ;  /* 0x0000002e03f07836 */ /* 0x000fe40000000000 */
[----:B------:R-:W-:Y:S01]  /*b0f0*/  IMAD.HI.U32 R4, R0, R208, RZ ;  /* 0x000000d000047227 */ /* 0x000fe200078e00ff */
[----:B------:R-:W-:Y:S02]  /*b100*/  IABS R209, R243 ;  /* 0x000000f300d17213 */ /* 0x000fe40000000000 */
[----:B------:R-:W-:Y:S01]  /*b110*/  IABS R210, R240 ;  /* 0x000000f000d27213 */ /* 0x000fe20000000000 */
[----:B------:R-:W-:Y:S01]  /*b120*/  @!P0 IMAD.IADD R206, R206, 0x1, -R2 ;  /* 0x00000001cece8824 */ /* 0x000fe200078e0a02 */
[----:B------:R-:W-:Y:S01]  /*b130*/  ISETP.GE.AND P0, PT, R243, RZ, PT ;  /* 0x000000fff300720c */ /* 0x000fe20003f06270 */
[----:B------:R-:W-:-:S02]  /*b140*/  IMAD.MOV R4, RZ, RZ, -R4 ;  /* 0x000000ffff047224 */ /* 0x000fc400078e0a04 */
[--C-:B------:R-:W-:Y:S01]  /*b150*/  @!P3 IMAD.IADD R207, R207, 0x1, -R2.reuse ;  /* 0x00000001cfcfb824 */ /* 0x100fe200078e0a02 */
[----:B------:R-:W-:Y:S01]  /*b160*/  ISETP.GT.U32.AND P3, PT, R2, R206, PT ;  /* 0x000000ce0200720c */ /* 0x000fe20003f64070 */
[----:B------:R-:W-:Y:S02]  /*b170*/  @!P4 IMAD.IADD R205, R205, 0x1, -R2 ;  /* 0x00000001cdcdc824 */ /* 0x000fe400078e0a02 */
[----:B------:R-:W-:-:S04]  /*b180*/  IMAD.HI.U32 R5, R0, R209, RZ ;  /* 0x000000d100057227 */ /* 0x000fc800078e00ff */
[C---:B------:R-:W-:Y:S02]  /*b190*/  IMAD R208, R2.reuse, R4, R208 ;  /* 0x0000000402d07224 */ /* 0x040fe400078e02d0 */
[----:B------:R-:W-:Y:S02]  /*b1a0*/  VIADD R239, R3, 0x2d ;  /* 0x0000002d03ef7836 */ /* 0x000fe40000000000 */
[----:B------:R-:W-:Y:S01]  /*b1b0*/  IMAD.MOV R5, RZ, RZ, -R5 ;  /* 0x000000ffff057224 */ /* 0x000fe200078e0a05 */
[C---:B------:R-:W-:Y:S01]  /*b1c0*/  ISETP.GT.U32.AND P4, PT, R2.reuse, R208, PT ;  /* 0x000000d00200720c */ /* 0x040fe20003f84070 */
[----:B------:R-:W-:Y:S01]  /*b1d0*/  @!P6 IMAD.MOV R205, RZ, RZ, -R205 ;  /* 0x000000ffffcde224 */ /* 0x000fe200078e0acd */
[----:B------:R-:W-:Y:S01]  /*b1e0*/  ISETP.GT.U32.AND P6, PT, R2, R207, PT ;  /* 0x000000cf0200720c */ /* 0x000fe20003fc4070 */
[----:B------:R-:W-:Y:S01]  /*b1f0*/  IMAD.HI.U32 R4, R0, R210, RZ ;  /* 0x000000d200047227 */ /* 0x000fe200078e00ff */
[----:B------:R-:W-:-:S03]  /*b200*/  IABS R211, R239 ;  /* 0x000000ef00d37213 */ /* 0x000fc60000000000 */
[----:B------:R-:W-:Y:S02]  /*b210*/  IMAD R209, R2, R5, R209 ;  /* 0x0000000502d17224 */ /* 0x000fe400078e02d1 */
[----:B------:R-:W-:Y:S02]  /*b220*/  IMAD.MOV R4, RZ, RZ, -R4 ;  /* 0x000000ffff047224 */ /* 0x000fe400078e0a04 */
[----:B------:R-:W-:Y:S01]  /*b230*/  @!P3 IMAD.IADD R206, R206, 0x1, -R2 ;  /* 0x00000001ceceb824 */ /* 0x000fe200078e0a02 */
[C---:B------:R-:W-:Y:S01]  /*b240*/  ISETP.GT.U32.AND P3, PT, R2.reuse, R209, PT ;  /* 0x000000d10200720c */ /* 0x040fe20003f64070 */
[----:B------:R-:W-:Y:S01]  /*b250*/  IMAD R210, R2, R4, R210 ;  /* 0x0000000402d27224 */ /* 0x000fe200078e02d2 */
[----:B------:R-:W-:Y:S01]  /*b260*/  @!P4 IADD3 R208, R208, -R2, RZ ;  /* 0x80000002d0d0c210 */ /* 0x000fe20007ffe0ff */
[----:B------:R-:W-:-:S03]  /*b270*/  IMAD.HI.U32 R4, R0, R211, RZ ;  /* 0x000000d300047227 */ /* 0x000fc600078e00ff */
[C---:B------:R-:W-:Y:S01]  /*b280*/  ISETP.GT.U32.AND P4, PT, R2.reuse, R208, PT ;  /* 0x000000d00200720c */ /* 0x040fe20003f84070 */
[----:B------:R-:W-:Y:S02]  /*b290*/  IMAD.MOV R4, RZ, RZ, -R4 ;  /* 0x000000ffff047224 */ /* 0x000fe400078e0a04 */
[----:B------:R-:W-:Y:S01]  /*b2a0*/  @!P6 IMAD.IADD R207, R207, 0x1, -R2 ;  /* 0x00000001cfcfe824 */ /* 0x000fe200078e0a02 */
[C---:B------:R-:W-:Y:S01]  /*b2b0*/  ISETP.GT.U32.AND P6, PT, R2.reuse, R210, PT ;  /* 0x000000d20200720c */ /* 0x040fe20003fc4070 */
[----:B------:R-:W-:Y:S01]  /*b2c0*/  @!P5 IMAD.MOV R202, RZ, RZ, -R202 ;  /* 0x000000ffffcad224 */ /* 0x000fe200078e0aca */
[----:B------:R-:W-:Y:S01]  /*b2d0*/  ISETP.GE.AND P5, PT, R241, RZ, PT ;  /* 0x000000fff100720c */ /* 0x000fe20003fa6270 */
[----:B------:R-:W-:Y:S02]  /*b2e0*/  IMAD R211, R2, R4, R211 ;  /* 0x0000000402d37224 */ /* 0x000fe400078e02d3 */
[----:B------:R-:W-:Y:S02]  /*b2f0*/  VIADD R241, R3, 0x2c ;  /* 0x0000002c03f17836 */ /* 0x000fe40000000000 */
[----:B------:R-:W-:Y:S01]  /*b300*/  @!P2 IMAD.MOV R204, RZ, RZ, -R204 ;  /* 0x000000ffffcca224 */ /* 0x000fe200078e0acc */
[----:B------:R-:W-:Y:S01]  /*b310*/  ISETP.GE.AND P2, PT, R242, RZ, PT ;  /* 0x000000fff200720c */ /* 0x000fe20003f46270 */
[--C-:B------:R-:W-:Y:S01]  /*b320*/  @!P3 IMAD.IADD R209, R209, 0x1, -R2.reuse ;  /* 0x00000001d1d1b824 */ /* 0x100fe200078e0a02 */
[----:B------:R-:W-:Y:S01]  /*b330*/  ISETP.GT.U32.AND P3, PT, R2, R211, PT ;  /* 0x000000d30200720c */ /* 0x000fe20003f64070 */
[C---:B------:R-:W-:Y:S01]  /*b340*/  VIADD R242, R3.reuse, 0x2b ;  /* 0x0000002b03f27836 */ /* 0x040fe20000000000 */
[----:B------:R-:W-:Y:S01]  /*b350*/  IABS R212, R241 ;  /* 0x000000f100d47213 */ /* 0x000fe20000000000 */
[----:B------:R-:W-:Y:S01]  /*b360*/  @!P6 IMAD.IADD R210, R210, 0x1, -R2 ;  /* 0x00000001d2d2e824 */ /* 0x000fe200078e0a02 */
[----:B------:R-:W-:Y:S01]  /*b370*/  ISETP.GT.U32.AND P6, PT, R2, R209, PT ;  /* 0x000000d10200720c */ /* 0x000fe20003fc4070 */
[----:B------:R-:W-:Y:S01]  /*b380*/  VIADD R243, R3, 0x2a ;  /* 0x0000002a03f37836 */ /* 0x000fe20000000000 */
[----:B------:R-:W-:Y:S01]  /*b390*/  IABS R213, R242 ;  /* 0x000000f200d57213 */ /* 0x000fe20000000000 */
[----:B------:R-:W-:-:S03]  /*b3a0*/  IMAD.HI.U32 R4, R0, R212, RZ ;  /* 0x000000d400047227 */ /* 0x000fc600078e00ff */
[----:B------:R-:W-:Y:S01]  /*b3b0*/  IABS R214, R243 ;  /* 0x000000f300d67213 */ /* 0x000fe20000000000 */
[----:B------:R-:W-:-:S04]  /*b3c0*/  IMAD.HI.U32 R6, R0, R213, RZ ;  /* 0x000000d500067227 */ /* 0x000fc800078e00ff */
[----:B------:R-:W-:Y:S02]  /*b3d0*/  IMAD.MOV R4, RZ, RZ, -R4 ;  /* 0x000000ffff047224 */ /* 0x000fe400078e0a04 */
[--C-:B------:R-:W-:Y:S01]  /*b3e0*/  @!P4 IMAD.IADD R208, R208, 0x1, -R2.reuse ;  /* 0x00000001d0d0c824 */ /* 0x100fe200078e0a02 */
[----:B------:R-:W-:Y:S01]  /*b3f0*/  ISETP.GE.AND P4, PT, R240, RZ, PT ;  /* 0x000000fff000720c */ /* 0x000fe20003f86270 */
[----:B------:R-:W-:Y:S01]  /*b400*/  @!P3 IMAD.IADD R211, R211, 0x1, -R2 ;  /* 0x00000001d3d3b824 */ /* 0x000fe200078e0a02 */
[C---:B------:R-:W-:Y:S01]  /*b410*/  ISETP.GT.U32.AND P3, PT, R2.reuse, R210, PT ;  /* 0x000000d20200720c */ /* 0x040fe20003f64070 */
[----:B------:R-:W-:Y:S02]  /*b420*/  IMAD.MOV R6, RZ, RZ, -R6 ;  /* 0x000000ffff067224 */ /* 0x000fe400078e0a06 */
[----:B------:R-:W-:Y:S02]  /*b430*/  VIADD R240, R3, 0x29 ;  /* 0x0000002903f07836 */ /* 0x000fe40000000000 */
[----:B------:R-:W-:-:S02]  /*b440*/  IMAD R212, R2, R4, R212 ;  /* 0x0000000402d47224 */ /* 0x000fc400078e02d4 */
[----:B------:R-:W-:Y:S01]  /*b450*/  IMAD.HI.U32 R5, R0, R214, RZ ;  /* 0x000000d600057227 */ /* 0x000fe200078e00ff */
[----:B------:R-:W-:-:S03]  /*b460*/  IABS R4, R240 ;  /* 0x000000f000047213 */ /* 0x000fc60000000000 */
[----:B------:R-:W-:Y:S01]  /*b470*/  @!P1 IMAD.MOV R207, RZ, RZ, -R207 ;  /* 0x000000ffffcf9224 */ /* 0x000fe200078e0acf */
[C---:B------:R-:W-:Y:S01]  /*b480*/  ISETP.GT.U32.AND P1, PT, R2.reuse, R211, PT ;  /* 0x000000d30200720c */ /* 0x040fe20003f24070 */
[C---:B------:R-:W-:Y:S02]  /*b490*/  IMAD R213, R2.reuse, R6, R213 ;  /* 0x0000000602d57224 */ /* 0x040fe400078e02d5 */
[----:B------:R-:W-:Y:S01]  /*b4a0*/  @!P6 IMAD.IADD R209, R209, 0x1, -R2 ;  /* 0x00000001d1d1e824 */ /* 0x000fe200078e0a02 */
[C---:B------:R-:W-:Y:S01]  /*b4b0*/  ISETP.GT.U32.AND P6, PT, R2.reuse, R212, PT ;  /* 0x000000d40200720c */ /* 0x040fe20003fc4070 */
[----:B------:R-:W-:Y:S02]  /*b4c0*/  IMAD.MOV R5, RZ, RZ, -R5 ;  /* 0x000000ffff057224 */ /* 0x000fe400078e0a05 */
[----:B------:R-:W-:Y:S01]  /*b4d0*/  @!P5 IMAD.MOV R206, RZ, RZ, -R206 ;  /* 0x000000ffffced224 */ /* 0x000fe200078e0ace */
[----:B------:R-:W-:Y:S01]  /*b4e0*/  ISETP.GE.AND P5, PT, R239, RZ, PT ;  /* 0x000000ffef00720c */ /* 0x000fe20003fa6270 */
[----:B------:R-:W-:Y:S01]  /*b4f0*/  @!P2 IMAD.MOV R208, RZ, RZ, -R208 ;  /* 0x000000ffffd0a224 */ /* 0x000fe200078e0ad0 */
[C---:B------:R-:W-:Y:S01]  /*b500*/  ISETP.GT.U32.AND P2, PT, R2.reuse, R213, PT ;  /* 0x000000d50200720c */ /* 0x040fe20003f44070 */
[----:B------:R-:W-:-:S02]  /*b510*/  IMAD R214, R2, R5, R214 ;  /* 0x0000000502d67224 */ /* 0x000fc400078e02d6 */
[----:B------:R-:W-:-:S04]  /*b520*/  IMAD.HI.U32 R5, R0, R4, RZ ;  /* 0x0000000400057227 */ /* 0x000fc800078e00ff */
[----:B------:R-:W-:Y:S02]  /*b530*/  IMAD.MOV R5, RZ, RZ, -R5 ;  /* 0x000000ffff057224 */ /* 0x000fe400078e0a05 */
[--C-:B------:R-:W-:Y:S01]  /*b540*/  @!P1 IMAD.IADD R211, R211, 0x1, -R2.reuse ;  /* 0x00000001d3d39824 */ /* 0x100fe200078e0a02 */
[----:B------:R-:W-:Y:S01]  /*b550*/  ISETP.GE.AND P1, PT, R242, RZ, PT ;  /* 0x000000fff200720c */ /* 0x000fe20003f26270 */
[----:B------:R-:W-:Y:S01]  /*b560*/  @!P6 IMAD.IADD R212, R212, 0x1, -R2 ;  /* 0x00000001d4d4e824 */ /* 0x000fe200078e0a02 */
[----:B------:R-:W-:Y:S01]  /*b570*/  ISETP.GE.AND P6, PT, R243, RZ, PT ;  /* 0x000000fff300720c */ /* 0x000fe20003fc6270 */
[----:B------:R-:W-:Y:S02]  /*b580*/  VIADD R242, R3, 0x27 ;  /* 0x0000002703f27836 */ /* 0x000fe40000000000 */
[----:B------:R-:W-:Y:S02]  /*b590*/  IMAD R4, R2, R5, R4 ;  /* 0x0000000502047224 */ /* 0x000fe400078e0204 */
[--C-:B------:R-:W-:Y:S01]  /*b5a0*/  @!P3 IMAD.IADD R210, R210, 0x1, -R2.reuse ;  /* 0x00000001d2d2b824 */ /* 0x100fe200078e0a02 */
[C---:B------:R-:W-:Y:S01]  /*b5b0*/  ISETP.GT.U32.AND P3, PT, R2.reuse, R214, PT ;  /* 0x000000d60200720c */ /* 0x040fe20003f64070 */
[----:B------:R-:W-:Y:S01]  /*b5c0*/  @!P0 IMAD.MOV R209, RZ, RZ, -R209 ;  /* 0x000000ffffd18224 */ /* 0x000fe200078e0ad1 */
[----:B------:R-:W-:Y:S01]  /*b5d0*/  ISETP.GE.AND P0, PT, R241, RZ, PT ;  /* 0x000000fff100720c */ /* 0x000fe20003f06270 */
[----:B------:R-:W-:Y:S01]  /*b5e0*/  @!P2 IMAD.IADD R213, R213, 0x1, -R2 ;  /* 0x00000001d5d5a824 */ /* 0x000fe200078e0a02 */
[----:B------:R-:W-:Y:S01]  /*b5f0*/  IABS R217, R242 ;  /* 0x000000f200d97213 */ /* 0x000fe20000000000 */
[----:B------:R-:W-:Y:S01]  /*b600*/  @!P5 IMAD.MOV R211, RZ, RZ, -R211 ;  /* 0x000000ffffd3d224 */ /* 0x000fe200078e0ad3 */
[C---:B------:R-:W-:Y:S01]  /*b610*/  ISETP.GT.U32.AND P2, PT, R2.reuse, R212, PT ;  /* 0x000000d40200720c */ /* 0x040fe20003f44070 */
[----:B------:R-:W-:Y:S01]  /*b620*/  VIADD R241, R3, 0x28 ;  /* 0x0000002803f17836 */ /* 0x000fe20000000000 */
[----:B------:R-:W-:Y:S01]  /*b630*/  ISETP.GT.U32.AND P5, PT, R2, R4, PT ;  /* 0x000000040200720c */ /* 0x000fe20003fa4070 */
[----:B------:R-:W-:-:S03]  /*b640*/  IMAD.HI.U32 R7, R0, R217, RZ ;  /* 0x000000d900077227 */ /* 0x000fc600078e00ff */
[----:B------:R-:W-:Y:S01]  /*b650*/  IABS R216, R241 ;  /* 0x000000f100d87213 */ /* 0x000fe20000000000 */
[----:B------:R-:W-:Y:S02]  /*b660*/  VIADD R243, R3, 0x26 ;  /* 0x0000002603f37836 */ /* 0x000fe40000000000 */
[----:B------:R-:W-:Y:S02]  /*b670*/  IMAD.MOV R7, RZ, RZ, -R7 ;  /* 0x000000ffff077224 */ /* 0x000fe400078e0a07 */
[----:B------:R-:W-:Y:S01]  /*b680*/  IMAD.HI.U32 R6, R0, R216, RZ ;  /* 0x000000d800067227 */ /* 0x000fe200078e00ff */
[----:B------:R-:W-:-:S03]  /*b690*/  IABS R5, R243 ;  /* 0x000000f300057213 */ /* 0x000fc60000000000 */
[--C-:B------:R-:W-:Y:S01]  /*b6a0*/  @!P3 IMAD.IADD R214, R214, 0x1, -R2.reuse ;  /* 0x00000001d6d6b824 */ /* 0x100fe200078e0a02 */
[----:B------:R-:W-:Y:S01]  /*b6b0*/  ISETP.GT.U32.AND P3, PT, R2, R213, PT ;  /* 0x000000d50200720c */ /* 0x000fe20003f64070 */
[--C-:B------:R-:W-:Y:S01]  /*b6c0*/  @!P2 IMAD.IADD R212, R212, 0x1, -R2.reuse ;  /* 0x00000001d4d4a824 */ /* 0x100fe200078e0a02 */
[----:B------:R-:W-:Y:S01]  /*b6d0*/  ISETP.GE.AND P2, PT, R240, RZ, PT ;  /* 0x000000fff000720c */ /* 0x000fe20003f46270 */
[----:B------:R-:W-:Y:S02]  /*b6e0*/  @!P5 IMAD.IADD R4, R4, 0x1, -R2 ;  /* 0x000000010404d824 */ /* 0x000fe400078e0a02 */
[C---:B------:R-:W-:Y:S02]  /*b6f0*/  IMAD R217, R2.reuse, R7, R217 ;  /* 0x0000000702d97224 */ /* 0x040fe400078e02d9 */
[----:B------:R-:W-:Y:S01]  /*b700*/  IMAD.MOV R6, RZ, RZ, -R6 ;  /* 0x000000ffff067224 */ /* 0x000fe200078e0a06 */
[C---:B------:R-:W-:Y:S01]  /*b710*/  ISETP.GT.U32.AND P5, PT, R2.reuse, R4, PT ;  /* 0x000000040200720c */ /* 0x040fe20003fa4070 */
[----:B------:R-:W-:Y:S01]  /*b720*/  @!P4 IMAD.MOV R210, RZ, RZ, -R210 ;  /* 0x000000ffffd2c224 */ /* 0x000fe200078e0ad2 */
[C---:B------:R-:W-:Y:S01]  /*b730*/  ISETP.GT.U32.AND P4, PT, R2.reuse, R214, PT ;  /* 0x000000d60200720c */ /* 0x040fe20003f84070 */
[----:B------:R-:W-:Y:S01]  /*b740*/  @!P0 IMAD.MOV R212, RZ, RZ, -R212 ;  /* 0x000000ffffd48224 */ /* 0x000fe200078e0ad4 */
[C---:B------:R-:W-:Y:S01]  /*b750*/  ISETP.GT.U32.AND P0, PT, R2.reuse, R217, PT ;  /* 0x000000d90200720c */ /* 0x040fe20003f04070 */
[----:B------:R-:W-:-:S02]  /*b760*/  IMAD R216, R2, R6, R216 ;  /* 0x0000000602d87224 */ /* 0x000fc400078e02d8 */
[----:B------:R-:W-:-:S04]  /*b770*/  IMAD.HI.U32 R6, R0, R5, RZ ;  /* 0x0000000500067227 */ /* 0x000fc800078e00ff */
[----:B------:R-:W-:Y:S02]  /*b780*/  IMAD.MOV R6, RZ, RZ, -R6 ;  /* 0x000000ffff067224 */ /* 0x000fe400078e0a06 */
[--C-:B------:R-:W-:Y:S01]  /*b790*/  @!P3 IMAD.IADD R213, R213, 0x1, -R2.reuse ;  /* 0x00000001d5d5b824 */ /* 0x100fe200078e0a02 */
[----:B------:R-:W-:Y:S01]  /*b7a0*/  ISETP.GE.AND P3, PT, R241, RZ, PT ;  /* 0x000000fff100720c */ /* 0x000fe20003f66270 */
[----:B------:R-:W-:Y:S02]  /*b7b0*/  VIADD R241, R3, 0x25 ;  /* 0x0000002503f17836 */ /* 0x000fe40000000000 */
[----:B------:R-:W-:Y:S02]  /*b7c0*/  IMAD R5, R2, R6, R5 ;  /* 0x0000000602057224 */ /* 0x000fe400078e0205 */
[--C-:B------:R-:W-:Y:S01]  /*b7d0*/  @!P4 IMAD.IADD R214, R214, 0x1, -R2.reuse ;  /* 0x00000001d6d6c824 */ /* 0x100fe200078e0a02 */
[----:B------:R-:W-:Y:S01]  /*b7e0*/  ISETP.GT.U32.AND P4, PT, R2, R216, PT ;  /* 0x000000d80200720c */ /* 0x000fe20003f84070 */
[--C-:B------:R-:W-:Y:S01]  /*b7f0*/  @!P5 IMAD.IADD R4, R4, 0x1, -R2.reuse ;  /* 0x000000010404d824 */ /* 0x100fe200078e0a02 */
[----:B------:R-:W-:Y:S01]  /*b800*/  IABS R219, R241 ;  /* 0x000000f100db7213 */ /* 0x000fe20000000000 */
[----:B------:R-:W-:Y:S01]  /*b810*/  @!P0 IMAD.IADD R217, R217, 0x1, -R2 ;  /* 0x00000001d9d98824 */ /* 0x000fe200078e0a02 */
[----:B------:R-:W-:Y:S01]  /*b820*/  ISETP.GT.U32.AND P5, PT, R2, R5, PT ;  /* 0x000000050200720c */ /* 0x000fe20003fa4070 */
[----:B------:R-:W-:-:S02]  /*b830*/  IMAD.MOV.U32 R215, RZ, RZ, R4 ;  /* 0x000000ffffd77224 */ /* 0x000fc400078e0004 */
[----:B------:R-:W-:Y:S01]  /*b840*/  IMAD.HI.U32 R4, R0, R219, RZ ;  /* 0x000000db00047227 */ /* 0x000fe200078e00ff */
[----:B------:R-:W-:-:S03]  /*b850*/  ISETP.GT.U32.AND P0, PT, R2, R217, PT ;  /* 0x000000d90200720c */ /* 0x000fc60003f04070 */
[----:B------:R-:W-:Y:S02]  /*b860*/  IMAD.MOV R4, RZ, RZ, -R4 ;  /* 0x000000ffff047224 */ /* 0x000fe400078e0a04 */
[--C-:B------:R-:W-:Y:S02]  /*b870*/  @!P4 IMAD.IADD R216, R216, 0x1, -R2.reuse ;  /* 0x00000001d8d8c824 */ /* 0x100fe400078e0a02 */
[----:B------:R-:W-:Y:S01]  /*b880*/  @!P1 IMAD.MOV R213, RZ, RZ, -R213 ;  /* 0x000000ffffd59224 */ /* 0x000fe200078e0ad5 */
[----:B------:R-:W-:Y:S01]  /*b890*/  ISETP.GE.AND P1, PT, R242, RZ, PT ;  /* 0x000000fff200720c */ /* 0x000fe20003f26270 */
[--C-:B------:R-:W-:Y:S01]  /*b8a0*/  @!P5 IMAD.IADD R5, R5, 0x1, -R2.reuse ;  /* 0x000000010505d824 */ /* 0x100fe200078e0a02 */
[C---:B------:R-:W-:Y:S01]  /*b8b0*/  ISETP.GT.U32.AND P4, PT, R2.reuse, R216, PT ;  /* 0x000000d80200720c */ /* 0x040fe20003f84070 */
[C---:B------:R-:W-:Y:S02]  /*b8c0*/  IMAD R219, R2.reuse, R4, R219 ;  /* 0x0000000402db7224 */ /* 0x040fe400078e02db */
[----:B------:R-:W-:Y:S01]  /*b8d0*/  VIADD R242, R3, 0x24 ;  /* 0x0000002403f27836 */ /* 0x000fe20000000000 */
        /* <DEDUP_REMOVED lines=8> */
[----:B------:R-:W-:Y:S01]  /*b960*/  IMAD.HI.U32 R6, R0, R220, RZ ;  /* 0x000000dc00067227 */ /* 0x000fe200078e00ff */
[----:B------:R-:W-:Y:S02]  /*b970*/  IABS R225, R237 ;  /* 0x000000ed00e17213 */ /* 0x000fe40000000000 */
[----:B------:R-:W-:Y:S01]  /*b980*/  IABS R221, R243 ;  /* 0x000000f300dd7213 */ /* 0x000fe20000000000 */
[--C-:B------:R-:W-:Y:S01]  /*b990*/  @!P4 IMAD.IADD R216, R216, 0x1, -R2.reuse ;  /* 0x00000001d8d8c824 */ /* 0x100fe200078e0a02 */
[----:B------:R-:W-:Y:S01]  /*b9a0*/  ISETP.GE.AND P4, PT, R242, RZ, PT ;  /* 0x000000fff200720c */ /* 0x000fe20003f86270 */
[----:B------:R-:W-:Y:S01]  /*b9b0*/  VIADD R242, R3, 0x22 ;  /* 0x0000002203f27836 */ /* 0x000fe20000000000 */
[----:B------:R-:W-:Y:S01]  /*b9c0*/  IADD3 R6, -R6, RZ, RZ ;  /* 0x000000ff06067210 */ /* 0x000fe20007ffe1ff */
[--C-:B------:R-:W-:Y:S02]  /*b9d0*/  @!P5 IMAD.IADD R5, R5, 0x1, -R2.reuse ;  /* 0x000000010505d824 */ /* 0x100fe400078e0a02 */
[----:B------:R-:W-:Y:S01]  /*b9e0*/  @!P0 IMAD.IADD R219, R219, 0x1, -R2 ;  /* 0x00000001dbdb8824 */ /* 0x000fe200078e0a02 */
[----:B------:R-:W-:Y:S01]  /*b9f0*/  IABS R222, R242 ;  /* 0x000000f200de7213 */ /* 0x000fe20000000000 */
[----:B------:R-:W-:-:S02]  /*ba00*/  IMAD R220, R2, R6, R220 ;  /* 0x0000000602dc7224 */ /* 0x000fc400078e02dc */
[----:B------:R-:W-:Y:S01]  /*ba10*/  IMAD.MOV.U32 R218, RZ, RZ, R5 ;  /* 0x000000ffffda7224 */ /* 0x000fe200078e0005 */
[----:B------:R-:W-:Y:S01]  /*ba20*/  ISETP.GT.U32.AND P0, PT, R2, R219, PT ;  /* 0x000000db0200720c */ /* 0x000fe20003f04070 */
[----:B------:R-:W-:-:S04]  /*ba30*/  IMAD.HI.U32 R4, R0, R221, RZ ;  /* 0x000000dd00047227 */ /* 0x000fc800078e00ff */
[----:B------:R-:W-:Y:S01]  /*ba40*/  @!P6 IMAD.MOV R218, RZ, RZ, -R218 ;  /* 0x000000ffffdae224 */ /* 0x000fe200078e0ada */
[----:B------:R-:W-:Y:S01]  /*ba50*/  ISETP.GT.U32.AND P6, PT, R2, R220, PT ;  /* 0x000000dc0200720c */ /* 0x000fe20003fc4070 */
[----:B------:R-:W-:Y:S02]  /*ba60*/  IMAD.MOV R4, RZ, RZ, -R4 ;  /* 0x000000ffff047224 */ /* 0x000fe400078e0a04 */
[----:B------:R-:W-:-:S04]  /*ba70*/  IMAD.HI.U32 R5, R0, R222, RZ ;  /* 0x000000de00057227 */ /* 0x000fc800078e00ff */
[C---:B------:R-:W-:Y:S02]  /*ba80*/  IMAD R221, R2.reuse, R4, R221 ;  /* 0x0000000402dd7224 */ /* 0x040fe400078e02dd */
[----:B------:R-:W-:Y:S02]  /*ba90*/  IMAD.MOV R5, RZ, RZ, -R5 ;  /* 0x000000ffff057224 */ /* 0x000fe400078e0a05 */
[----:B------:R-:W-:Y:S01]  /*baa0*/  @!P0 IMAD.IADD R219, R219, 0x1, -R2 ;  /* 0x00000001dbdb8824 */ /* 0x000fe200078e0a02 */
[C---:B------:R-:W-:Y:S01]  /*bab0*/  ISETP.GT.U32.AND P0, PT, R2.reuse, R221, PT ;  /* 0x000000dd0200720c */ /* 0x040fe20003f04070 */
[----:B------:R-:W-:Y:S02]  /*bac0*/  IMAD R222, R2, R5, R222 ;  /* 0x0000000502de7224 */ /* 0x000fe400078e02de */
[----:B------:R-:W-:Y:S02]  /*bad0*/  @!P6 IMAD.IADD R220, R220, 0x1, -R2 ;  /* 0x00000001dcdce824 */ /* 0x000fe400078e0a02 */
[----:B------:R-:W-:Y:S01]  /*bae0*/  @!P1 IMAD.MOV R217, RZ, RZ, -R217 ;  /* 0x000000ffffd99224 */ /* 0x000fe200078e0ad9 */
[----:B------:R-:W-:Y:S01]  /*baf0*/  ISETP.GT.U32.AND P6, PT, R2, R222, PT ;  /* 0x000000de0200720c */ /* 0x000fe20003fc4070 */
[----:B------:R-:W-:Y:S01]  /*bb00*/  IMAD.HI.U32 R5, R0, R225, RZ ;  /* 0x000000e100057227 */ /* 0x000fe200078e00ff */
[----:B------:R-:W-:-:S03]  /*bb10*/  ISETP.GE.AND P1, PT, R242, RZ, PT ;  /* 0x000000fff200720c */ /* 0x000fc60003f26270 */
[----:B------:R-:W-:Y:S02]  /*bb20*/  VIADD R242, R3, 0x20 ;  /* 0x0000002003f27836 */ /* 0x000fe40000000000 */
[----:B------:R-:W-:Y:S01]  /*bb30*/  @!P0 IMAD.IADD R221, R221, 0x1, -R2 ;  /* 0x00000001dddd8824 */ /* 0x000fe200078e0a02 */
[----:B------:R-:W-:Y:S01]  /*bb40*/  ISETP.GT.U32.AND P0, PT, R2, R220, PT ;  /* 0x000000dc0200720c */ /* 0x000fe20003f04070 */
[----:B------:R-:W-:Y:S01]  /*bb50*/  @!P3 IMAD.MOV R216, RZ, RZ, -R216 ;  /* 0x000000ffffd8b224 */ /* 0x000fe200078e0ad8 */
[----:B------:R-:W-:Y:S01]  /*bb60*/  ISETP.GE.AND P3, PT, R243, RZ, PT ;  /* 0x000000fff300720c */ /* 0x000fe20003f66270 */
[----:B------:R-:W-:Y:S01]  /*bb70*/  VIADD R243, R3, 0x21 ;  /* 0x0000002103f37836 */ /* 0x000fe20000000000 */
[----:B------:R-:W-:Y:S01]  /*bb80*/  IABS R224, R242 ;  /* 0x000000f200e07213 */ /* 0x000fe20000000000 */
[----:B------:R-:W-:Y:S01]  /*bb90*/  @!P6 IMAD.IADD R222, R222, 0x1, -R2 ;  /* 0x00000001dedee824 */ /* 0x000fe200078e0a02 */
[C---:B------:R-:W-:Y:S01]  /*bba0*/  ISETP.GT.U32.AND P6, PT, R2.reuse, R221, PT ;  /* 0x000000dd0200720c */ /* 0x040fe20003fc4070 */
[----:B------:R-:W-:Y:S01]  /*bbb0*/  IMAD.MOV R5, RZ, RZ, -R5 ;  /* 0x000000ffff057224 */ /* 0x000fe200078e0a05 */
[----:B------:R-:W-:Y:S01]  /*bbc0*/  IABS R223, R243 ;  /* 0x000000f300df7213 */ /* 0x000fe20000000000 */
[----:B------:R-:W-:Y:S01]  /*bbd0*/  @!P2 IMAD.MOV R215, RZ, RZ, -R215 ;  /* 0x000000ffffd7a224 */ /* 0x000fe200078e0ad7 */
[----:B------:R-:W-:Y:S01]  /*bbe0*/  ISETP.GE.AND P2, PT, R241, RZ, PT ;  /* 0x000000fff100720c */ /* 0x000fe20003f46270 */
[----:B------:R-:W-:Y:S01]  /*bbf0*/  IMAD R225, R2, R5, R225 ;  /* 0x0000000502e17224 */ /* 0x000fe200078e02e1 */
[----:B------:R-:W-:Y:S01]  /*bc00*/  ISETP.GE.AND P5, PT, R243, RZ, PT ;  /* 0x000000fff300720c */ /* 0x000fe20003fa6270 */
[----:B------:R-:W-:-:S04]  /*bc10*/  IMAD.HI.U32 R6, R0, R224, RZ ;  /* 0x000000e000067227 */ /* 0x000fc800078e00ff */
[----:B------:R-:W-:Y:S02]  /*bc20*/  VIADD R238, R3, 0x1e ;  /* 0x0000001e03ee7836 */ /* 0x000fe40000000000 */
[----:B------:R-:W-:Y:S01]  /*bc30*/  @!P6 IMAD.IADD R221, R221, 0x1, -R2 ;  /* 0x00000001dddde824 */ /* 0x000fe200078e0a02 */
[----:B------:R-:W-:Y:S01]  /*bc40*/  ISETP.GT.U32.AND P6, PT, R2, R225, PT ;  /* 0x000000e10200720c */ /* 0x000fe20003fc4070 */
[----:B------:R-:W-:Y:S01]  /*bc50*/  IMAD.HI.U32 R4, R0, R223, RZ ;  /* 0x000000df00047227 */ /* 0x000fe200078e00ff */
[----:B------:R-:W-:-:S03]  /*bc60*/  IABS R226, R238 ;  /* 0x000000ee00e27213 */ /* 0x000fc60000000000 */
[----:B------:R-:W-:Y:S02]  /*bc70*/  IMAD.MOV R6, RZ, RZ, -R6 ;  /* 0x000000ffff067224 */ /* 0x000fe400078e0a06 */
[----:B------:R-:W-:Y:S02]  /*bc80*/  IMAD.MOV R4, RZ, RZ, -R4 ;  /* 0x000000ffff047224 */ /* 0x000fe400078e0a04 */
[----:B------:R-:W-:Y:S02]  /*bc90*/  IMAD R224, R2, R6, R224 ;  /* 0x0000000602e07224 */ /* 0x000fe400078e02e0 */
[C---:B------:R-:W-:Y:S02]  /*bca0*/  VIADD R239, R3.reuse, 0x1d ;  /* 0x0000001d03ef7836 */ /* 0x040fe40000000000 */
[----:B------:R-:W-:Y:S02]  /*bcb0*/  @!P0 IMAD.IADD R220, R220, 0x1, -R2 ;  /* 0x00000001dcdc8824 */ /* 0x000fe400078e0a02 */
[----:B------:R-:W-:Y:S01]  /*bcc0*/  IMAD R223, R2, R4, R223 ;  /* 0x0000000402df7224 */ /* 0x000fe200078e02df */
[----:B------:R-:W-:Y:S01]  /*bcd0*/  IABS R227, R239 ;  /* 0x000000ef00e37213 */ /* 0x000fe20000000000 */
[----:B------:R-:W-:-:S02]  /*bce0*/  VIADD R240, R3, 0x1b ;  /* 0x0000001b03f07836 */ /* 0x000fc40000000000 */
[----:B------:R-:W-:Y:S01]  /*bcf0*/  @!P2 IMAD.MOV R219, RZ, RZ, -R219 ;  /* 0x000000ffffdba224 */ /* 0x000fe200078e0adb */
[C---:B------:R-:W-:Y:S01]  /*bd00*/  ISETP.GT.U32.AND P2, PT, R2.reuse, R222, PT ;  /* 0x000000de0200720c */ /* 0x040fe20003f44070 */
[----:B------:R-:W-:Y:S01]  /*bd10*/  @!P4 IMAD.MOV R220, RZ, RZ, -R220 ;  /* 0x000000ffffdcc224 */ /* 0x000fe200078e0adc */
[----:B------:R-:W-:Y:S01]  /*bd20*/  ISETP.GT.U32.AND P4, PT, R2, R224, PT ;  /* 0x000000e00200720c */ /* 0x000fe20003f84070 */
[----:B------:R-:W-:Y:S01]  /*bd30*/  IMAD.HI.U32 R4, R0, R226, RZ ;  /* 0x000000e200047227 */ /* 0x000fe200078e00ff */
[----:B------:R-:W-:Y:S02]  /*bd40*/  IABS R229, R240 ;  /* 0x000000f000e57213 */ /* 0x000fe40000000000 */
[----:B------:R-:W-:Y:S01]  /*bd50*/  ISETP.GT.U32.AND P0, PT, R2, R223, PT ;  /* 0x000000df0200720c */ /* 0x000fe20003f04070 */
[----:B------:R-:W-:Y:S02]  /*bd60*/  @!P6 IMAD.IADD R225, R225, 0x1, -R2 ;  /* 0x00000001e1e1e824 */ /* 0x000fe400078e0a02 */
[----:B------:R-:W-:-:S02]  /*bd70*/  IMAD.MOV R4, RZ, RZ, -R4 ;  /* 0x000000ffff047224 */ /* 0x000fc400078e0a04 */
[----:B------:R-:W-:-:S04]  /*bd80*/  IMAD.HI.U32 R6, R0, R227, RZ ;  /* 0x000000e300067227 */ /* 0x000fc800078e00ff */
[----:B------:R-:W-:Y:S01]  /*bd90*/  @!P3 IMAD.MOV R221, RZ, RZ, -R221 ;  /* 0x000000ffffddb224 */ /* 0x000fe200078e0add */
[C---:B------:R-:W-:Y:S01]  /*bda0*/  ISETP.GT.U32.AND P3, PT, R2.reuse, R225, PT ;  /* 0x000000e10200720c */ /* 0x040fe20003f64070 */
[----:B------:R-:W-:Y:S02]  /*bdb0*/  IMAD R226, R2, R4, R226 ;  /* 0x0000000402e27224 */ /* 0x000fe400078e02e2 */
[----:B------:R-:W-:-:S04]  /*bdc0*/  IMAD.HI.U32 R4, R0, R229, RZ ;  /* 0x000000e500047227 */ /* 0x000fc800078e00ff */
[----:B------:R-:W-:Y:S02]  /*bdd0*/  IMAD.MOV R6, RZ, RZ, -R6 ;  /* 0x000000ffff067224 */ /* 0x000fe400078e0a06 */
[----:B------:R-:W-:Y:S01]  /*bde0*/  @!P2 IMAD.IADD R222, R222, 0x1, -R2 ;  /* 0x00000001dedea824 */ /* 0x000fe200078e0a02 */
[C---:B------:R-:W-:Y:S01]  /*bdf0*/  ISETP.GT.U32.AND P2, PT, R2.reuse, R226, PT ;  /* 0x000000e20200720c */ /* 0x040fe20003f44070 */
[----:B------:R-:W-:Y:S02]  /*be00*/  IMAD.MOV R4, RZ, RZ, -R4 ;  /* 0x000000ffff047224 */ /* 0x000fe400078e0a04 */
[----:B------:R-:W-:Y:S02]  /*be10*/  IMAD R227, R2, R6, R227 ;  /* 0x0000000602e37224 */ /* 0x000fe400078e02e3 */
[----:B------:R-:W-:Y:S02]  /*be20*/  @!P4 IMAD.IADD R224, R224, 0x1, -R2 ;  /* 0x00000001e0e0c824 */ /* 0x000fe400078e0a02 */
[----:B------:R-:W-:-:S02]  /*be30*/  VIADD R243, R3, 0x1c ;  /* 0x0000001c03f37836 */ /* 0x000fc40000000000 */
[C---:B------:R-:W-:Y:S01]  /*be40*/  IMAD R229, R2.reuse, R4, R229 ;  /* 0x0000000402e57224 */ /* 0x040fe200078e02e5 */
[C---:B------:R-:W-:Y:S01]  /*be50*/  ISETP.GT.U32.AND P6, PT, R2.reuse, R224, PT ;  /* 0x000000e00200720c */ /* 0x040fe20003fc4070 */
[----:B------:R-:W-:Y:S01]  /*be60*/  @!P1 IMAD.MOV R222, RZ, RZ, -R222 ;  /* 0x000000ffffde9224 */ /* 0x000fe200078e0ade */
[C---:B------:R-:W-:Y:S01]  /*be70*/  ISETP.GT.U32.AND P1, PT, R2.reuse, R227, PT ;  /* 0x000000e30200720c */ /* 0x040fe20003f24070 */
[--C-:B------:R-:W-:Y:S01]  /*be80*/  @!P0 IMAD.IADD R223, R223, 0x1, -R2.reuse ;  /* 0x00000001dfdf8824 */ /* 0x100fe200078e0a02 */
[----:B------:R-:W-:Y:S01]  /*be90*/  IABS R228, R243 ;  /* 0x000000f300e47213 */ /* 0x000fe20000000000 */
[----:B------:R-:W-:Y:S01]  /*bea0*/  @!P3 IMAD.IADD R225, R225, 0x1, -R2 ;  /* 0x00000001e1e1b824 */ /* 0x000fe200078e0a02 */
[----:B------:R-:W-:Y:S01]  /*beb0*/  ISETP.GT.U32.AND P3, PT, R2, R229, PT ;  /* 0x000000e50200720c */ /* 0x000fe20003f64070 */
[----:B------:R-:W-:Y:S01]  /*bec0*/  VIADD R241, R3, 0x1a ;  /* 0x0000001a03f17836 */ /* 0x000fe20000000000 */
[----:B------:R-:W-:Y:S01]  /*bed0*/  ISETP.GE.AND P0, PT, R242, RZ, PT ;  /* 0x000000fff200720c */ /* 0x000fe20003f06270 */
[----:B------:R-:W-:Y:S01]  /*bee0*/  IMAD.HI.U32 R5, R0, R228, RZ ;  /* 0x000000e400057227 */ /* 0x000fe200078e00ff */
[----:B------:R-:W-:-:S02]  /*bef0*/  ISETP.GT.U32.AND P4, PT, R2, R223, PT ;  /* 0x000000df0200720c */ /* 0x000fc40003f84070 */
[----:B------:R-:W-:Y:S01]  /*bf00*/  IABS R4, R241 ;  /* 0x000000f100047213 */ /* 0x000fe20000000000 */
[----:B------:R-:W-:Y:S02]  /*bf10*/  VIADD R242, R3, 0x19 ;  /* 0x0000001903f27836 */ /* 0x000fe40000000000 */
[----:B------:R-:W-:Y:S02]  /*bf20*/  IMAD.MOV R5, RZ, RZ, -R5 ;  /* 0x000000ffff057224 */ /* 0x000fe400078e0a05 */
[--C-:B------:R-:W-:Y:S01]  /*bf30*/  @!P6 IMAD.IADD R224, R224, 0x1, -R2.reuse ;  /* 0x00000001e0e0e824 */ /* 0x100fe200078e0a02 */
[----:B------:R-:W-:Y:S01]  /*bf40*/  IABS R231, R242 ;  /* 0x000000f200e77213 */ /* 0x000fe20000000000 */
[----:B------:R-:W-:Y:S01]  /*bf50*/  @!P1 IMAD.IADD R227, R227, 0x1, -R2 ;  /* 0x00000001e3e39824 */ /* 0x000fe200078e0a02 */
[----:B------:R-:W-:Y:S01]  /*bf60*/  ISETP.GE.AND P6, PT, R237, RZ, PT ;  /* 0x000000ffed00720c */ /* 0x000fe20003fc6270 */
[----:B------:R-:W-:Y:S01]  /*bf70*/  IMAD.HI.U32 R6, R0, R4, RZ ;  /* 0x0000000400067227 */ /* 0x000fe200078e00ff */
[----:B------:R-:W-:-:S02]  /*bf80*/  ISETP.GE.AND P1, PT, R239, RZ, PT ;  /* 0x000000ffef00720c */ /* 0x000fc40003f26270 */
[----:B------:R-:W-:Y:S01]  /*bf90*/  IADD3 R239, R3, 0x17, RZ ;  /* 0x0000001703ef7810 */ /* 0x000fe20007ffe0ff */
[----:B------:R-:W-:Y:S02]  /*bfa0*/  IMAD R228, R2, R5, R228 ;  /* 0x0000000502e47224 */ /* 0x000fe400078e02e4 */
[--C-:B------:R-:W-:Y:S01]  /*bfb0*/  @!P2 IMAD.IADD R226, R226, 0x1, -R2.reuse ;  /* 0x00000001e2e2a824 */ /* 0x100fe200078e0a02 */
[----:B------:R-:W-:Y:S01]  /*bfc0*/  IABS R233, R239 ;  /* 0x000000ef00e97213 */ /* 0x000fe20000000000 */
[----:B------:R-:W-:Y:S01]  /*bfd0*/  @!P3 IMAD.IADD R229, R229, 0x1, -R2 ;  /* 0x00000001e5e5b824 */ /* 0x000fe200078e0a02 */
[----:B------:R-:W-:Y:S01]  /*bfe0*/  ISETP.GT.U32.AND P3, PT, R2, R227, PT ;  /* 0x000000e30200720c */ /* 0x000fe20003f64070 */
[----:B------:R-:W-:Y:S01]  /*bff0*/  IMAD.HI.U32 R5, R0, R231, RZ ;  /* 0x000000e700057227 */ /* 0x000fe200078e00ff */
[----:B------:R-:W-:-:S03]  /*c000*/  ISETP.GT.U32.AND P2, PT, R2, R226, PT ;  /* 0x000000e20200720c */ /* 0x000fc60003f44070 */
[----:B------:R-:W-:Y:S02]  /*c010*/  IMAD.MOV R6, RZ, RZ, -R6 ;  /* 0x000000ffff067224 */ /* 0x000fe400078e0a06 */
[----:B------:R-:W-:Y:S01]  /*c020*/  @!P4 IMAD.IADD R223, R223, 0x1, -R2 ;  /* 0x00000001dfdfc824 */ /* 0x000fe200078e0a02 */
[C---:B------:R-:W-:Y:S01]  /*c030*/  ISETP.GT.U32.AND P4, PT, R2.reuse, R228, PT ;  /* 0x000000e40200720c */ /* 0x040fe20003f84070 */
[----:B------:R-:W-:Y:S02]  /*c040*/  IMAD.MOV R5, RZ, RZ, -R5 ;  /* 0x000000ffff057224 */ /* 0x000fe400078e0a05 */
[C---:B------:R-:W-:Y:S02]  /*c050*/  IMAD R230, R2.reuse, R6, R4 ;  /* 0x0000000602e67224 */ /* 0x040fe400078e0204 */
[C---:B------:R-:W-:Y:S02]  /*c060*/  IMAD R231, R2.reuse, R5, R231 ;  /* 0x0000000502e77224 */ /* 0x040fe400078e02e7 */
[----:B------:R-:W-:Y:S01]  /*c070*/  @!P6 IMAD.MOV R225, RZ, RZ, -R225 ;  /* 0x000000ffffe1e224 */ /* 0x000fe200078e0ae1 */
[C---:B------:R-:W-:Y:S01]  /*c080*/  ISETP.GT.U32.AND P6, PT, R2.reuse, R230, PT ;  /* 0x000000e60200720c */ /* 0x040fe20003fc4070 */
[--C-:B------:R-:W-:Y:S01]  /*c090*/  @!P3 IMAD.IADD R227, R227, 0x1, -R2.reuse ;  /* 0x00000001e3e3b824 */ /* 0x100fe200078e0a02 */
[----:B------:R-:W-:Y:S01]  /*c0a0*/  ISETP.GT.U32.AND P3, PT, R2, R231, PT ;  /* 0x000000e70200720c */ /* 0x000fe20003f64070 */
[--C-:B------:R-:W-:Y:S01]  /*c0b0*/  @!P2 IMAD.IADD R226, R226, 0x1, -R2.reuse ;  /* 0x00000001e2e2a824 */ /* 0x100fe200078e0a02 */
[----:B------:R-:W-:Y:S01]  /*c0c0*/  ISETP.GE.AND P2, PT, R238, RZ, PT ;  /* 0x000000ffee00720c */ /* 0x000fe20003f46270 */
[----:B------:R-:W-:Y:S01]  /*c0d0*/  @!P4 IMAD.IADD R228, R228, 0x1, -R2 ;  /* 0x00000001e4e4c824 */ /* 0x000fe200078e0a02 */
[----:B------:R-:W-:Y:S01]  /*c0e0*/  ISETP.GE.AND P4, PT, R243, RZ, PT ;  /* 0x000000fff300720c */ /* 0x000fe20003f86270 */
[----:B------:R-:W-:Y:S01]  /*c0f0*/  VIADD R243, R3, 0x18 ;  /* 0x0000001803f37836 */ /* 0x000fe20000000000 */
[----:B------:R-:W-:Y:S01]  /*c100*/  IABS R238, R246 ;  /* 0x000000f600ee7213 */ /* 0x000fe20000000000 */
[----:B------:R-:W-:-:S02]  /*c110*/  @!P1 IMAD.MOV R227, RZ, RZ, -R227 ;  /* 0x000000ffffe39224 */ /* 0x000fc400078e0ae3 */
[----:B------:R-:W-:Y:S01]  /*c120*/  IMAD.HI.U32 R5, R0, R233, RZ ;  /* 0x000000e900057227 */ /* 0x000fe200078e00ff */
[----:B------:R-:W-:-:S03]  /*c130*/  IABS R232, R243 ;  /* 0x000000f300e87213 */ /* 0x000fc60000000000 */
[--C-:B------:R-:W-:Y:S01]  /*c140*/  @!P6 IMAD.IADD R230, R230, 0x1, -R2.reuse ;  /* 0x00000001e6e6e824 */ /* 0x100fe200078e0a02 */
[----:B------:R-:W-:Y:S01]  /*c150*/  ISETP.GE.AND P6, PT, R243, RZ, PT ;  /* 0x000000fff300720c */ /* 0x000fe20003fc6270 */
[----:B------:R-:W-:Y:S02]  /*c160*/  @!P3 IMAD.IADD R231, R231, 0x1, -R2 ;  /* 0x00000001e7e7b824 */ /* 0x000fe400078e0a02 */
[----:B------:R-:W-:Y:S01]  /*c170*/  IMAD.HI.U32 R4, R0, R232, RZ ;  /* 0x000000e800047227 */ /* 0x000fe200078e00ff */
[C---:B------:R-:W-:Y:S02]  /*c180*/  ISETP.GT.U32.AND P3, PT, R2.reuse, R230, PT ;  /* 0x000000e60200720c */ /* 0x040fe40003f64070 */
[----:B------:R-:W-:Y:S01]  /*c190*/  ISETP.GT.U32.AND P1, PT, R2, R231, PT ;  /* 0x000000e70200720c */ /* 0x000fe20003f24070 */
[----:B------:R-:W-:Y:S01]  /*c1a0*/  @!P2 IMAD.MOV R226, RZ, RZ, -R226 ;  /* 0x000000ffffe2a224 */ /* 0x000fe200078e0ae2 */
[----:B------:R-:W-:Y:S01]  /*c1b0*/  ISETP.GE.AND P2, PT, R240, RZ, PT ;  /* 0x000000fff000720c */ /* 0x000fe20003f46270 */
[----:B------:R-:W-:-:S02]  /*c1c0*/  IMAD.MOV R4, RZ, RZ, -R4 ;  /* 0x000000ffff047224 */ /* 0x000fc400078e0a04 */
[----:B------:R-:W-:Y:S02]  /*c1d0*/  VIADD R240, R3, 0x16 ;  /* 0x0000001603f07836 */ /* 0x000fe40000000000 */
[----:B------:R-:W-:Y:S02]  /*c1e0*/  IMAD R232, R2, R4, R232 ;  /* 0x0000000402e87224 */ /* 0x000fe400078e02e8 */
        /* <DEDUP_REMOVED lines=8> */
[----:B------:R-:W-:Y:S02]  /*c270*/  IMAD.MOV R4, RZ, RZ, -R4 ;  /* 0x000000ffff047224 */ /* 0x000fe400078e0a04 */
[----:B------:R-:W-:Y:S02]  /*c280*/  IMAD.MOV R5, RZ, RZ, -R5 ;  /* 0x000000ffff057224 */ /* 0x000fe400078e0a05 */
[----:B------:R-:W-:Y:S02]  /*c290*/  IMAD R234, R2, R4, R234 ;  /* 0x0000000402ea7224 */ /* 0x000fe400078e02ea */
[----:B------:R-:W-:Y:S02]  /*c2a0*/  @!P3 IMAD.IADD R232, R232, 0x1, -R2 ;  /* 0x00000001e8e8b824 */ /* 0x000fe400078e0a02 */
[C---:B------:R-:W-:Y:S01]  /*c2b0*/  IMAD R233, R2.reuse, R5, R233 ;  /* 0x0000000502e97224 */ /* 0x040fe200078e02e9 */
[----:B------:R-:W-:Y:S01]  /*c2c0*/  ISETP.GT.U32.AND P3, PT, R2, R234, PT ;  /* 0x000000ea0200720c */ /* 0x000fe20003f64070 */
[----:B------:R-:W-:-:S02]  /*c2d0*/  VIADD R243, R3, 0x14 ;  /* 0x0000001403f37836 */ /* 0x000fc40000000000 */
[--C-:B------:R-:W-:Y:S01]  /*c2e0*/  @!P1 IMAD.IADD R231, R231, 0x1, -R2.reuse ;  /* 0x00000001e7e79824 */ /* 0x100fe200078e0a02 */
[----:B------:R-:W-:Y:S01]  /*c2f0*/  ISETP.GT.U32.AND P1, PT, R2, R233, PT ;  /* 0x000000e90200720c */ /* 0x000fe20003f24070 */
[--C-:B------:R-:W-:Y:S01]  /*c300*/  @!P0 IMAD.IADD R228, R228, 0x1, -R2.reuse ;  /* 0x00000001e4e48824 */ /* 0x100fe200078e0a02 */
[----:B------:R-:W-:Y:S01]  /*c310*/  IABS R236, R243 ;  /* 0x000000f300ec7213 */ /* 0x000fe20000000000 */
[----:B------:R-:W-:Y:S01]  /*c320*/  @!P5 IMAD.IADD R229, R229, 0x1, -R2 ;  /* 0x00000001e5e5d824 */ /* 0x000fe200078e0a02 */
[----:B------:R-:W-:Y:S01]  /*c330*/  ISETP.GE.AND P0, PT, R241, RZ, PT ;  /* 0x000000fff100720c */ /* 0x000fe20003f06270 */
[----:B------:R-:W-:Y:S01]  /*c340*/  VIADD R241, R3, 0x15 ;  /* 0x0000001503f17836 */ /* 0x000fe20000000000 */
[----:B------:R-:W-:Y:S01]  /*c350*/  ISETP.GE.AND P5, PT, R242, RZ, PT ;  /* 0x000000fff200720c */ /* 0x000fe20003fa6270 */
[----:B------:R-:W-:-:S03]  /*c360*/  IMAD.HI.U32 R6, R0, R236, RZ ;  /* 0x000000ec00067227 */ /* 0x000fc600078e00ff */
[----:B------:R-:W-:Y:S01]  /*c370*/  IABS R235, R241 ;  /* 0x000000f100eb7213 */ /* 0x000fe20000000000 */
[----:B------:R-:W-:Y:S01]  /*c380*/  @!P3 IMAD.IADD R234, R234, 0x1, -R2 ;  /* 0x00000001eaeab824 */ /* 0x000fe200078e0a02 */
[C---:B------:R-:W-:Y:S01]  /*c390*/  ISETP.GT.U32.AND P3, PT, R2.reuse, R232, PT ;  /* 0x000000e80200720c */ /* 0x040fe20003f64070 */
[----:B------:R-:W-:Y:S02]  /*c3a0*/  @!P4 IMAD.MOV R228, RZ, RZ, -R228 ;  /* 0x000000ffffe4c224 */ /* 0x000fe400078e0ae4 */
[----:B------:R-:W-:Y:S01]  /*c3b0*/  VIADD R242, R3, 0x13 ;  /* 0x0000001303f27836 */ /* 0x000fe20000000000 */
[----:B------:R-:W-:Y:S01]  /*c3c0*/  ISETP.GT.U32.AND P4, PT, R2, R234, PT ;  /* 0x000000ea0200720c */ /* 0x000fe20003f84070 */
[----:B------:R-:W-:-:S03]  /*c3d0*/  IMAD.HI.U32 R4, R0, R238, RZ ;  /* 0x000000ee00047227 */ /* 0x000fc600078e00ff */
[----:B------:R-:W-:Y:S01]  /*c3e0*/  IABS R237, R242 ;  /* 0x000000f200ed7213 */ /* 0x000fe20000000000 */
[----:B------:R-:W-:Y:S02]  /*c3f0*/  IMAD.MOV R6, RZ, RZ, -R6 ;  /* 0x000000ffff067224 */ /* 0x000fe400078e0a06 */
[----:B------:R-:W-:Y:S02]  /*c400*/  IMAD.MOV R4, RZ, RZ, -R4 ;  /* 0x000000ffff047224 */ /* 0x000fe400078e0a04 */
[----:B------:R-:W-:Y:S01]  /*c410*/  @!P1 IMAD.IADD R233, R233, 0x1, -R2 ;  /* 0x00000001e9e99824 */ /* 0x000fe200078e0a02 */
[----:B------:R-:W-:Y:S01]  /*c420*/  ISETP.GE.AND P1, PT, R239, RZ, PT ;  /* 0x000000ffef00720c */ /* 0x000fe20003f26270 */
[----:B------:R-:W-:Y:S02]  /*c430*/  IMAD R236, R2, R6, R236 ;  /* 0x0000000602ec7224 */ /* 0x000fe400078e02ec */
[----:B------:R-:W-:-:S04]  /*c440*/  IMAD.HI.U32 R7, R0, R235, RZ ;  /* 0x000000eb00077227 */ /* 0x000fc800078e00ff */
[C---:B------:R-:W-:Y:S01]  /*c450*/  IMAD R238, R2.reuse, R4, R238 ;  /* 0x0000000402ee7224 */ /* 0x040fe200078e02ee */
[----:B------:R-:W-:Y:S01]  /*c460*/  IABS R4, R245 ;  /* 0x000000f500047213 */ /* 0x000fe20000000000 */
[----:B------:R-:W-:Y:S01]  /*c470*/  @!P2 IMAD.MOV R229, RZ, RZ, -R229 ;  /* 0x000000ffffe5a224 */ /* 0x000fe200078e0ae5 */
[C---:B------:R-:W-:Y:S01]  /*c480*/  ISETP.GT.U32.AND P2, PT, R2.reuse, R233, PT ;  /* 0x000000e90200720c */ /* 0x040fe20003f44070 */
[----:B------:R-:W-:Y:S01]  /*c490*/  @!P5 IMAD.MOV R231, RZ, RZ, -R231 ;  /* 0x000000ffffe7d224 */ /* 0x000fe200078e0ae7 */
[----:B------:R-:W-:Y:S01]  /*c4a0*/  ISETP.GT.U32.AND P5, PT, R2, R236, PT ;  /* 0x000000ec0200720c */ /* 0x000fe20003fa4070 */
[----:B------:R-:W-:-:S04]  /*c4b0*/  IMAD.HI.U32 R5, R0, R237, RZ ;  /* 0x000000ed00057227 */ /* 0x000fc800078e00ff */
[----:B------:R-:W-:Y:S02]  /*c4c0*/  IMAD.MOV R7, RZ, RZ, -R7 ;  /* 0x000000ffff077224 */ /* 0x000fe400078e0a07 */
[----:B------:R-:W-:Y:S01]  /*c4d0*/  @!P4 IMAD.IADD R234, R234, 0x1, -R2 ;  /* 0x00000001eaeac824 */ /* 0x000fe200078e0a02 */
[C---:B------:R-:W-:Y:S01]  /*c4e0*/  ISETP.GT.U32.AND P4, PT, R2.reuse, R238, PT ;  /* 0x000000ee0200720c */ /* 0x040fe20003f84070 */
[----:B------:R-:W-:Y:S02]  /*c4f0*/  IMAD.MOV R5, RZ, RZ, -R5 ;  /* 0x000000ffff057224 */ /* 0x000fe400078e0a05 */
[C---:B------:R-:W-:Y:S02]  /*c500*/  IMAD R235, R2.reuse, R7, R235 ;  /* 0x0000000702eb7224 */ /* 0x040fe400078e02eb */
[C---:B------:R-:W-:Y:S02]  /*c510*/  IMAD R237, R2.reuse, R5, R237 ;  /* 0x0000000502ed7224 */ /* 0x040fe400078e02ed */
[----:B------:R-:W-:Y:S01]  /*c520*/  @!P0 IMAD.MOV R230, RZ, RZ, -R230 ;  /* 0x000000ffffe68224 */ /* 0x000fe200078e0ae6 */
        /* <DEDUP_REMOVED lines=10> */
[----:B------:R-:W-:Y:S01]  /*c5d0*/  @!P4 IMAD.IADD R238, R238, 0x1, -R2 ;  /* 0x00000001eeeec824 */ /* 0x000fe200078e0a02 */
[----:B------:R-:W-:Y:S01]  /*c5e0*/  ISETP.GT.U32.AND P4, PT, R2, R236, PT ;  /* 0x000000ec0200720c */ /* 0x000fe20003f84070 */
[----:B------:R-:W-:-:S04]  /*c5f0*/  IMAD.HI.U32 R7, R0, R5, RZ ;  /* 0x0000000500077227 */ /* 0x000fc800078e00ff */
[----:B------:R-:W-:Y:S02]  /*c600*/  IMAD.MOV R6, RZ, RZ, -R6 ;  /* 0x000000ffff067224 */ /* 0x000fe400078e0a06 */
[----:B------:R-:W-:Y:S01]  /*c610*/  @!P0 IMAD.IADD R235, R235, 0x1, -R2 ;  /* 0x00000001ebeb8824 */ /* 0x000fe200078e0a02 */
[----:B------:R-:W-:Y:S01]  /*c620*/  ISETP.GE.AND P0, PT, R241, RZ, PT ;  /* 0x000000fff100720c */ /* 0x000fe20003f06270 */
[C---:B------:R-:W-:Y:S02]  /*c630*/  IMAD R239, R2.reuse, R6, R4 ;  /* 0x0000000602ef7224 */ /* 0x040fe400078e0204 */
[----:B------:R-:W-:Y:S02]  /*c640*/  IMAD.MOV R7, RZ, RZ, -R7 ;  /* 0x000000ffff077224 */ /* 0x000fe400078e0a07 */
[----:B------:R-:W-:Y:S01]  /*c650*/  @!P3 IMAD.IADD R237, R237, 0x1, -R2 ;  /* 0x00000001ededb824 */ /* 0x000fe200078e0a02 */
[C---:B------:R-:W-:Y:S01]  /*c660*/  ISETP.GT.U32.AND P3, PT, R2.reuse, R235, PT ;  /* 0x000000eb0200720c */ /* 0x040fe20003f64070 */
[C---:B------:R-:W-:Y:S01]  /*c670*/  IMAD R240, R2.reuse, R7, R5 ;  /* 0x0000000702f07224 */ /* 0x040fe200078e0205 */
[----:B------:R-:W-:Y:S01]  /*c680*/  IABS R7, R3 ;  /* 0x0000000300077213 */ /* 0x000fe20000000000 */
[----:B------:R-:W-:Y:S01]  /*c690*/  @!P2 IMAD.MOV R234, RZ, RZ, -R234 ;  /* 0x000000ffffeaa224 */ /* 0x000fe200078e0aea */
[----:B------:R-:W-:Y:S01]  /*c6a0*/  ISETP.GT.U32.AND P2, PT, R2, R239, PT ;  /* 0x000000ef0200720c */ /* 0x000fe20003f44070 */
[----:B------:R-:W-:Y:S01]  /*c6b0*/  @!P4 IMAD.IADD R236, R236, 0x1, -R2 ;  /* 0x00000001ececc824 */ /* 0x000fe200078e0a02 */
[----:B------:R-:W-:Y:S01]  /*c6c0*/  ISETP.GT.U32.AND P4, PT, R2, R240, PT ;  /* 0x000000f00200720c */ /* 0x000fe20003f84070 */
[----:B------:R-:W-:-:S02]  /*c6d0*/  VIADD R244, R3, 0xf ;  /* 0x0000000f03f47836 */ /* 0x000fc40000000000 */
[----:B------:R-:W-:Y:S01]  /*c6e0*/  VIADD R243, R3, 0xe ;  /* 0x0000000e03f37836 */ /* 0x000fe20000000000 */
[----:B------:R-:W-:Y:S01]  /*c6f0*/  @!P5 IADD3 R236, -R236, RZ, RZ ;  /* 0x000000ffececd210 */ /* 0x000fe20007ffe1ff */
[----:B------:R-:W-:Y:S01]  /*c700*/  @!P1 IMAD.MOV R233, RZ, RZ, -R233 ;  /* 0x000000ffffe99224 */ /* 0x000fe200078e0ae9 */
[----:B------:R-:W-:Y:S01]  /*c710*/  IABS R241, R244 ;  /* 0x000000f400f17213 */ /* 0x000fe20000000000 */
[----:B------:R-:W-:Y:S01]  /*c720*/  @!P3 IMAD.IADD R235, R235, 0x1, -R2 ;  /* 0x00000001ebebb824 */ /* 0x000fe200078e0a02 */
[----:B------:R-:W-:Y:S01]  /*c730*/  ISETP.GT.U32.AND P1, PT, R2, R237, PT ;  /* 0x000000ed0200720c */ /* 0x000fe20003f24070 */
[----:B------:R-:W-:Y:S01]  /*c740*/  @!P6 IMAD.MOV R232, RZ, RZ, -R232 ;  /* 0x000000ffffe8e224 */ /* 0x000fe200078e0ae8 */
[----:B------:R-:W-:Y:S01]  /*c750*/  ISETP.GE.AND P3, PT, R242, RZ, PT ;  /* 0x000000fff200720c */ /* 0x000fe20003f66270 */
[----:B------:R-:W-:Y:S01]  /*c760*/  @!P2 IMAD.IADD R239, R239, 0x1, -R2 ;  /* 0x00000001efefa824 */ /* 0x000fe200078e0a02 */
[----:B------:R-:W-:Y:S01]  /*c770*/  IABS R242, R243 ;  /* 0x000000f300f27213 */ /* 0x000fe20000000000 */
[----:B------:R-:W-:Y:S01]  /*c780*/  IMAD.HI.U32 R5, R0, R241, RZ ;  /* 0x000000f100057227 */ /* 0x000fe200078e00ff */
[----:B------:R-:W-:-:S02]  /*c790*/  ISETP.GT.U32.AND P6, PT, R2, R238, PT ;  /* 0x000000ee0200720c */ /* 0x000fc40003fc4070 */
[----:B------:R-:W-:Y:S01]  /*c7a0*/  ISETP.GE.AND P2, PT, R21, RZ, PT ;  /* 0x000000ff1500720c */ /* 0x000fe20003f46270 */
[----:B------:R-:W-:Y:S01]  /*c7b0*/  @!P4 IMAD.IADD R240, R240, 0x1, -R2 ;  /* 0x00000001f0f0c824 */ /* 0x000fe200078e0a02 */
[----:B------:R-:W-:Y:S01]  /*c7c0*/  ISETP.GT.U32.AND P4, PT, R2, R239, PT ;  /* 0x000000ef0200720c */ /* 0x000fe20003f84070 */
[----:B------:R-:W-:-:S04]  /*c7d0*/  IMAD.HI.U32 R4, R0, R242, RZ ;  /* 0x000000f200047227 */ /* 0x000fc800078e00ff */
[----:B------:R-:W-:Y:S02]  /*c7e0*/  IMAD.MOV R5, RZ, RZ, -R5 ;  /* 0x000000ffff057224 */ /* 0x000fe400078e0a05 */
[----:B------:R-:W-:Y:S02]  /*c7f0*/  IMAD.MOV R4, RZ, RZ, -R4 ;  /* 0x000000ffff047224 */ /* 0x000fe400078e0a04 */
[----:B------:R-:W-:Y:S02]  /*c800*/  IMAD R241, R2, R5, R241 ;  /* 0x0000000502f17224 */ /* 0x000fe400078e02f1 */
[----:B------:R-:W-:Y:S01]  /*c810*/  @!P1 IMAD.IADD R237, R237, 0x1, -R2 ;  /* 0x00000001eded9824 */ /* 0x000fe200078e0a02 */
[----:B------:R-:W-:Y:S01]  /*c820*/  ISETP.GE.AND P1, PT, R246, RZ, PT ;  /* 0x000000fff600720c */ /* 0x000fe20003f26270 */
[C---:B------:R-:W-:Y:S01]  /*c830*/  IMAD R242, R2.reuse, R4, R242 ;  /* 0x0000000402f27224 */ /* 0x040fe200078e02f2 */
[----:B------:R-:W-:Y:S01]  /*c840*/  ISETP.GT.U32.AND P5, PT, R2, R241, PT ;  /* 0x000000f10200720c */ /* 0x000fe20003fa4070 */
[----:B------:R-:W-:-:S02]  /*c850*/  @!P4 IMAD.IADD R239, R239, 0x1, -R2 ;  /* 0x00000001efefc824 */ /* 0x000fc400078e0a02 */
[----:B------:R-:W-:Y:S01]  /*c860*/  @!P6 IMAD.IADD R238, R238, 0x1, -R2 ;  /* 0x00000001eeeee824 */ /* 0x000fe200078e0a02 */
[----:B------:R-:W-:Y:S01]  /*c870*/  ISETP.GT.U32.AND P4, PT, R2, R242, PT ;  /* 0x000000f20200720c */ /* 0x000fe20003f84070 */
[----:B------:R-:W-:Y:S01]  /*c880*/  VIADD R21, R3, 0xd ;  /* 0x0000000d03157836 */ /* 0x000fe20000000000 */
[----:B------:R-:W-:Y:S01]  /*c890*/  ISETP.GE.AND P6, PT, R245, RZ, PT ;  /* 0x000000fff500720c */ /* 0x000fe20003fc6270 */
[----:B------:R-:W-:Y:S01]  /*c8a0*/  @!P3 IMAD.MOV R237, RZ, RZ, -R237 ;  /* 0x000000ffffedb224 */ /* 0x000fe200078e0aed */
[----:B------:R-:W-:Y:S01]  /*c8b0*/  ISETP.GE.AND P3, PT, R244, RZ, PT ;  /* 0x000000fff400720c */ /* 0x000fe20003f66270 */
[----:B------:R-:W-:Y:S02]  /*c8c0*/  VIADD R244, R3, 0xc ;  /* 0x0000000c03f47836 */ /* 0x000fe40000000000 */
[----:B------:R-:W-:Y:S01]  /*c8d0*/  @!P1 IMAD.MOV R238, RZ, RZ, -R238 ;  /* 0x000000ffffee9224 */ /* 0x000fe200078e0aee */
[----:B------:R-:W-:Y:S01]  /*c8e0*/  ISETP.GE.AND P1, PT, R243, RZ, PT ;  /* 0x000000fff300720c */ /* 0x000fe20003f26270 */
[--C-:B------:R-:W-:Y:S01]  /*c8f0*/  @!P5 IMAD.IADD R241, R241, 0x1, -R2.reuse ;  /* 0x00000001f1f1d824 */ /* 0x100fe200078e0a02 */
[----:B------:R-:W-:Y:S01]  /*c900*/  IABS R243, R21 ;  /* 0x0000001500f37213 */ /* 0x000fe20000000000 */
[----:B------:R-:W-:Y:S01]  /*c910*/  @!P0 IMAD.MOV R235, RZ, RZ, -R235 ;  /* 0x000000ffffeb8224 */ /* 0x000fe200078e0aeb */
[----:B------:R-:W-:Y:S01]  /*c920*/  IABS R4, R244 ;  /* 0x000000f400047213 */ /* 0x000fe20000000000 */
[----:B------:R-:W-:Y:S01]  /*c930*/  @!P4 IMAD.IADD R242, R242, 0x1, -R2 ;  /* 0x00000001f2f2c824 */ /* 0x000fe200078e0a02 */
[----:B------:R-:W-:Y:S01]  /*c940*/  ISETP.GT.U32.AND P5, PT, R2, R241, PT ;  /* 0x000000f10200720c */ /* 0x000fe20003fa4070 */
[----:B------:R-:W-:Y:S01]  /*c950*/  IMAD.HI.U32 R5, R0, R243, RZ ;  /* 0x000000f300057227 */ /* 0x000fe200078e00ff */
[----:B------:R-:W-:-:S02]  /*c960*/  ISETP.GT.U32.AND P0, PT, R2, R240, PT ;  /* 0x000000f00200720c */ /* 0x000fc40003f04070 */
[----:B------:R-:W-:Y:S01]  /*c970*/  ISETP.GT.U32.AND P4, PT, R2, R242, PT ;  /* 0x000000f20200720c */ /* 0x000fe20003f84070 */
[----:B------:R-:W-:Y:S01]  /*c980*/  @!P6 IMAD.MOV R239, RZ, RZ, -R239 ;  /* 0x000000ffffefe224 */ /* 0x000fe200078e0aef */
[----:B------:R-:W-:Y:S01]  /*c990*/  ISETP.GE.AND P6, PT, R244, RZ, PT ;  /* 0x000000fff400720c */ /* 0x000fe20003fc6270 */
[----:B------:R-:W-:Y:S02]  /*c9a0*/  IMAD.MOV R5, RZ, RZ, -R5 ;  /* 0x000000ffff057224 */ /* 0x000fe400078e0a05 */
[----:B------:R-:W-:-:S04]  /*c9b0*/  IMAD.HI.U32 R244, R0, R4, RZ ;  /* 0x0000000400f47227 */ /* 0x000fc800078e00ff */
[C---:B------:R-:W-:Y:S02]  /*c9c0*/  IMAD R243, R2.reuse, R5, R243 ;  /* 0x0000000502f37224 */ /* 0x040fe400078e02f3 */
[----:B------:R-:W-:Y:S02]  /*c9d0*/  IMAD.MOV R244, RZ, RZ, -R244 ;  /* 0x000000fffff47224 */ /* 0x000fe400078e0af4 */
[----:B------:R-:W-:Y:S01]  /*c9e0*/  @!P5 IMAD.IADD R241, R241, 0x1, -R2 ;  /* 0x00000001f1f1d824 */ /* 0x000fe200078e0a02 */
[C---:B------:R-:W-:Y:S01]  /*c9f0*/  ISETP.GT.U32.AND P5, PT, R2.reuse, R243, PT ;  /* 0x000000f30200720c */ /* 0x040fe20003fa4070 */
[----:B------:R-:W-:Y:S02]  /*ca00*/  IMAD R244, R2, R244, R4 ;  /* 0x000000f402f47224 */ /* 0x000fe400078e0204 */
[--C-:B------:R-:W-:Y:S01]  /*ca10*/  @!P0 IMAD.IADD R240, R240, 0x1, -R2.reuse ;  /* 0x00000001f0f08824 */ /* 0x100fe200078e0a02 */
[----:B------:R-:W-:Y:S01]  /*ca20*/  ISETP.GE.AND P0, PT, R21, RZ, PT ;  /* 0x000000ff1500720c */ /* 0x000fe20003f06270 */
[----:B------:R-:W-:Y:S01]  /*ca30*/  @!P4 IMAD.IADD R242, R242, 0x1, -R2 ;  /* 0x00000001f2f2c824 */ /* 0x000fe200078e0a02 */
[----:B------:R-:W-:Y:S01]  /*ca40*/  ISETP.GT.U32.AND P4, PT, R2, R244, PT ;  /* 0x000000f40200720c */ /* 0x000fe20003f84070 */
[----:B------:R-:W-:-:S02]  /*ca50*/  VIADD R21, R3, 0xb ;  /* 0x0000000b03157836 */ /* 0x000fc40000000000 */
[C---:B------:R-:W-:Y:S02]  /*ca60*/  VIADD R156, R3.reuse, 0xa ;  /* 0x0000000a039c7836 */ /* 0x040fe40000000000 */
[----:B------:R-:W-:Y:S01]  /*ca70*/  VIADD R11, R3, 0x7 ;  /* 0x00000007030b7836 */ /* 0x000fe20000000000 */
[----:B------:R-:W-:Y:S01]  /*ca80*/  IABS R245, R21 ;  /* 0x0000001500f57213 */ /* 0x000fe20000000000 */
[----:B------:R-:W-:Y:S01]  /*ca90*/  @!P5 IMAD.IADD R243, R243, 0x1, -R2 ;  /* 0x00000001f3f3d824 */ /* 0x000fe200078e0a02 */
[----:B------:R-:W-:Y:S01]  /*caa0*/  IABS R246, R156 ;  /* 0x0000009c00f67213 */ /* 0x000fe20000000000 */
[----:B------:R-:W-:Y:S01]  /*cab0*/  @!P2 IMAD.MOV R240, RZ, RZ, -R240 ;  /* 0x000000fffff0a224 */ /* 0x000fe200078e0af0 */
[----:B------:R-:W-:Y:S01]  /*cac0*/  IABS R249, R11 ;  /* 0x0000000b00f97213 */ /* 0x000fe20000000000 */
[----:B------:R-:W-:Y:S01]  /*cad0*/  IMAD.HI.U32 R5, R0, R245, RZ ;  /* 0x000000f500057227 */ /* 0x000fe200078e00ff */
[----:B------:R-:W-:-:S03]  /*cae0*/  ISETP.GE.AND P2, PT, R21, RZ, PT ;  /* 0x000000ff1500720c */ /* 0x000fc60003f46270 */
[----:B------:R-:W-:Y:S01]  /*caf0*/  @!P4 IMAD.IADD R244, R244, 0x1, -R2 ;  /* 0x00000001f4f4c824 */ /* 0x000fe200078e0a02 */
[----:B------:R-:W-:Y:S01]  /*cb00*/  ISETP.GT.U32.AND P4, PT, R2, R243, PT ;  /* 0x000000f30200720c */ /* 0x000fe20003f84070 */
[----:B------:R-:W-:Y:S02]  /*cb10*/  IMAD.MOV R4, RZ, RZ, -R5 ;  /* 0x000000ffff047224 */ /* 0x000fe400078e0a05 */
[----:B------:R-:W-:-:S04]  /*cb20*/  IMAD.HI.U32 R5, R0, R246, RZ ;  /* 0x000000f600057227 */ /* 0x000fc800078e00ff */
[----:B------:R-:W-:Y:S02]  /*cb30*/  IMAD.MOV R5, RZ, RZ, -R5 ;  /* 0x000000ffff057224 */ /* 0x000fe400078e0a05 */
[----:B------:R-:W-:Y:S02]  /*cb40*/  VIADD R21, R3, 0x9 ;  /* 0x0000000903157836 */ /* 0x000fe40000000000 */
[----:B------:R-:W-:Y:S02]  /*cb50*/  IMAD R246, R2, R5, R246 ;  /* 0x0000000502f67224 */ /* 0x000fe400078e02f6 */
[----:B------:R-:W-:Y:S01]  /*cb60*/  @!P4 IMAD.IADD R243, R243, 0x1, -R2 ;  /* 0x00000001f3f3c824 */ /* 0x000fe200078e0a02 */
[----:B------:R-:W-:Y:S01]  /*cb70*/  IABS R247, R21 ;  /* 0x0000001500f77213 */ /* 0x000fe20000000000 */
[----:B------:R-:W-:Y:S01]  /*cb80*/  IMAD.HI.U32 R5, R0, R249, RZ ;  /* 0x000000f900057227 */ /* 0x000fe200078e00ff */
[----:B------:R-:W-:-:S03]  /*cb90*/  ISETP.GT.U32.AND P4, PT, R2, R246, PT ;  /* 0x000000f60200720c */ /* 0x000fc60003f84070 */
[----:B------:R-:W-:Y:S02]  /*cba0*/  IMAD.MOV R5, RZ, RZ, -R5 ;  /* 0x000000ffff057224 */ /* 0x000fe400078e0a05 */
[C---:B------:R-:W-:Y:S02]  /*cbb0*/  IMAD R245, R2.reuse, R4, R245 ;  /* 0x0000000402f57224 */ /* 0x040fe400078e02f5 */
[C---:B------:R-:W-:Y:S02]  /*cbc0*/  IMAD R249, R2.reuse, R5, R249 ;  /* 0x0000000502f97224 */ /* 0x040fe400078e02f9 */
[----:B------:R-:W-:Y:S01]  /*cbd0*/  VIADD R12, R3, 0x8 ;  /* 0x00000008030c7836 */ /* 0x000fe20000000000 */
[C---:B------:R-:W-:Y:S01]  /*cbe0*/  ISETP.GT.U32.AND P5, PT, R2.reuse, R245, PT ;  /* 0x000000f50200720c */ /* 0x040fe20003fa4070 */
[----:B------:R-:W-:Y:S01]  /*cbf0*/  @!P3 IMAD.MOV R241, RZ, RZ, -R241 ;  /* 0x000000fffff1b224 */ /* 0x000fe200078e0af1 */
[----:B------:R-:W-:Y:S01]  /*cc00*/  ISETP.GT.U32.AND P3, PT, R2, R244, PT ;  /* 0x000000f40200720c */ /* 0x000fe20003f64070 */
[----:B------:R-:W-:Y:S01]  /*cc10*/  @!P4 IMAD.IADD R246, R246, 0x1, -R2 ;  /* 0x00000001f6f6c824 */ /* 0x000fe200078e0a02 */
[----:B------:R-:W-:Y:S01]  /*cc20*/  ISETP.GT.U32.AND P4, PT, R2, R249, PT ;  /* 0x000000f90200720c */ /* 0x000fe20003f84070 */
[----:B------:R-:W-:Y:S01]  /*cc30*/  IMAD.HI.U32 R4, R0, R247, RZ ;  /* 0x000000f700047227 */ /* 0x000fe200078e00ff */
[----:B------:R-:W-:-:S03]  /*cc40*/  IABS R248, R12 ;  /* 0x0000000c00f87213 */ /* 0x000fc60000000000 */
[----:B------:R-:W-:Y:S02]  /*cc50*/  IMAD.MOV R4, RZ, RZ, -R4 ;  /* 0x000000ffff047224 */ /* 0x000fe400078e0a04 */
[----:B------:R-:W-:Y:S02]  /*cc60*/  VIADD R10, R3, 0x6 ;  /* 0x00000006030a7836 */ /* 0x000fe40000000000 */
[----:B------:R-:W-:-:S03]  /*cc70*/  IMAD.HI.U32 R6, R0, R248, RZ ;  /* 0x000000f800067227 */ /* 0x000fc600078e00ff */
[----:B------:R-:W-:Y:S01]  /*cc80*/  IABS R250, R10 ;  /* 0x0000000a00fa7213 */ /* 0x000fe20000000000 */
[----:B------:R-:W-:Y:S01]  /*cc90*/  @!P4 IMAD.IADD R249, R249, 0x1, -R2 ;  /* 0x00000001f9f9c824 */ /* 0x000fe200078e0a02 */
[----:B------:R-:W-:Y:S01]  /*cca0*/  ISETP.GE.AND P4, PT, R21, RZ, PT ;  /* 0x000000ff1500720c */ /* 0x000fe20003f86270 */
[----:B------:R-:W-:Y:S01]  /*ccb0*/  IMAD R247, R2, R4, R247 ;  /* 0x0000000402f77224 */ /* 0x000fe200078e02f7 */
[----:B------:R-:W2:Y:S01]  /*ccc0*/  LDL R21, [R1+0x189c] ;  /* 0x00189c0001157983 */ /* 0x000ea20000100800 */
[----:B------:R-:W-:Y:S02]  /*ccd0*/  IMAD.MOV R4, RZ, RZ, -R6 ;  /* 0x000000ffff047224 */ /* 0x000fe400078e0a06 */
[----:B------:R-:W-:Y:S02]  /*cce0*/  VIADD R9, R3, 0x5 ;  /* 0x0000000503097836 */ /* 0x000fe40000000000 */
[--C-:B------:R-:W-:Y:S02]  /*ccf0*/  @!P5 IMAD.IADD R245, R245, 0x1, -R2.reuse ;  /* 0x00000001f5f5d824 */ /* 0x100fe400078e0a02 */
[----:B------:R-:W-:Y:S01]  /*cd00*/  @!P3 IMAD.IADD R244, R244, 0x1, -R2 ;  /* 0x00000001f4f4b824 */ /* 0x000fe200078e0a02 */
[C---:B------:R-:W-:Y:S01]  /*cd10*/  ISETP.GT.U32.AND P3, PT, R2.reuse, R247, PT ;  /* 0x000000f70200720c */ /* 0x040fe20003f64070 */
[C---:B------:R-:W-:Y:S01]  /*cd20*/  IMAD R248, R2.reuse, R4, R248 ;  /* 0x0000000402f87224 */ /* 0x040fe200078e02f8 */
[----:B------:R-:W-:Y:S01]  /*cd30*/  IABS R251, R9 ;  /* 0x0000000900fb7213 */ /* 0x000fe20000000000 */
[----:B------:R-:W-:Y:S01]  /*cd40*/  VIADD R252, R3, 0x4 ;  /* 0x0000000403fc7836 */ /* 0x000fe20000000000 */
[----:B------:R-:W-:Y:S01]  /*cd50*/  ISETP.GT.U32.AND P5, PT, R2, R245, PT ;  /* 0x000000f50200720c */ /* 0x000fe20003fa4070 */
[----:B------:R-:W-:-:S03]  /*cd60*/  IMAD.HI.U32 R4, R0, R250, RZ ;  /* 0x000000fa00047227 */ /* 0x000fc600078e00ff */
[----:B------:R-:W-:Y:S01]  /*cd70*/  IABS R8, R252 ;  /* 0x000000fc00087213 */ /* 0x000fe20000000000 */
[----:B------:R-:W-:Y:S02]  /*cd80*/  IMAD.MOV R4, RZ, RZ, -R4 ;  /* 0x000000ffff047224 */ /* 0x000fe400078e0a04 */
[----:B------:R-:W-:-:S04]  /*cd90*/  IMAD.HI.U32 R5, R0, R251, RZ ;  /* 0x000000fb00057227 */ /* 0x000fc800078e00ff */
[----:B------:R-:W-:Y:S01]  /*cda0*/  @!P1 IMAD.MOV R242, RZ, RZ, -R242 ;  /* 0x000000fffff29224 */ /* 0x000fe200078e0af2 */
[C---:B------:R-:W-:Y:S01]  /*cdb0*/  ISETP.GT.U32.AND P1, PT, R2.reuse, R246, PT ;  /* 0x000000f60200720c */ /* 0x040fe20003f24070 */
[----:B------:R-:W-:Y:S02]  /*cdc0*/  IMAD R250, R2, R4, R250 ;  /* 0x0000000402fa7224 */ /* 0x000fe400078e02fa */
[----:B------:R-:W-:-:S04]  /*cdd0*/  IMAD.HI.U32 R4, R0, R8, RZ ;  /* 0x0000000800047227 */ /* 0x000fc800078e00ff */
[----:B------:R-:W-:Y:S02]  /*cde0*/  IMAD.MOV R5, RZ, RZ, -R5 ;  /* 0x000000ffff057224 */ /* 0x000fe400078e0a05 */
[----:B------:R-:W-:Y:S01]  /*cdf0*/  @!P3 IMAD.IADD R247, R247, 0x1, -R2 ;  /* 0x00000001f7f7b824 */ /* 0x000fe200078e0a02 */
[----:B------:R-:W-:Y:S01]  /*ce00*/  ISETP.GE.AND P3, PT, R156, RZ, PT ;  /* 0x000000ff9c00720c */ /* 0x000fe20003f66270 */
[----:B------:R-:W-:Y:S02]  /*ce10*/  IMAD.MOV R4, RZ, RZ, -R4 ;  /* 0x000000ffff047224 */ /* 0x000fe400078e0a04 */
[----:B------:R-:W-:Y:S02]  /*ce20*/  VIADD R156, R3, 0x3 ;  /* 0x00000003039c7836 */ /* 0x000fe40000000000 */
[C---:B------:R-:W-:Y:S02]  /*ce30*/  IMAD R251, R2.reuse, R5, R251 ;  /* 0x0000000502fb7224 */ /* 0x040fe400078e02fb */
[----:B------:R-:W-:Y:S01]  /*ce40*/  @!P5 IMAD.IADD R245, R245, 0x1, -R2 ;  /* 0x00000001f5f5d824 */ /* 0x000fe200078e0a02 */
[----:B------:R-:W-:Y:S01]  /*ce50*/  ISETP.GT.U32.AND P5, PT, R2, R248, PT ;  /* 0x000000f80200720c */ /* 0x000fe20003fa4070 */
[----:B------:R-:W-:Y:S01]  /*ce60*/  IMAD.HI.U32 R5, R0, R7, RZ ;  /* 0x0000000700057227 */ /* 0x000fe200078e00ff */
[----:B------:R-:W-:-:S03]  /*ce70*/  IABS R6, R156 ;  /* 0x0000009c00067213 */ /* 0x000fc60000000000 */
[C---:B------:R-:W-:Y:S02]  /*ce80*/  IMAD R8, R2.reuse, R4, R8 ;  /* 0x0000000402087224 */ /* 0x040fe400078e0208 */
[----:B------:R-:W-:Y:S02]  /*ce90*/  IMAD.MOV R4, RZ, RZ, -R5 ;  /* 0x000000ffff047224 */ /* 0x000fe400078e0a05 */
[----:B------:R-:W-:Y:S01]  /*cea0*/  @!P2 IMAD.MOV R245, RZ, RZ, -R245 ;  /* 0x000000fffff5a224 */ /* 0x000fe200078e0af5 */
[----:B------:R-:W-:Y:S01]  /*ceb0*/  ISETP.GT.U32.AND P2, PT, R2, R249, PT ;  /* 0x000000f90200720c */ /* 0x000fe20003f44070 */
[----:B------:R-:W-:Y:S01]  /*cec0*/  @!P1 IMAD.IADD R246, R246, 0x1, -R2 ;  /* 0x00000001f6f69824 */ /* 0x000fe200078e0a02 */
[C---:B------:R-:W-:Y:S01]  /*ced0*/  ISETP.GT.U32.AND P1, PT, R2.reuse, R251, PT ;  /* 0x000000fb0200720c */ /* 0x040fe20003f24070 */
[----:B------:R-:W-:Y:S02]  /*cee0*/  IMAD R7, R2, R4, R7 ;  /* 0x0000000402077224 */ /* 0x000fe400078e0207 */
[----:B------:R-:W-:-:S04]  /*cef0*/  IMAD.HI.U32 R4, R0, R6, RZ ;  /* 0x0000000600047227 */ /* 0x000fc800078e00ff */
[----:B------:R-:W-:Y:S02]  /*cf00*/  IMAD.MOV R4, RZ, RZ, -R4 ;  /* 0x000000ffff047224 */ /* 0x000fe400078e0a04 */
[----:B------:R-:W-:Y:S02]  /*cf10*/  VIADD R23, R3, 0x2 ;  /* 0x0000000203177836 */ /* 0x000fe40000000000 */
[----:B------:R-:W-:Y:S01]  /*cf20*/  @!P5 IMAD.IADD R248, R248, 0x1, -R2 ;  /* 0x00000001f8f8d824 */ /* 0x000fe200078e0a02 */
[C---:B------:R-:W-:Y:S01]  /*cf30*/  ISETP.GT.U32.AND P5, PT, R2.reuse, R250, PT ;  /* 0x000000fa0200720c */ /* 0x040fe20003fa4070 */
[C---:B------:R-:W-:Y:S01]  /*cf40*/  IMAD R6, R2.reuse, R4, R6 ;  /* 0x0000000402067224 */ /* 0x040fe200078e0206 */
[----:B------:R-:W-:Y:S01]  /*cf50*/  IABS R152, R23 ;  /* 0x0000001700987213 */ /* 0x000fe20000000000 */
[--C-:B------:R-:W-:Y:S01]  /*cf60*/  @!P2 IMAD.IADD R249, R249, 0x1, -R2.reuse ;  /* 0x00000001f9f9a824 */ /* 0x100fe200078e0a02 */
[C---:B------:R-:W-:Y:S01]  /*cf70*/  ISETP.GT.U32.AND P2, PT, R2.reuse, R7, PT ;  /* 0x000000070200720c */ /* 0x040fe20003f44070 */
[----:B------:R-:W-:Y:S01]  /*cf80*/  @!P1 IMAD.IADD R251, R251, 0x1, -R2 ;  /* 0x00000001fbfb9824 */ /* 0x000fe200078e0a02 */
[C---:B------:R-:W-:Y:S01]  /*cf90*/  ISETP.GT.U32.AND P1, PT, R2.reuse, R6, PT ;  /* 0x000000060200720c */ /* 0x040fe20003f24070 */
[----:B------:R-:W-:Y:S01]  /*cfa0*/  @!P0 IMAD.MOV R243, RZ, RZ, -R243 ;  /* 0x000000fffff38224 */ /* 0x000fe200078e0af3 */
[----:B------:R-:W-:Y:S01]  /*cfb0*/  ISETP.GT.U32.AND P0, PT, R2, R247, PT ;  /* 0x000000f70200720c */ /* 0x000fe20003f04070 */
[----:B------:R-:W-:-:S02]  /*cfc0*/  IMAD.MOV.U32 R5, RZ, RZ, R152 ;  /* 0x000000ffff057224 */ /* 0x000fc400078e0098 */
[----:B------:R-:W-:Y:S02]  /*cfd0*/  VIADD R14, R3, 0x1 ;  /* 0x00000001030e7836 */ /* 0x000fe40000000000 */
[----:B------:R-:W-:-:S04]  /*cfe0*/  IMAD.HI.U32 R152, R0, R5, RZ ;  /* 0x0000000500987227 */ /* 0x000fc800078e00ff */
[----:B------:R-:W-:Y:S02]  /*cff0*/  @!P5 IMAD.IADD R250, R250, 0x1, -R2 ;  /* 0x00000001fafad824 */ /* 0x000fe400078e0a02 */
[----:B------:R-:W-:Y:S02]  /*d000*/  IMAD.MOV R4, RZ, RZ, -R152 ;  /* 0x000000ffff047224 */ /* 0x000fe400078e0a98 */
[----:B------:R-:W-:Y:S01]  /*d010*/  @!P2 IMAD.IADD R7, R7, 0x1, -R2 ;  /* 0x000000010707a824 */ /* 0x000fe200078e0a02 */
[----:B------:R-:W-:Y:S01]  /*d020*/  IABS R152, R14 ;  /* 0x0000000e00987213 */ /* 0x000fe20000000000 */
[----:B------:R-:W-:Y:S01]  /*d030*/  @!P6 IMAD.MOV R244, RZ, RZ, -R244 ;  /* 0x000000fffff4e224 */ /* 0x000fe200078e0af4 */
[----:B------:R-:W-:Y:S01]  /*d040*/  ISETP.GT.U32.AND P6, PT, R2, R250, PT ;  /* 0x000000fa0200720c */ /* 0x000fe20003fc4070 */
[----:B------:R-:W-:Y:S01]  /*d050*/  @!P1 IMAD.IADD R6, R6, 0x1, -R2 ;  /* 0x0000000106069824 */ /* 0x000fe200078e0a02 */
[C---:B------:R-:W-:Y:S01]  /*d060*/  ISETP.GT.U32.AND P1, PT, R2.reuse, R251, PT ;  /* 0x000000fb0200720c */ /* 0x040fe20003f24070 */
[----:B------:R-:W-:-:S02]  /*d070*/  IMAD R5, R2, R4, R5 ;  /* 0x0000000402057224 */ /* 0x000fc400078e0205 */
[----:B------:R-:W-:Y:S01]  /*d080*/  @!P3 IMAD.MOV R246, RZ, RZ, -R246 ;  /* 0x000000fffff6b224 */ /* 0x000fe200078e0af6 */
[C---:B------:R-:W-:Y:S01]  /*d090*/  ISETP.GT.U32.AND P3, PT, R2.reuse, R7, PT ;  /* 0x000000070200720c */ /* 0x040fe20003f64070 */
[----:B------:R-:W-:Y:S01]  /*d0a0*/  @!P0 IMAD.IADD R247, R247, 0x1, -R2 ;  /* 0x00000001f7f78824 */ /* 0x000fe200078e0a02 */
[----:B------:R-:W-:Y:S01]  /*d0b0*/  ISETP.GT.U32.AND P0, PT, R2, R8, PT ;  /* 0x000000080200720c */ /* 0x000fe20003f04070 */
[----:B------:R-:W-:Y:S01]  /*d0c0*/  IMAD.HI.U32 R0, R0, R152, RZ ;  /* 0x0000009800007227 */ /* 0x000fe200078e00ff */
[----:B------:R-:W-:-:S03]  /*d0d0*/  ISETP.GT.U32.AND P5, PT, R2, R248, PT ;  /* 0x000000f80200720c */ /* 0x000fc60003fa4070 */
[----:B------:R-:W-:Y:S02]  /*d0e0*/  IMAD.MOV R0, RZ, RZ, -R0 ;  /* 0x000000ffff007224 */ /* 0x000fe400078e0a00 */
[----:B------:R-:W-:Y:S01]  /*d0f0*/  @!P6 IMAD.IADD R250, R250, 0x1, -R2 ;  /* 0x00000001fafae824 */ /* 0x000fe200078e0a02 */
[----:B------:R-:W-:Y:S01]  /*d100*/  ISETP.GE.AND P6, PT, R11, RZ, PT ;  /* 0x000000ff0b00720c */ /* 0x000fe20003fc6270 */
[C---:B------:R-:W-:Y:S02]  /*d110*/  IMAD R0, R2.reuse, R0, R152 ;  /* 0x0000000002007224 */ /* 0x040fe400078e0298 */
[----:B------:R-:W-:Y:S02]  /*d120*/  IMAD.MOV.U32 R152, RZ, RZ, RZ ;  /* 0x000000ffff987224 */ /* 0x000fe400078e00ff */
[--C-:B------:R-:W-:Y:S01]  /*d130*/  @!P1 IMAD.IADD R251, R251, 0x1, -R2.reuse ;  /* 0x00000001fbfb9824 */ /* 0x100fe200078e0a02 */
[----:B------:R-:W-:Y:S01]  /*d140*/  ISETP.GT.U32.AND P2, PT, R2, R5, PT ;  /* 0x000000050200720c */ /* 0x000fe20003f44070 */
[--C-:B------:R-:W-:Y:S01]  /*d150*/  @!P3 IMAD.IADD R7, R7, 0x1, -R2.reuse ;  /* 0x000000010707b824 */ /* 0x100fe200078e0a02 */
[----:B------:R-:W-:Y:S01]  /*d160*/  ISETP.GE.AND P3, PT, R252, RZ, PT ;  /* 0x000000fffc00720c */ /* 0x000fe20003f66270 */
[----:B------:R-:W-:Y:S01]  /*d170*/  @!P0 IMAD.IADD R8, R8, 0x1, -R2 ;  /* 0x0000000108088824 */ /* 0x000fe200078e0a02 */
[----:B------:R-:W1:Y:S01]  /*d180*/  S2R R252, SR_TID.X ;  /* 0x0000000000fc7919 */ /* 0x000e620000002100 */
[----:B------:R-:W-:-:S02]  /*d190*/  ISETP.GE.AND P0, PT, R10, RZ, PT ;  /* 0x000000ff0a00720c */ /* 0x000fc40003f06270 */
[----:B------:R-:W-:Y:S02]  /*d1a0*/  @!P5 IADD3 R248, R248, -R2, RZ ;  /* 0x80000002f8f8d210 */ /* 0x000fe40007ffe0ff */
[----:B------:R-:W-:-:S04]  /*d1b0*/  ISETP.GE.AND P5, PT, R12, RZ, PT ;  /* 0x000000ff0c00720c */ /* 0x000fc80003fa6270 */
[----:B------:R-:W-:-:S05]  /*d1c0*/  @!P2 IMAD.IADD R5, R5, 0x1, -R2 ;  /* 0x000000010505a824 */ /* 0x000fca00078e0a02 */
[----:B------:R-:W-:-:S04]  /*d1d0*/  ISETP.GT.U32.AND P2, PT, R2, R5, PT ;  /* 0x000000050200720c */ /* 0x000fc80003f44070 */
[----:B------:R-:W-:Y:S01]  /*d1e0*/  @!P5 IMAD.MOV R248, RZ, RZ, -R248 ;  /* 0x000000fffff8d224 */ /* 0x000fe200078e0af8 */
[----:B------:R-:W-:-:S08]  /*d1f0*/  ISETP.GT.U32.AND P5, PT, R2, R6, PT ;  /* 0x000000060200720c */ /* 0x000fd00003fa4070 */
[----:B------:R-:W-:Y:S01]  /*d200*/  @!P2 IMAD.IADD R5, R5, 0x1, -R2 ;  /* 0x000000010505a824 */ /* 0x000fe200078e0a02 */
[----:B------:R-:W-:-:S04]  /*d210*/  ISETP.GE.AND P2, PT, R23, RZ, PT ;  /* 0x000000ff1700720c */ /* 0x000fc80003f46270 */
[----:B------:R-:W-:Y:S01]  /*d220*/  @!P5 IMAD.IADD R6, R6, 0x1, -R2 ;  /* 0x000000010606d824 */ /* 0x000fe200078e0a02 */
[C---:B-1----:R-:W-:Y:S01]  /*d230*/  LOP3.LUT R12, R252.reuse, 0x40, RZ, 0xc0, !PT ;  /* 0x00000040fc0c7812 */ /* 0x042fe200078ec0ff */
[----:B------:R-:W-:Y:S01]  /*d240*/  IMAD.SHL.U32 R23, R252, 0x2, RZ ;  /* 0x00000002fc177824 */ /* 0x000fe200078e00ff */
[----:B------:R-:W-:Y:S02]  /*d250*/  ISETP.GE.AND P5, PT, R156, RZ, PT ;  /* 0x000000ff9c00720c */ /* 0x000fe40003fa6270 */
[----:B------:R-:W3:Y:S04]  /*d260*/  LDL.LU R156, [R1+0x1e4] ;  /* 0x0001e400019c7983 */ /* 0x000ee80000300800 */
[----:B0-----:R0:W-:Y:S01]  /*d270*/  STL [R1+0x34], R17 ;  /* 0x0000341101007387 */ /* 0x0011e20000100800 */
[----:B--2---:R-:W-:-:S05]  /*d280*/  VIADD R4, R21, 0x10000 ;  /* 0x0001000015047836 */ /* 0x004fca0000000000 */
[----:B------:R-:W-:-:S04]  /*d290*/  SHF.R.U32.HI R4, RZ, 0x4, R4 ;  /* 0x00000004ff047819 */ /* 0x000fc80000011604 */
[----:B------:R-:W-:-:S04]  /*d2a0*/  SGXT.U32 R4, R4, 0xe ;  /* 0x0000000e0404781a */ /* 0x000fc80000000000 */
[----:B------:R-:W-:-:S04]  /*d2b0*/  IADD3 R11, P1, R4, 0x2, RZ ;  /* 0x00000002040b7810 */ /* 0x000fc80007f3e0ff */
[----:B------:R-:W-:Y:S02]  /*d2c0*/  IADD3.X R10, R152, 0x40000040, RZ, P1, !PT ;  /* 0x40000040980a7810 */ /* 0x000fe40000ffe4ff */
[----:B------:R-:W-:Y:S02]  /*d2d0*/  SHF.R.U32.HI R152, RZ, 0x4, R21 ;  /* 0x00000004ff987819 */ /* 0x000fe40000011615 */
[----:B------:R-:W1:Y:S01]  /*d2e0*/  LDC R21, c[0x0][0x230] ;  /* 0x00008c00ff157b82 */ /* 0x000e620000000800 */
[----:B------:R-:W-:Y:S02]  /*d2f0*/  ISETP.GT.U32.AND P1, PT, R2, R0, PT ;  /* 0x000000000200720c */ /* 0x000fe40003f24070 */
[----:B------:R-:W-:Y:S01]  /*d300*/  SGXT.U32 R13, R152, 0xe ;  /* 0x0000000e980d781a */ /* 0x000fe20000000000 */
[----:B------:R-:W-:-:S10]  /*d310*/  IMAD.MOV.U32 R152, RZ, RZ, RZ ;  /* 0x000000ffff987224 */ /* 0x000fd400078e00ff */
[----:B------:R-:W-:Y:S01]  /*d320*/  @!P1 IMAD.IADD R0, R0, 0x1, -R2 ;  /* 0x0000000100009824 */ /* 0x000fe200078e0a02 */
[----:B------:R-:W-:Y:S01]  /*d330*/  IADD3 R153, P1, R13, 0x80, RZ ;  /* 0x000000800d997810 */ /* 0x000fe20007f3e0ff */
[----:B------:R-:W-:Y:S02]  /*d340*/  IMAD.MOV.U32 R13, RZ, RZ, R16 ;  /* 0x000000ffff0d7224 */ /* 0x000fe400078e0010 */
[----:B0-----:R-:W2:Y:S01]  /*d350*/  LDL.LU.64 R16, [R1+0x1908] ;  /* 0x0019080001107983 */ /* 0x001ea20000300a00 */
[----:B-1----:R-:W-:Y:S01]  /*d360*/  VIADD R21, R21, 0x7f ;  /* 0x0000007f15157836 */ /* 0x002fe20000000000 */
[----:B------:R-:W-:-:S04]  /*d370*/  IADD3.X R152, R152, 0x40000040, RZ, P1, !PT ;  /* 0x4000004098987810 */ /* 0x000fc80000ffe4ff */
[----:B------:R-:W-:Y:S02]  /*d380*/  SHF.R.S32.HI R252, RZ, 0x1f, R21 ;  /* 0x0000001ffffc7819 */ /* 0x000fe40000011415 */
[----:B------:R-:W-:Y:S02]  /*d390*/  ISETP.GE.AND P1, PT, R14, RZ, PT ;  /* 0x000000ff0e00720c */ /* 0x000fe40003f26270 */
[----:B------:R-:W4:Y:S01]  /*d3a0*/  LDL.LU R14, [R1+0x1900] ;  /* 0x00190000010e7983 */ /* 0x000f220000300800 */
[----:B------:R-:W-:-:S03]  /*d3b0*/  LEA.HI R252, R252, R21, RZ, 0x7 ;  /* 0x00000015fcfc7211 */ /* 0x000fc600078f38ff */
[----:B------:R-:W2:Y:S01]  /*d3c0*/  LDL.LU R21, [R1+0x18fc] ;  /* 0x0018fc0001157983 */ /* 0x000ea20000300800 */
[----:B------:R-:W-:Y:S01]  /*d3d0*/  @!P4 IMAD.MOV R247, RZ, RZ, -R247 ;  /* 0x000000fffff7c224 */ /* 0x000fe200078e0af7 */
[----:B------:R-:W-:Y:S01]  /*d3e0*/  ISETP.GT.U32.AND P4, PT, R2, R8, PT ;  /* 0x000000080200720c */ /* 0x000fe20003f84070 */
[----:B------:R-:W-:-:S12]  /*d3f0*/  @!P6 IMAD.MOV R249, RZ, RZ, -R249 ;  /* 0x000000fffff9e224 */ /* 0x000fd800078e0af9 */
[----:B------:R-:W-:Y:S01]  /*d400*/  @!P4 IMAD.IADD R8, R8, 0x1, -R2 ;  /* 0x000000010808c824 */ /* 0x000fe200078e0a02 */
[----:B------:R-:W-:Y:S02]  /*d410*/  ISETP.GE.AND P4, PT, R9, RZ, PT ;  /* 0x000000ff0900720c */ /* 0x000fe40003f86270 */
[----:B------:R-:W3:Y:S01]  /*d420*/  LDC R9, c[0x0][0x234] ;  /* 0x00008d00ff097b82 */ /* 0x000ee20000000800 */
[----:B------:R-:W-:Y:S02]  /*d430*/  ISETP.GT.U32.AND P6, PT, R2, R0, PT ;  /* 0x000000000200720c */ /* 0x000fe40003fc4070 */
[----:B------:R-:W-:Y:S02]  /*d440*/  LOP3.LUT R23, R23, 0x7e, RZ, 0xc0, !PT ;  /* 0x0000007e17177812 */ /* 0x000fe400078ec0ff */
[----:B------:R-:W-:-:S03]  /*d450*/  R2UR UR34, R4 ;  /* 0x00000000042272ca */ /* 0x000fc600000e0000 */
[C-C-:B------:R-:W-:Y:S02]  /*d460*/  IMAD R252, R12.reuse, 0x100, R23.reuse ;  /* 0x000001000cfc7824 */ /* 0x140fe400078e0217 */
[----:B------:R-:W-:-:S04]  /*d470*/  IMAD R12, R12, 0x200, R23 ;  /* 0x000002000c0c7824 */ /* 0x000fc800078e0217 */
[----:B------:R-:W-:Y:S01]  /*d480*/  @!P6 IMAD.IADD R0, R0, 0x1, -R2 ;  /* 0x000000010000e824 */ /* 0x000fe200078e0a02 */
[----:B------:R-:W-:Y:S02]  /*d490*/  R2UR UR6, R11 ;  /* 0x000000000b0672ca */ /* 0x000fe400000e0000 */
[----:B------:R-:W-:Y:S01]  /*d4a0*/  R2UR UR7, R10 ;  /* 0x000000000a0772ca */ /* 0x000fe200000e0000 */
[-C--:B---3--:R-:W-:Y:S02]  /*d4b0*/  IMAD R4, R156, R9.reuse, RZ ;  /* 0x000000099c047224 */ /* 0x088fe400078e02ff */
[----:B--2---:R-:W-:Y:S02]  /*d4c0*/  IMAD R2, R21, R9, RZ ;  /* 0x0000000915027224 */ /* 0x004fe400078e02ff */
[----:B------:R-:W2:Y:S04]  /*d4d0*/  LDL.LU R21, [R1+0x18f8] ;  /* 0x0018f80001157983 */ /* 0x000ea80000300800 */
[----:B------:R0:W-:Y:S04]  /*d4e0*/  STL [R1+0x100], R4 ;  /* 0x0001000401007387 */ /* 0x0001e80000100800 */
[----:B------:R-:W3:Y:S04]  /*d4f0*/  LDL.LU R12, [R1+0x2c] ;  /* 0x00002c00010c7983 */ /* 0x000ee80000300800 */
[----:B------:R-:W4:Y:S04]  /*d500*/  LDL.LU R11, [R1+0x28] ;  /* 0x00002800010b7983 */ /* 0x000f280000300800 */
[----:B------:R-:W-:Y:S04]  /*d510*/  STL [R1+0xfc], R2 ;  /* 0x0000fc0201007387 */ /* 0x000fe80000100800 */
[----:B------:R-:W4:Y:S04]  /*d520*/  LDL.LU R10, [R1+0x24] ;  /* 0x00002400010a7983 */ /* 0x000f280000300800 */
[----:B------:R-:W4:Y:S04]  /*d530*/  LDL.LU R9, [R1+0x20] ;  /* 0x0000200001097983 */ /* 0x000f280000300800 */
[----:B------:R-:W4:Y:S04]  /*d540*/  LDL.LU R252, [R1+0x1c] ;  /* 0x00001c0001fc7983 */ /* 0x000f280000300800 */
[----:B------:R-:W4:Y:S04]  /*d550*/  LDL.LU R23, [R1+0x18] ;  /* 0x0000180001177983 */ /* 0x000f280000300800 */
[----:B------:R-:W4:Y:S01]  /*d560*/  LDL.LU R156, [R1+0x14] ;  /* 0x00001400019c7983 */ /* 0x000f220000300800 */
[----:B------:R-:W-:-:S02]  /*d570*/  R2UR UR4, R153 ;  /* 0x00000000990472ca */ /* 0x000fc400000e0000 */
[----:B------:R-:W1:Y:S01]  /*d580*/  S2R R153, SR_TID.X ;  /* 0x0000000000997919 */ /* 0x000e620000002100 */
[----:B------:R-:W-:Y:S02]  /*d590*/  R2UR UR5, R152 ;  /* 0x00000000980572ca */ /* 0x000fe400000e0000 */
[----:B------:R-:W1:Y:S01]  /*d5a0*/  LDC R152, c[0x0][0x23c] ;  /* 0x00008f00ff987b82 */ /* 0x000e620000000800 */
[----:B------:R-:W-:Y:S01]  /*d5b0*/  @!P4 IMAD.MOV R251, RZ, RZ, -R251 ;  /* 0x000000fffffbc224 */ /* 0x000fe200078e0afb */
[----:B0-----:R-:W4:Y:S01]  /*d5c0*/  LDL.LU R4, [R1+0x10] ;  /* 0x0000100001047983 */ /* 0x001f220000300800 */
[----:B------:R-:W-:Y:S01]  /*d5d0*/  @!P0 IMAD.MOV R250, RZ, RZ, -R250 ;  /* 0x000000fffffa8224 */ /* 0x000fe200078e0afa */
[----:B------:R-:W-:Y:S02]  /*d5e0*/  ISETP.GE.AND P0, PT, R3, RZ, PT ;  /* 0x000000ff0300720c */ /* 0x000fe40003f06270 */
[----:B------:R0:W-:Y:S04]  /*d5f0*/  STL [R1+0x18a8], R3 ;  /* 0x0018a80301007387 */ /* 0x0001e80000100800 */
[----:B0-----:R-:W4:Y:S01]  /*d600*/  LDL.LU R3, [R1+0x8] ;  /* 0x0000080001037983 */ /* 0x001f220000300800 */
[----:B-1----:R-:W-:-:S05]  /*d610*/  LOP3.LUT R153, R153, 0x7f, RZ, 0xc0, !PT ;  /* 0x0000007f99997812 */ /* 0x002fca00078ec0ff */
[----:B------:R-:W-:Y:S02]  /*d620*/  IMAD R2, R153, R152, RZ ;  /* 0x0000009899027224 */ /* 0x000fe400078e02ff */
[----:B------:R-:W0:Y:S03]  /*d630*/  LDC.64 R152, c[0x0][0x210] ;  /* 0x00008400ff987b82 */ /* 0x000e260000000a00 */
[----:B------:R-:W-:Y:S02]  /*d640*/  LEA R2, P4, R2, R13, 0x1 ;  /* 0x0000000d02027211 */ /* 0x000fe400078808ff */
[----:B------:R-:W4:Y:S04]  /*d650*/  LDL.LU R13, [R1+0x18f4] ;  /* 0x0018f400010d7983 */ /* 0x000f280000300800 */
[----:B------:R1:W-:Y:S04]  /*d660*/  STL [R1+0x18c0], R2 ;  /* 0x0018c00201007387 */ /* 0x0003e80000100800 */
[----:B-1----:R-:W4:Y:S01]  /*d670*/  LDL.LU R2, [R1+0xc] ;  /* 0x00000c0001027983 */ /* 0x002f220000300800 */
[----:B--2---:R-:W-:-:S02]  /*d680*/  ISETP.NE.AND P6, PT, R21, RZ, PT ;  /* 0x000000ff1500720c */ /* 0x004fc40003fc5270 */
[----:B------:R-:W-:-:S04]  /*d690*/  LOP3.LUT R21, RZ, R21, RZ, 0x33, !PT ;  /* 0x00000015ff157212 */ /* 0x000fc800078e33ff */
[C---:B---3--:R-:W-:Y:S02]  /*d6a0*/  SEL R12, R21.reuse, R12, !P6 ;  /* 0x0000000c150c7207 */ /* 0x048fe40007000000 */
[----:B----4-:R-:W-:-:S03]  /*d6b0*/  SEL R11, R21, R11, !P6 ;  /* 0x0000000b150b7207 */ /* 0x010fc60007000000 */
[----:B------:R1:W-:Y:S01]  /*d6c0*/  STL [R1+0xf8], R12 ;  /* 0x0000f80c01007387 */ /* 0x0003e20000100800 */
[----:B------:R-:W-:-:S03]  /*d6d0*/  SEL R10, R21, R10, !P6 ;  /* 0x0000000a150a7207 */ /* 0x000fc60007000000 */
[----:B-1----:R-:W2:Y:S01]  /*d6e0*/  LDL.LU R12, [R1+0x18f0] ;  /* 0x0018f000010c7983 */ /* 0x002ea20000300800 */
[----:B------:R-:W-:-:S03]  /*d6f0*/  SEL R9, R21, R9, !P6 ;  /* 0x0000000915097207 */ /* 0x000fc60007000000 */
[----:B------:R1:W-:Y:S01]  /*d700*/  STL [R1+0xf4], R11 ;  /* 0x0000f40b01007387 */ /* 0x0003e20000100800 */
[C---:B------:R-:W-:Y:S02]  /*d710*/  SEL R252, R21.reuse, R252, !P6 ;  /* 0x000000fc15fc7207 */ /* 0x040fe40007000000 */
[C---:B------:R-:W-:Y:S01]  /*d720*/  SEL R23, R21.reuse, R23, !P6 ;  /* 0x0000001715177207 */ /* 0x040fe20007000000 */
[----:B-1----:R-:W3:Y:S01]  /*d730*/  LDL.LU R11, [R1+0x18ec] ;  /* 0x0018ec00010b7983 */ /* 0x002ee20000300800 */
[----:B------:R-:W-:-:S03]  /*d740*/  SEL R156, R21, R156, !P6 ;  /* 0x0000009c159c7207 */ /* 0x000fc60007000000 */
[----:B------:R1:W-:Y:S04]  /*d750*/  STL [R1+0xf0], R10 ;  /* 0x0000f00a01007387 */ /* 0x0003e80000100800 */
[----:B-1----:R-:W4:Y:S04]  /*d760*/  LDL.LU R10, [R1+0x18e8] ;  /* 0x0018e800010a7983 */ /* 0x002f280000300800 */
[----:B------:R1:W-:Y:S04]  /*d770*/  STL [R1+0xec], R9 ;  /* 0x0000ec0901007387 */ /* 0x0003e80000100800 */
[----:B-1----:R-:W2:Y:S04]  /*d780*/  LDL.LU R9, [R1+0x18e4] ;  /* 0x0018e40001097983 */ /* 0x002ea80000300800 */
[----:B------:R1:W-:Y:S04]  /*d790*/  STL [R1+0xe8], R252 ;  /* 0x0000e8fc01007387 */ /* 0x0003e80000100800 */
[----:B-1----:R-:W3:Y:S04]  /*d7a0*/  LDL.LU R252, [R1+0x18e0] ;  /* 0x0018e00001fc7983 */ /* 0x002ee80000300800 */
[----:B------:R1:W-:Y:S04]  /*d7b0*/  STL [R1+0xe4], R23 ;  /* 0x0000e41701007387 */ /* 0x0003e80000100800 */
[----:B-1----:R-:W4:Y:S04]  /*d7c0*/  LDL.LU R23, [R1+0x18dc] ;  /* 0x0018dc0001177983 */ /* 0x002f280000300800 */
[----:B------:R1:W-:Y:S04]  /*d7d0*/  STL [R1+0xe0], R156 ;  /* 0x0000e09c01007387 */ /* 0x0003e80000100800 */
[----:B-1----:R-:W2:Y:S01]  /*d7e0*/  LDL.LU R156, [R1+0x18d8] ;  /* 0x0018d800019c7983 */ /* 0x002ea20000300800 */
[----:B------:R-:W-:-:S02]  /*d7f0*/  SEL R4, R21, R4, !P6 ;  /* 0x0000000415047207 */ /* 0x000fc40007000000 */
[C---:B------:R-:W-:Y:S02]  /*d800*/  SEL R2, R21.reuse, R2, !P6 ;  /* 0x0000000215027207 */ /* 0x040fe40007000000 */
[C---:B------:R-:W-:Y:S01]  /*d810*/  SEL R3, R21.reuse, R3, !P6 ;  /* 0x0000000315037207 */ /* 0x040fe20007000000 */
[----:B------:R1:W-:Y:S04]  /*d820*/  STL [R1+0xdc], R4 ;  /* 0x0000dc0401007387 */ /* 0x0003e80000100800 */
[----:B------:R-:W-:Y:S04]  /*d830*/  STL [R1+0xd8], R2 ;  /* 0x0000d80201007387 */ /* 0x000fe80000100800 */
[----:B------:R3:W-:Y:S01]  /*d840*/  STL [R1+0xd4], R3 ;  /* 0x0000d40301007387 */ /* 0x0007e20000100800 */
[----:B------:R-:W-:Y:S01]  /*d850*/  @!P0 IMAD.MOV R7, RZ, RZ, -R7 ;  /* 0x000000ffff078224 */ /* 0x000fe200078e0a07 */
[----:B-1----:R-:W1:Y:S01]  /*d860*/  LDC R4, c[0x0][0x240] ;  /* 0x00009000ff047b82 */ /* 0x002e620000000800 */
[----:B---3--:R-:W-:-:S02]  /*d870*/  SEL R3, R21, R252, !P6 ;  /* 0x000000fc15037207 */ /* 0x008fc40007000000 */
[C---:B----4-:R-:W-:Y:S02]  /*d880*/  SEL R23, R21.reuse, R23, !P6 ;  /* 0x0000001715177207 */ /* 0x050fe40007000000 */
[----:B--2---:R-:W-:-:S05]  /*d890*/  SEL R2, R21, R156, !P6 ;  /* 0x0000009c15027207 */ /* 0x004fca0007000000 */
[----:B------:R2:W-:Y:S04]  /*d8a0*/  STL [R1+0xd0], R2 ;  /* 0x0000d00201007387 */ /* 0x0005e80000100800 */
[----:B------:R-:W-:Y:S01]  /*d8b0*/  STL [R1+0xcc], R23 ;  /* 0x0000cc1701007387 */ /* 0x000fe20000100800 */
[----:B--2---:R-:W-:-:S03]  /*d8c0*/  SEL R2, R21, R9, !P6 ;  /* 0x0000000915027207 */ /* 0x004fc60007000000 */
[----:B------:R2:W-:Y:S01]  /*d8d0*/  STL [R1+0xc8], R3 ;  /* 0x0000c80301007387 */ /* 0x0005e20000100800 */
[----:B------:R-:W-:-:S03]  /*d8e0*/  SEL R9, R21, R10, !P6 ;  /* 0x0000000a15097207 */ /* 0x000fc60007000000 */
[----:B------:R3:W-:Y:S01]  /*d8f0*/  STL [R1+0xc4], R2 ;  /* 0x0000c40201007387 */ /* 0x0007e20000100800 */
[----:B--2---:R-:W-:-:S03]  /*d900*/  SEL R3, R21, R11, !P6 ;  /* 0x0000000b15037207 */ /* 0x004fc60007000000 */
[----:B------:R2:W-:Y:S01]  /*d910*/  STL [R1+0xc0], R9 ;  /* 0x0000c00901007387 */ /* 0x0005e20000100800 */
[----:B---3--:R-:W-:-:S03]  /*d920*/  SEL R2, R21, R12, !P6 ;  /* 0x0000000c15027207 */ /* 0x008fc60007000000 */
[----:B------:R3:W-:Y:S04]  /*d930*/  STL [R1+0xbc], R3 ;  /* 0x0000bc0301007387 */ /* 0x0007e80000100800 */
[----:B------:R4:W-:Y:S01]  /*d940*/  STL [R1+0xb8], R2 ;  /* 0x0000b80201007387 */ /* 0x0009e20000100800 */
[C---:B--2---:R-:W-:Y:S02]  /*d950*/  SEL R9, R21.reuse, R13, !P6 ;  /* 0x0000000d15097207 */ /* 0x044fe40007000000 */
[----:B---3--:R-:W-:-:S03]  /*d960*/  SEL R3, R21, R14, !P6 ;  /* 0x0000000e15037207 */ /* 0x008fc60007000000 */
[----:B------:R2:W-:Y:S01]  /*d970*/  STL [R1+0xb4], R9 ;  /* 0x0000b40901007387 */ /* 0x0005e20000100800 */
[----:B----4-:R-:W-:-:S03]  /*d980*/  SEL R2, R21, R15, !P6 ;  /* 0x0000000f15027207 */ /* 0x010fc60007000000 */
        /* <DEDUP_REMOVED lines=40> */
[----:B------:R-:W-:Y:S01]  /*dc10*/  STL [R1+0x60], R9 ;  /* 0x0000600901007387 */ /* 0x000fe20000100800 */
[----:B----4-:R-:W-:-:S03]  /*dc20*/  SEL R2, R21, R38, !P6 ;  /* 0x0000002615027207 */ /* 0x010fc60007000000 */
[----:B------:R-:W-:Y:S04]  /*dc30*/  STL [R1+0x5c], R3 ;  /* 0x00005c0301007387 */ /* 0x000fe80000100800 */
[----:B------:R2:W-:Y:S01]  /*dc40*/  STL [R1+0x58], R2 ;  /* 0x0000580201007387 */ /* 0x0005e20000100800 */
[C---:B------:R-:W-:Y:S02]  /*dc50*/  SEL R23, R21.reuse, R68, !P6 ;  /* 0x0000004415177207 */ /* 0x040fe40007000000 */
[----:B--2---:R-:W-:-:S05]  /*dc60*/  SEL R2, R21, R54, !P6 ;  /* 0x0000003615027207 */ /* 0x004fca0007000000 */
[----:B------:R2:W-:Y:S01]  /*dc70*/  STL [R1+0x54], R2 ;  /* 0x0000540201007387 */ /* 0x0005e20000100800 */
[C---:B------:R-:W-:Y:S02]  /*dc80*/  SEL R3, R21.reuse, R69, !P6 ;  /* 0x0000004515037207 */ /* 0x040fe40007000000 */
[----:B--2---:R-:W-:-:S05]  /*dc90*/  SEL R2, R21, R67, !P6 ;  /* 0x0000004315027207 */ /* 0x004fca0007000000 */
[----:B------:R2:W-:Y:S04]  /*dca0*/  STL [R1+0x50], R2 ;  /* 0x0000500201007387 */ /* 0x0005e80000100800 */
        /* <DEDUP_REMOVED lines=24> */
[----:B------:R-:W-:Y:S01]  /*de30*/  STL [R1+0x24], R23 ;  /* 0x0000241701007387 */ /* 0x000fe20000100800 */
[----:B------:R-:W-:-:S03]  /*de40*/  SEL R24, R21, R52, !P6 ;  /* 0x0000003415187207 */ /* 0x000fc60007000000 */
[----:B------:R-:W0:Y:S01]  /*de50*/  LDL.LU R54, [R1+0x100] ;  /* 0x0001000001367983 */ /* 0x000e220000300800 */
[----:B--2---:R-:W-:-:S03]  /*de60*/  SEL R2, R21, R82, !P6 ;  /* 0x0000005215027207 */ /* 0x004fc60007000000 */
[----:B------:R-:W-:Y:S04]  /*de70*/  STL [R1+0x20], R3 ;  /* 0x0000200301007387 */ /* 0x000fe80000100800 */
[----:B------:R-:W2:Y:S01]  /*de80*/  LDL.LU R52, [R1+0xfc] ;  /* 0x0000fc0001347983 */ /* 0x000ea20000300800 */
[----:B------:R-:W-:-:S03]  /*de90*/  SEL R25, R21, R51, !P6 ;  /* 0x0000003315197207 */ /* 0x000fc60007000000 */
[----:B------:R3:W-:Y:S04]  /*dea0*/  STL [R1+0x18], R2 ;  /* 0x0000180201007387 */ /* 0x0007e80000100800 */
[----:B------:R-:W4:Y:S01]  /*deb0*/  LDL.LU R51, [R1+0x34] ;  /* 0x0000340001337983 */ /* 0x000f220000300800 */
[C---:B------:R-:W-:Y:S02]  /*dec0*/  SEL R27, R21.reuse, R49, !P6 ;  /* 0x00000031151b7207 */ /* 0x040fe40007000000 */
[C---:B------:R-:W-:Y:S01]  /*ded0*/  SEL R28, R21.reuse, R48, !P6 ;  /* 0x00000030151c7207 */ /* 0x040fe20007000000 */
[----:B------:R-:W1:Y:S01]  /*dee0*/  LDL.LU R49, [R1+0xf8] ;  /* 0x0000f80001317983 */ /* 0x000e620000300800 */
[C---:B------:R-:W-:Y:S02]  /*def0*/  SEL R30, R21.reuse, R47, !P6 ;  /* 0x0000002f151e7207 */ /* 0x040fe40007000000 */
[C---:B------:R-:W-:Y:S01]  /*df00*/  SEL R32, R21.reuse, R46, !P6 ;  /* 0x0000002e15207207 */ /* 0x040fe20007000000 */
[----:B------:R-:W4:Y:S01]  /*df10*/  LDL.LU R48, [R1+0xf4] ;  /* 0x0000f40001307983 */ /* 0x000f220000300800 */
[----:B------:R-:W-:-:S03]  /*df20*/  SEL R33, R21, R45, !P6 ;  /* 0x0000002d15217207 */ /* 0x000fc60007000000 */
        /* <DEDUP_REMOVED lines=10> */
[----:B------:R-:W4:Y:S04]  /*dfd0*/  LDL.LU R42, [R1+0xdc] ;  /* 0x0000dc00012a7983 */ /* 0x000f280000300800 */
[----:B------:R-:W4:Y:S04]  /*dfe0*/  LDL.LU R41, [R1+0xd8] ;  /* 0x0000d80001297983 */ /* 0x000f280000300800 */
[----:B------:R-:W4:Y:S01]  /*dff0*/  LDL.LU R40, [R1+0xd4] ;  /* 0x0000d40001287983 */ /* 0x000f220000300800 */
[C---:B------:R-:W-:Y:S02]  /*e000*/  SEL R26, R21.reuse, R50, !P6 ;  /* 0x00000032151a7207 */ /* 0x040fe40007000000 */
[----:B------:R-:W3:Y:S01]  /*e010*/  S2R R50, SR_TID.X ;  /* 0x0000000000327919 */ /* 0x000ee20000002100 */
[----:B------:R-:W-:-:S02]  /*e020*/  SEL R22, R21, R53, !P6 ;  /* 0x0000003515167207 */ /* 0x000fc40007000000 */
[----:B------:R-:W3:Y:S02]  /*e030*/  LDC R53, c[0x0][0x23c] ;  /* 0x00008f00ff357b82 */ /* 0x000ee40000000800 */
[C---:B---3--:R-:W-:Y:S02]  /*e040*/  SEL R2, R21.reuse, R83, !P6 ;  /* 0x0000005315027207 */ /* 0x048fe40007000000 */
[C---:B------:R-:W-:Y:S02]  /*e050*/  SEL R3, R21.reuse, R84, !P6 ;  /* 0x0000005415037207 */ /* 0x040fe40007000000 */
[C---:B------:R-:W-:Y:S01]  /*e060*/  SEL R29, R21.reuse, R154, !P6 ;  /* 0x0000009a151d7207 */ /* 0x040fe20007000000 */
[----:B------:R-:W-:Y:S01]  /*e070*/  @!P1 IMAD.MOV R0, RZ, RZ, -R0 ;  /* 0x000000ffff009224 */ /* 0x000fe200078e0a00 */
[C---:B------:R-:W-:Y:S02]  /*e080*/  SEL R156, R21.reuse, R85, !P6 ;  /* 0x00000055159c7207 */ /* 0x040fe40007000000 */
[C---:B------:R-:W-:Y:S01]  /*e090*/  SEL R23, R21.reuse, R86, !P6 ;  /* 0x0000005615177207 */ /* 0x040fe20007000000 */
[----:B------:R-:W-:Y:S01]  /*e0a0*/  STL [R1+0x18c4], R2 ;  /* 0x0018c40201007387 */ /* 0x000fe20000100800 */
[----:B------:R-:W-:-:S02]  /*e0b0*/  SEL R252, R21, R87, !P6 ;  /* 0x0000005715fc7207 */ /* 0x000fc40007000000 */
[C---:B------:R-:W-:Y:S01]  /*e0c0*/  SEL R31, R21.reuse, R155, !P6 ;  /* 0x0000009b151f7207 */ /* 0x040fe20007000000 */
[----:B------:R-:W-:Y:S01]  /*e0d0*/  STL [R1+0x18c8], R3 ;  /* 0x0018c80301007387 */ /* 0x000fe20000100800 */
[----:B------:R-:W-:-:S03]  /*e0e0*/  SEL R84, R21, R0, !P6 ;  /* 0x0000000015547207 */ /* 0x000fc60007000000 */
[----:B------:R-:W-:Y:S01]  /*e0f0*/  STL [R1+0x18cc], R156 ;  /* 0x0018cc9c01007387 */ /* 0x000fe20000100800 */
[----:B------:R-:W-:-:S03]  /*e100*/  LOP3.LUT R50, R50, 0x7f, RZ, 0xc0, !PT ;  /* 0x0000007f32327812 */ /* 0x000fc600078ec0ff */
[----:B------:R-:W-:Y:S02]  /*e110*/  STL [R1+0x18d0], R23 ;  /* 0x0018d01701007387 */ /* 0x000fe40000100800 */
[----:B------:R-:W-:Y:S02]  /*e120*/  IMAD R50, R50, R53, RZ ;  /* 0x0000003532327224 */ /* 0x000fe400078e02ff */
[----:B------:R3:W-:Y:S01]  /*e130*/  STL [R1+0x18d4], R252 ;  /* 0x0018d4fc01007387 */ /* 0x0007e20000100800 */
[C---:B------:R-:W-:Y:S02]  /*e140*/  SEL R9, R21.reuse, R66, !P6 ;  /* 0x0000004215097207 */ /* 0x040fe40007000000 */
[C---:B------:R-:W-:Y:S02]  /*e150*/  SEL R10, R21.reuse, R65, !P6 ;  /* 0x00000041150a7207 */ /* 0x040fe40007000000 */
[C---:B------:R-:W-:Y:S02]  /*e160*/  SEL R11, R21.reuse, R64, !P6 ;  /* 0x00000040150b7207 */ /* 0x040fe40007000000 */
[----:B------:R-:W-:-:S02]  /*e170*/  SEL R12, R21, R63, !P6 ;  /* 0x0000003f150c7207 */ /* 0x000fc40007000000 */
[C---:B------:R-:W-:Y:S02]  /*e180*/  SEL R13, R21.reuse, R62, !P6 ;  /* 0x0000003e150d7207 */ /* 0x040fe40007000000 */
[C---:B------:R-:W-:Y:S02]  /*e190*/  SEL R14, R21.reuse, R61, !P6 ;  /* 0x0000003d150e7207 */ /* 0x040fe40007000000 */
[C---:B------:R-:W-:Y:S02]  /*e1a0*/  SEL R15, R21.reuse, R60, !P6 ;  /* 0x0000003c150f7207 */ /* 0x040fe40007000000 */
[C---:B------:R-:W-:Y:S02]  /*e1b0*/  SEL R16, R21.reuse, R59, !P6 ;  /* 0x0000003b15107207 */ /* 0x040fe40007000000 */
[C---:B------:R-:W-:Y:S02]  /*e1c0*/  SEL R17, R21.reuse, R58, !P6 ;  /* 0x0000003a15117207 */ /* 0x040fe40007000000 */
[----:B------:R-:W-:-:S02]  /*e1d0*/  SEL R18, R21, R57, !P6 ;  /* 0x0000003915127207 */ /* 0x000fc40007000000 */
[C---:B------:R-:W-:Y:S02]  /*e1e0*/  SEL R19, R21.reuse, R56, !P6 ;  /* 0x0000003815137207 */ /* 0x040fe40007000000 */
[C---:B------:R-:W-:Y:S01]  /*e1f0*/  SEL R20, R21.reuse, R55, !P6 ;  /* 0x0000003715147207 */ /* 0x040fe20007000000 */
[----:B------:R-:W-:Y:S02]  /*e200*/  @!P5 IMAD.MOV R6, RZ, RZ, -R6 ;  /* 0x000000ffff06d224 */ /* 0x000fe400078e0a06 */
[----:B------:R-:W-:Y:S02]  /*e210*/  @!P2 IMAD.MOV R5, RZ, RZ, -R5 ;  /* 0x000000ffff05a224 */ /* 0x000fe400078e0a05 */
[----:B------:R-:W-:Y:S01]  /*e220*/  @!P3 IMAD.MOV R8, RZ, RZ, -R8 ;  /* 0x000000ffff08b224 */ /* 0x000fe200078e0a08 */
        /* <DEDUP_REMOVED lines=65> */
[----:B------:R-:W-:Y:S02]  /*e640*/  SEL R157, R21, R157, !P6 ;  /* 0x0000009d159d7207 */ /* 0x000fe40007000000 */
[----:B0-----:R-:W-:-:S04]  /*e650*/  LEA R154, P0, R54, R152, 0x1 ;  /* 0x00000098369a7211 */ /* 0x001fc800078008ff */
[-C--:B------:R-:W-:Y:S02]  /*e660*/  LEA.HI.X.SX32 R155, R54, R153.reuse, 0x1, P0 ;  /* 0x00000099369b7211 */ /* 0x080fe400000f0eff */
[C---:B--2---:R-:W-:Y:S01]  /*e670*/  LEA R152, P1, R52.reuse, R152, 0x1 ;  /* 0x0000009834987211 */ /* 0x044fe200078208ff */
[----:B------:R-:W-:Y:S03]  /*e680*/  STL [R1+0x18b0], R154 ;  /* 0x0018b09a01007387 */ /* 0x000fe60000100800 */
[----:B------:R-:W-:Y:S01]  /*e690*/  LEA.HI.X.SX32 R153, R52, R153, 0x1, P1 ;  /* 0x0000009934997211 */ /* 0x000fe200008f0eff */
[----:B------:R-:W-:Y:S01]  /*e6a0*/  STL [R1+0x18ac], R155 ;  /* 0x0018ac9b01007387 */ /* 0x000fe20000100800 */
[----:B----4-:R-:W-:-:S03]  /*e6b0*/  LEA.HI.X.SX32 R0, R50, R51, 0x1, P4 ;  /* 0x0000003332007211 */ /* 0x010fc600020f0eff */
[----:B------:R-:W-:Y:S04]  /*e6c0*/  STL [R1+0x18b8], R152 ;  /* 0x0018b89801007387 */ /* 0x000fe80000100800 */
[----:B------:R-:W-:Y:S04]  /*e6d0*/  STL [R1+0x18b4], R153 ;  /* 0x0018b49901007387 */ /* 0x000fe80000100800 */
[----:B------:R0:W-:Y:S04]  /*e6e0*/  STL [R1+0x18bc], R0 ;  /* 0x0018bc0001007387 */ /* 0x0001e80000100800 */
[----:B------:R-:W2:Y:S04]  /*e6f0*/  LDL.LU R70, [R1+0xd0] ;  /* 0x0000d00001467983 */ /* 0x000ea80000300800 */
[----:B------:R-:W4:Y:S04]  /*e700*/  LDL.LU R69, [R1+0xcc] ;  /* 0x0000cc0001457983 */ /* 0x000f280000300800 */
        /* <DEDUP_REMOVED lines=14> */
[----:B------:R-:W4:Y:S01]  /*e7f0*/  LDL.LU R54, [R1+0x90] ;  /* 0x0000900001367983 */ /* 0x000f220000300800 */
[----:B-1----:R-:W-:-:S03]  /*e800*/  IMAD R82, R49, R4, RZ ;  /* 0x0000000431527224 */ /* 0x002fc600078e02ff */
[----:B------:R-:W4:Y:S01]  /*e810*/  LDL.LU R53, [R1+0x8c] ;  /* 0x00008c0001357983 */ /* 0x000f220000300800 */
[----:B------:R-:W-:-:S03]  /*e820*/  IMAD R79, R48, R4, RZ ;  /* 0x00000004304f7224 */ /* 0x000fc600078e02ff */
        /* <DEDUP_REMOVED lines=17> */
[----:B------:R-:W-:-:S03]  /*e940*/  SEL R158, R21, R158, !P6 ;  /* 0x0000009e159e7207 */ /* 0x000fc60007000000 */
[----:B------:R-:W4:Y:S01]  /*e950*/  LDL.LU R43, [R1+0x64] ;  /* 0x00006400012b7983 */ /* 0x000f220000300800 */
[----:B------:R-:W-:-:S03]  /*e960*/  SEL R159, R21, R159, !P6 ;  /* 0x0000009f159f7207 */ /* 0x000fc60007000000 */
[----:B------:R-:W4:Y:S01]  /*e970*/  LDL.LU R42, [R1+0x60] ;  /* 0x00006000012a7983 */ /* 0x000f220000300800 */
[C---:B------:R-:W-:Y:S02]  /*e980*/  SEL R160, R21.reuse, R160, !P6 ;  /* 0x000000a015a07207 */ /* 0x040fe40007000000 */
[C---:B------:R-:W-:Y:S01]  /*e990*/  SEL R161, R21.reuse, R161, !P6 ;  /* 0x000000a115a17207 */ /* 0x040fe20007000000 */
[----:B------:R-:W4:Y:S01]  /*e9a0*/  LDL.LU R41, [R1+0x5c] ;  /* 0x00005c0001297983 */ /* 0x000f220000300800 */
[C---:B------:R-:W-:Y:S02]  /*e9b0*/  SEL R162, R21.reuse, R162, !P6 ;  /* 0x000000a215a27207 */ /* 0x040fe40007000000 */
[C---:B------:R-:W-:Y:S01]  /*e9c0*/  SEL R163, R21.reuse, R163, !P6 ;  /* 0x000000a315a37207 */ /* 0x040fe20007000000 */
[----:B------:R-:W4:Y:S01]  /*e9d0*/  LDL.LU R40, [R1+0x58] ;  /* 0x0000580001287983 */ /* 0x000f220000300800 */
        /* <DEDUP_REMOVED lines=92> */
[----:B------:R-:W4:Y:S04]  /*efa0*/  LDL.LU R21, [R1+0x54] ;  /* 0x0000540001157983 */ /* 0x000f280000300800 */
[----:B------:R-:W4:Y:S04]  /*efb0*/  LDL.LU R8, [R1+0x50] ;  /* 0x0000500001087983 */ /* 0x000f280000300800 */
[----:B------:R-:W4:Y:S04]  /*efc0*/  LDL.LU R7, [R1+0x4c] ;  /* 0x00004c0001077983 */ /* 0x000f280000300800 */
[----:B------:R-:W4:Y:S04]  /*efd0*/  LDL.LU R6, [R1+0x48] ;  /* 0x0000480001067983 */ /* 0x000f280000300800 */
[----:B------:R-:W4:Y:S04]  /*efe0*/  LDL.LU R5, [R1+0x44] ;  /* 0x0000440001057983 */ /* 0x000f280000300800 */
[----:B------:R-:W4:Y:S04]  /*eff0*/  LDL.LU R85, [R1+0x40] ;  /* 0x0000400001557983 */ /* 0x000f280000300800 */
[----:B------:R-:W4:Y:S04]  /*f000*/  LDL.LU R87, [R1+0x3c] ;  /* 0x00003c0001577983 */ /* 0x000f280000300800 */
[----:B---3--:R-:W3:Y:S04]  /*f010*/  LDL.LU R252, [R1+0x4] ;  /* 0x0000040001fc7983 */ /* 0x008ee80000300800 */
[----:B------:R-:W2:Y:S04]  /*f020*/  LDL.LU R23, [R1+0x10] ;  /* 0x0000100001177983 */ /* 0x000ea80000300800 */
[----:B------:R-:W4:Y:S04]  /*f030*/  LDL.LU R156, [R1+0x1c] ;  /* 0x00001c00019c7983 */ /* 0x000f280000300800 */
[----:B------:R-:W4:Y:S04]  /*f040*/  LDL.LU R3, [R1+0x2c] ;  /* 0x00002c0001037983 */ /* 0x000f280000300800 */
[----:B------:R-:W4:Y:S04]  /*f050*/  LDL.LU R2, [R1+0x38] ;  /* 0x0000380001027983 */ /* 0x000f280000300800 */
[----:B0-----:R-:W4:Y:S04]  /*f060*/  LDL.LU R0, [R1+0x30] ;  /* 0x0000300001007983 */ /* 0x001f280000300800 */
[----:B------:R-:W4:Y:S04]  /*f070*/  LDL.LU R153, [R1+0x28] ;  /* 0x0000280001997983 */ /* 0x000f280000300800 */
[----:B------:R-:W4:Y:S04]  /*f080*/  LDL.LU R152, [R1+0x24] ;  /* 0x0000240001987983 */ /* 0x000f280000300800 */
[----:B------:R-:W4:Y:S04]  /*f090*/  LDL.LU R155, [R1+0x20] ;  /* 0x00002000019b7983 */ /* 0x000f280000300800 */
[----:B------:R-:W4:Y:S01]  /*f0a0*/  LDL.LU R154, [R1+0x18] ;  /* 0x00001800019a7983 */ /* 0x000f220000300800 */
[----:B---3--:R-:W-:-:S02]  /*f0b0*/  IMAD R252, R252, R4, RZ ;  /* 0x00000004fcfc7224 */ /* 0x008fc400078e02ff */
[----:B--2---:R-:W-:-:S03]  /*f0c0*/  IMAD R23, R23, R4, RZ ;  /* 0x0000000417177224 */ /* 0x004fc600078e02ff */
[----:B------:R0:W-:Y:S01]  /*f0d0*/  STL [R1+0x4], R252 ;  /* 0x000004fc01007387 */ /* 0x0001e20000100800 */
[-C--:B----4-:R-:W-:Y:S02]  /*f0e0*/  IMAD R156, R156, R4.reuse, RZ ;  /* 0x000000049c9c7224 */ /* 0x090fe400078e02ff */
[-C--:B------:R-:W-:Y:S01]  /*f0f0*/  IMAD R3, R3, R4.reuse, RZ ;  /* 0x0000000403037224 */ /* 0x080fe200078e02ff */
[----:B0-----:R-:W2:Y:S01]  /*f100*/  LDL.LU R252, [R1+0x18d4] ;  /* 0x0018d40001fc7983 */ /* 0x001ea20000300800 */
[----:B------:R-:W-:-:S03]  /*f110*/  IMAD R2, R2, R4, RZ ;  /* 0x0000000402027224 */ /* 0x000fc600078e02ff */
[----:B------:R0:W-:Y:S04]  /*f120*/  STL [R1+0x10], R23 ;  /* 0x0000101701007387 */ /* 0x0001e80000100800 */
[----:B0-----:R-:W3:Y:S04]  /*f130*/  LDL.LU R23, [R1+0x18d0] ;  /* 0x0018d00001177983 */ /* 0x001ee80000300800 */
[----:B------:R0:W-:Y:S04]  /*f140*/  STL [R1+0x1c], R156 ;  /* 0x00001c9c01007387 */ /* 0x0001e80000100800 */
[----:B0-----:R-:W4:Y:S04]  /*f150*/  LDL.LU R156, [R1+0x18cc] ;  /* 0x0018cc00019c7983 */ /* 0x001f280000300800 */
[----:B------:R0:W-:Y:S04]  /*f160*/  STL [R1+0x2c], R3 ;  /* 0x00002c0301007387 */ /* 0x0001e80000100800 */
[----:B0-----:R-:W2:Y:S04]  /*f170*/  LDL.LU R3, [R1+0x18c8] ;  /* 0x0018c80001037983 */ /* 0x001ea80000300800 */
[----:B------:R0:W-:Y:S04]  /*f180*/  STL [R1+0x34], R2 ;  /* 0x0000340201007387 */ /* 0x0001e80000100800 */
[----:B0-----:R-:W3:Y:S01]  /*f190*/  LDL.LU R2, [R1+0x18c4] ;  /* 0x0018c40001027983 */ /* 0x001ee20000300800 */
[----:B------:R-:W-:-:S05]  /*f1a0*/  IMAD R0, R0, R4, RZ ;  /* 0x0000000400007224 */ /* 0x000fca00078e02ff */
[----:B------:R0:W-:Y:S02]  /*f1b0*/  STL [R1+0x30], R0 ;  /* 0x0000300001007387 */ /* 0x0001e40000100800 */
[-C--:B0-----:R-:W-:Y:S02]  /*f1c0*/  IMAD R0, R153, R4.reuse, RZ ;  /* 0x0000000499007224 */ /* 0x081fe400078e02ff */
[----:B------:R-:W-:-:S03]  /*f1d0*/  IMAD R153, R155, R4, RZ ;  /* 0x000000049b997224 */ /* 0x000fc600078e02ff */
[----:B------:R0:W-:Y:S01]  /*f1e0*/  STL [R1+0x28], R0 ;  /* 0x0000280001007387 */ /* 0x0001e20000100800 */
[----:B---3--:R-:W-:-:S03]  /*f1f0*/  IMAD R155, R2, R4, RZ ;  /* 0x00000004029b7224 */ /* 0x008fc600078e02ff */
[----:B------:R-:W0:Y:S02]  /*f200*/  LDL.LU R2, [R1+0x18c0] ;  /* 0x0018c00001027983 */ /* 0x000e240000300800 */
[----:B0-----:R-:W-:-:S05]  /*f210*/  LEA R0, P3, R82, R2, 0x1 ;  /* 0x0000000252007211 */ /* 0x001fca00078608ff */
[----:B------:R0:W-:Y:S02]  /*f220*/  STL [R1+0x890], R0 ;  /* 0x0008900001007387 */ /* 0x0001e40000100800 */
        /* <DEDUP_REMOVED lines=11> */
[----:B------:R0:W-:Y:S04]  /*f2e0*/  STL [R1+0x8c0], R0 ;  /* 0x0008c00001007387 */ /* 0x0001e80000100800 */
[----:B0-----:R-:W3:Y:S01]  /*f2f0*/  LDL.LU R0, [R1+0x18bc] ;  /* 0x0018bc0001007983 */ /* 0x001ee20000300800 */
[-C--:B------:R-:W-:Y:S02]  /*f300*/  IMAD R70, R70, R4.reuse, RZ ;  /* 0x0000000446467224 */ /* 0x080fe400078e02ff */
[-C--:B------:R-:W-:Y:S02]  /*f310*/  IMAD R69, R69, R4.reuse, RZ ;  /* 0x0000000445457224 */ /* 0x080fe400078e02ff */
[-C--:B------:R-:W-:Y:S02]  /*f320*/  IMAD R68, R68, R4.reuse, RZ ;  /* 0x0000000444447224 */ /* 0x080fe400078e02ff */
[----:B------:R-:W-:-:S02]  /*f330*/  IMAD R67, R67, R4, RZ ;  /* 0x0000000443437224 */ /* 0x000fc400078e02ff */
[-C--:B------:R-:W-:Y:S02]  /*f340*/  IMAD R66, R66, R4.reuse, RZ ;  /* 0x0000000442427224 */ /* 0x080fe400078e02ff */
[-C--:B------:R-:W-:Y:S02]  /*f350*/  IMAD R65, R65, R4.reuse, RZ ;  /* 0x0000000441417224 */ /* 0x080fe400078e02ff */
        /* <DEDUP_REMOVED lines=48> */
[----:B------:R-:W-:Y:S01]  /*f660*/  IMAD R13, R13, R4, RZ ;  /* 0x000000040d0d7224 */ /* 0x000fe200078e02ff */
[----:B---3--:R-:W-:-:S05]  /*f670*/  LEA.HI.X.SX32 R82, R82, R0, 0x1, P3 ;  /* 0x0000000052527211 */ /* 0x008fca00018f0eff */
[----:B------:R0:W-:Y:S01]  /*f680*/  STL [R1+0x88c], R82 ;  /* 0x00088c5201007387 */ /* 0x0001e20000100800 */
[----:B------:R-:W-:Y:S02]  /*f690*/  LEA.HI.X.SX32 R78, R78, R0, 0x1, P1 ;  /* 0x000000004e4e7211 */ /* 0x000fe400008f0eff */
[----:B0-----:R-:W-:-:S05]  /*f6a0*/  LEA R82, P3, R73, R2, 0x1 ;  /* 0x0000000249527211 */ /* 0x001fca00078608ff */
[----:B------:R0:W-:Y:S02]  /*f6b0*/  STL [R1+0x8c8], R82 ;  /* 0x0008c85201007387 */ /* 0x0001e40000100800 */
[----:B0-----:R-:W-:Y:S02]  /*f6c0*/  LEA.HI.X.SX32 R82, R79, R0, 0x1, P2 ;  /* 0x000000004f527211 */ /* 0x001fe400010f0eff */
[----:B------:R-:W-:-:S03]  /*f6d0*/  LEA R79, P2, R72, R2, 0x1 ;  /* 0x00000002484f7211 */ /* 0x000fc600078408ff */
[----:B------:R0:W-:Y:S04]  /*f6e0*/  STL [R1+0x894], R82 ;  /* 0x0008945201007387 */ /* 0x0001e80000100800 */
[----:B------:R1:W-:Y:S04]  /*f6f0*/  STL [R1+0x8d0], R79 ;  /* 0x0008d04f01007387 */ /* 0x0003e80000100800 */
[----:B------:R3:W-:Y:S01]  /*f700*/  STL [R1+0x89c], R78 ;  /* 0x00089c4e01007387 */ /* 0x0007e20000100800 */
[----:B0-----:R-:W-:Y:S02]  /*f710*/  LEA R82, P1, R71, R2, 0x1 ;  /* 0x0000000247527211 */ /* 0x001fe400078208ff */
[----:B-1----:R-:W-:-:S02]  /*f720*/  LEA.HI.X.SX32 R79, R77, R0, 0x1, P0 ;  /* 0x000000004d4f7211 */ /* 0x002fc400000f0eff */
[----:B------:R-:W-:Y:S02]  /*f730*/  LEA.HI.X.SX32 R77, R76, R0, 0x1, P4 ;  /* 0x000000004c4d7211 */ /* 0x000fe400020f0eff */
[-C--:B---3--:R-:W-:Y:S01]  /*f740*/  LEA R78, P0, R70, R2.reuse, 0x1 ;  /* 0x00000002464e7211 */ /* 0x088fe200078008ff */
[----:B------:R-:W-:Y:S01]  /*f750*/  STL [R1+0x8d8], R82 ;  /* 0x0008d85201007387 */ /* 0x000fe20000100800 */
[----:B------:R-:W-:Y:S02]  /*f760*/  LEA R76, P4, R69, R2, 0x1 ;  /* 0x00000002454c7211 */ /* 0x000fe400078808ff */
[----:B------:R-:W-:Y:S01]  /*f770*/  LEA.HI.X.SX32 R75, R75, R0, 0x1, P6 ;  /* 0x000000004b4b7211 */ /* 0x000fe200030f0eff */
[----:B------:R-:W-:Y:S04]  /*f780*/  STL [R1+0x8a4], R79 ;  /* 0x0008a44f01007387 */ /* 0x000fe80000100800 */
[----:B------:R-:W-:Y:S04]  /*f790*/  STL [R1+0x8e0], R78 ;  /* 0x0008e04e01007387 */ /* 0x000fe80000100800 */
[----:B------:R0:W-:Y:S04]  /*f7a0*/  STL [R1+0x8ac], R77 ;  /* 0x0008ac4d01007387 */ /* 0x0001e80000100800 */
[----:B------:R1:W-:Y:S04]  /*f7b0*/  STL [R1+0x8e8], R76 ;  /* 0x0008e84c01007387 */ /* 0x0003e80000100800 */
[----:B------:R3:W-:Y:S01]  /*f7c0*/  STL [R1+0x8b4], R75 ;  /* 0x0008b44b01007387 */ /* 0x0007e20000100800 */
[----:B0-----:R-:W-:-:S02]  /*f7d0*/  LEA R77, P6, R68, R2, 0x1 ;  /* 0x00000002444d7211 */ /* 0x001fc400078c08ff */
[-C--:B-1----:R-:W-:Y:S02]  /*f7e0*/  LEA.HI.X.SX32 R76, R74, R0.reuse, 0x1, P5 ;  /* 0x000000004a4c7211 */ /* 0x082fe400028f0eff */
        /* <DEDUP_REMOVED lines=195> */
[----:B------:R-:W-:-:S03]  /*10420*/  LEA R22, P5, R15, R2, 0x1 ;  /* 0x000000020f167211 */ /* 0x000fc600078a08ff */
[----:B------:R-:W-:Y:S01]  /*10430*/  STL [R1+0xa3c], R26 ;  /* 0x000a3c1a01007387 */ /* 0x000fe20000100800 */
[----:B------:R-:W-:-:S03]  /*10440*/  LEA.HI.X.SX32 R21, R21, R0, 0x1, P3 ;  /* 0x0000000015157211 */ /* 0x000fc600018f0eff */
[----:B------:R-:W-:Y:S04]  /*10450*/  STL [R1+0xa78], R25 ;  /* 0x000a781901007387 */ /* 0x000fe80000100800 */
[----:B------:R-:W-:Y:S04]  /*10460*/  STL [R1+0xa44], R24 ;  /* 0x000a441801007387 */ /* 0x000fe80000100800 */
[----:B------:R-:W3:Y:S04]  /*10470*/  LDL.LU R74, [R1+0x4] ;  /* 0x00000400014a7983 */ /* 0x000ee80000300800 */
[----:B------:R0:W-:Y:S04]  /*10480*/  STL [R1+0xa80], R22 ;  /* 0x000a801601007387 */ /* 0x0001e80000100800 */
[----:B------:R1:W-:Y:S04]  /*10490*/  STL [R1+0xa4c], R21 ;  /* 0x000a4c1501007387 */ /* 0x0003e80000100800 */
[----:B------:R-:W3:Y:S01]  /*104a0*/  LDL.LU R75, [R1+0x10] ;  /* 0x00001000014b7983 */ /* 0x000ee20000300800 */
[----:B0-----:R-:W-:-:S02]  /*104b0*/  LEA R22, P3, R14, R2, 0x1 ;  /* 0x000000020e167211 */ /* 0x001fc400078608ff */
[----:B-1----:R-:W-:-:S03]  /*104c0*/  LEA.HI.X.SX32 R21, R20, R0, 0x1, P2 ;  /* 0x0000000014157211 */ /* 0x002fc600010f0eff */
[----:B------:R-:W-:Y:S01]  /*104d0*/  STL [R1+0xa88], R22 ;  /* 0x000a881601007387 */ /* 0x000fe20000100800 */
[----:B------:R-:W-:-:S03]  /*104e0*/  LEA R20, P2, R13, R2, 0x1 ;  /* 0x000000020d147211 */ /* 0x000fc600078408ff */
[----:B------:R-:W3:Y:S01]  /*104f0*/  LDL.LU R76, [R1+0x1c] ;  /* 0x00001c00014c7983 */ /* 0x000ee20000300800 */
[----:B------:R-:W-:Y:S01]  /*10500*/  IMAD R12, R12, R4, RZ ;  /* 0x000000040c0c7224 */ /* 0x000fe200078e02ff */
[----:B------:R-:W-:Y:S02]  /*10510*/  LEA.HI.X.SX32 R19, R19, R0, 0x1, P1 ;  /* 0x0000000013137211 */ /* 0x000fe400008f0eff */
[----:B------:R-:W-:Y:S04]  /*10520*/  STL [R1+0xa54], R21 ;  /* 0x000a541501007387 */ /* 0x000fe80000100800 */
[----:B------:R-:W3:Y:S04]  /*10530*/  LDL.LU R77, [R1+0x2c] ;  /* 0x00002c00014d7983 */ /* 0x000ee80000300800 */
[----:B------:R0:W-:Y:S04]  /*10540*/  STL [R1+0xa90], R20 ;  /* 0x000a901401007387 */ /* 0x0001e80000100800 */
[----:B------:R-:W3:Y:S04]  /*10550*/  LDL.LU R78, [R1+0x34] ;  /* 0x00003400014e7983 */ /* 0x000ee80000300800 */
[----:B------:R1:W-:Y:S01]  /*10560*/  STL [R1+0xa5c], R19 ;  /* 0x000a5c1301007387 */ /* 0x0003e20000100800 */
[----:B0-----:R-:W-:-:S03]  /*10570*/  LEA R20, P1, R12, R2, 0x1 ;  /* 0x000000020c147211 */ /* 0x001fc600078208ff */
[----:B------:R-:W3:Y:S04]  /*10580*/  LDL.LU R79, [R1+0x30] ;  /* 0x00003000014f7983 */ /* 0x000ee80000300800 */
[----:B------:R-:W-:Y:S04]  /*10590*/  STL [R1+0xa98], R20 ;  /* 0x000a981401007387 */ /* 0x000fe80000100800 */
[----:B------:R-:W3:Y:S01]  /*105a0*/  LDL.LU R82, [R1+0x28] ;  /* 0x0000280001527983 */ /* 0x000ee20000300800 */
[----:B------:R-:W-:Y:S01]  /*105b0*/  IMAD R11, R11, R4, RZ ;  /* 0x000000040b0b7224 */ /* 0x000fe200078e02ff */
[----:B-1----:R-:W-:Y:S01]  /*105c0*/  LEA.HI.X.SX32 R19, R18, R0, 0x1, P0 ;  /* 0x0000000012137211 */ /* 0x002fe200000f0eff */
[----:B------:R-:W-:-:S03]  /*105d0*/  IMAD R10, R10, R4, RZ ;  /* 0x000000040a0a7224 */ /* 0x000fc600078e02ff */
[----:B------:R-:W-:Y:S01]  /*105e0*/  LEA R18, P0, R11, R2, 0x1 ;  /* 0x000000020b127211 */ /* 0x000fe200078008ff */
[----:B------:R0:W-:Y:S01]  /*105f0*/  STL [R1+0xa64], R19 ;  /* 0x000a641301007387 */ /* 0x0001e20000100800 */
[-C--:B------:R-:W-:Y:S02]  /*10600*/  IMAD R9, R9, R4.reuse, RZ ;  /* 0x0000000409097224 */ /* 0x080fe400078e02ff */
[----:B------:R-:W-:Y:S01]  /*10610*/  IMAD R8, R8, R4, RZ ;  /* 0x0000000408087224 */ /* 0x000fe200078e02ff */
[----:B------:R1:W-:Y:S01]  /*10620*/  STL [R1+0xaa0], R18 ;  /* 0x000aa01201007387 */ /* 0x0003e20000100800 */
[----:B0-----:R-:W-:Y:S02]  /*10630*/  LEA.HI.X.SX32 R19, R17, R0, 0x1, P4 ;  /* 0x0000000011137211 */ /* 0x001fe400020f0eff */
[----:B------:R-:W-:Y:S02]  /*10640*/  LEA R17, P4, R10, R2, 0x1 ;  /* 0x000000020a117211 */ /* 0x000fe400078808ff */
[----:B-1----:R-:W-:Y:S01]  /*10650*/  LEA.HI.X.SX32 R18, R16, R0, 0x1, P6 ;  /* 0x0000000010127211 */ /* 0x002fe200030f0eff */
[----:B------:R-:W-:Y:S01]  /*10660*/  STL [R1+0xa6c], R19 ;  /* 0x000a6c1301007387 */ /* 0x000fe20000100800 */
[----:B------:R-:W-:Y:S01]  /*10670*/  LEA R16, P6, R9, R2, 0x1 ;  /* 0x0000000209107211 */ /* 0x000fe200078c08ff */
[----:B------:R-:W-:-:S02]  /*10680*/  IMAD R7, R7, R4, RZ ;  /* 0x0000000407077224 */ /* 0x000fc400078e02ff */
[----:B------:R0:W-:Y:S01]  /*10690*/  STL [R1+0xaa8], R17 ;  /* 0x000aa81101007387 */ /* 0x0001e20000100800 */
[----:B------:R-:W-:-:S03]  /*106a0*/  IMAD R6, R6, R4, RZ ;  /* 0x0000000406067224 */ /* 0x000fc600078e02ff */
[----:B------:R-:W-:Y:S01]  /*106b0*/  STL [R1+0xa74], R18 ;  /* 0x000a741201007387 */ /* 0x000fe20000100800 */
[----:B0-----:R-:W-:Y:S02]  /*106c0*/  LEA.HI.X.SX32 R17, R15, R0, 0x1, P5 ;  /* 0x000000000f117211 */ /* 0x001fe400028f0eff */
[----:B------:R-:W-:Y:S01]  /*106d0*/  LEA R15, P5, R8, R2, 0x1 ;  /* 0x00000002080f7211 */ /* 0x000fe200078a08ff */
[----:B------:R0:W-:Y:S01]  /*106e0*/  STL [R1+0xab0], R16 ;  /* 0x000ab01001007387 */ /* 0x0001e20000100800 */
[----:B------:R-:W-:-:S03]  /*106f0*/  IMAD R5, R5, R4, RZ ;  /* 0x0000000405057224 */ /* 0x000fc600078e02ff */
[----:B------:R-:W-:Y:S04]  /*10700*/  STL [R1+0xa7c], R17 ;  /* 0x000a7c1101007387 */ /* 0x000fe80000100800 */
[----:B------:R1:W-:Y:S01]  /*10710*/  STL [R1+0xab8], R15 ;  /* 0x000ab80f01007387 */ /* 0x0003e20000100800 */
[----:B0-----:R-:W-:Y:S02]  /*10720*/  LEA.HI.X.SX32 R16, R14, R0, 0x1, P3 ;  /* 0x000000000e107211 */ /* 0x001fe400018f0eff */
[----:B------:R-:W-:Y:S01]  /*10730*/  LEA R14, P3, R7, R2, 0x1 ;  /* 0x00000002070e7211 */ /* 0x000fe200078608ff */
[----:B------:R-:W-:Y:S02]  /*10740*/  IMAD R85, R85, R4, RZ ;  /* 0x0000000455557224 */ /* 0x000fe400078e02ff */
[----:B------:R-:W-:Y:S01]  /*10750*/  STL [R1+0xa84], R16 ;  /* 0x000a841001007387 */ /* 0x000fe20000100800 */
[----:B-1----:R-:W-:-:S02]  /*10760*/  LEA.HI.X.SX32 R15, R13, R0, 0x1, P2 ;  /* 0x000000000d0f7211 */ /* 0x002fc400010f0eff */
[----:B------:R-:W-:Y:S01]  /*10770*/  LEA R13, P2, R6, R2, 0x1 ;  /* 0x00000002060d7211 */ /* 0x000fe200078408ff */
[----:B------:R0:W-:Y:S01]  /*10780*/  STL [R1+0xac0], R14 ;  /* 0x000ac00e01007387 */ /* 0x0001e20000100800 */
[----:B------:R-:W-:-:S03]  /*10790*/  IMAD R87, R87, R4, RZ ;  /* 0x0000000457577224 */ /* 0x000fc600078e02ff */
[----:B------:R-:W-:Y:S04]  /*107a0*/  STL [R1+0xa8c], R15 ;  /* 0x000a8c0f01007387 */ /* 0x000fe80000100800 */
[----:B------:R1:W-:Y:S01]  /*107b0*/  STL [R1+0xac8], R13 ;  /* 0x000ac80d01007387 */ /* 0x0003e20000100800 */
[----:B0-----:R-:W-:Y:S02]  /*107c0*/  LEA.HI.X.SX32 R14, R12, R0, 0x1, P1 ;  /* 0x000000000c0e7211 */ /* 0x001fe400008f0eff */
[----:B------:R-:W-:-:S03]  /*107d0*/  LEA R12, P1, R5, R2, 0x1 ;  /* 0x00000002050c7211 */ /* 0x000fc600078208ff */
[----:B------:R-:W-:Y:S01]  /*107e0*/  STL [R1+0xa94], R14 ;  /* 0x000a940e01007387 */ /* 0x000fe20000100800 */
[----:B-1----:R-:W-:Y:S02]  /*107f0*/  LEA.HI.X.SX32 R13, R11, R0, 0x1, P0 ;  /* 0x000000000b0d7211 */ /* 0x002fe400000f0eff */
[----:B------:R-:W-:Y:S01]  /*10800*/  LEA R11, P0, R85, R2, 0x1 ;  /* 0x00000002550b7211 */ /* 0x000fe200078008ff */
[----:B------:R0:W-:Y:S04]  /*10810*/  STL [R1+0xad0], R12 ;  /* 0x000ad00c01007387 */ /* 0x0001e80000100800 */
[----:B------:R-:W-:Y:S04]  /*10820*/  STL [R1+0xa9c], R13 ;  /* 0x000a9c0d01007387 */ /* 0x000fe80000100800 */
[----:B------:R1:W-:Y:S01]  /*10830*/  STL [R1+0xad8], R11 ;  /* 0x000ad80b01007387 */ /* 0x0003e20000100800 */
[----:B0-----:R-:W-:-:S02]  /*10840*/  LEA.HI.X.SX32 R12, R10, R0, 0x1, P4 ;  /* 0x000000000a0c7211 */ /* 0x001fc400020f0eff */
[----:B------:R-:W-:-:S03]  /*10850*/  LEA R10, P4, R87, R2, 0x1 ;  /* 0x00000002570a7211 */ /* 0x000fc600078808ff */
[----:B------:R-:W-:Y:S01]  /*10860*/  STL [R1+0xaa4], R12 ;  /* 0x000aa40c01007387 */ /* 0x000fe20000100800 */
[----:B-1----:R-:W-:-:S03]  /*10870*/  LEA.HI.X.SX32 R11, R9, R0, 0x1, P6 ;  /* 0x00000000090b7211 */ /* 0x002fc600030f0eff */
[----:B------:R0:W-:Y:S04]  /*10880*/  STL [R1+0xae0], R10 ;  /* 0x000ae00a01007387 */ /* 0x0001e80000100800 */
[----:B------:R-:W-:Y:S01]  /*10890*/  STL [R1+0xaac], R11 ;  /* 0x000aac0b01007387 */ /* 0x000fe20000100800 */
[----:B0-----:R-:W-:Y:S01]  /*108a0*/  LEA.HI.X.SX32 R10, R8, R0, 0x1, P5 ;  /* 0x00000000080a7211 */ /* 0x001fe200028f0eff */
[-C--:B------:R-:W-:Y:S02]  /*108b0*/  IMAD R152, R152, R4.reuse, RZ ;  /* 0x0000000498987224 */ /* 0x080fe400078e02ff */
[-C--:B------:R-:W-:Y:S02]  /*108c0*/  IMAD R154, R154, R4.reuse, RZ ;  /* 0x000000049a9a7224 */ /* 0x080fe400078e02ff */
[----:B--2---:R-:W-:-:S02]  /*108d0*/  IMAD R3, R3, R4, RZ ;  /* 0x0000000403037224 */ /* 0x004fc400078e02ff */
[-C--:B----4-:R-:W-:Y:S02]  /*108e0*/  IMAD R156, R156, R4.reuse, RZ ;  /* 0x000000049c9c7224 */ /* 0x090fe400078e02ff */
        /* <DEDUP_REMOVED lines=11> */
[----:B------:R-:W-:Y:S01]  /*109a0*/  IMAD R97, R97, R4, RZ ;  /* 0x0000000461617224 */ /* 0x000fe200078e02ff */
[----:B---3--:R-:W-:-:S05]  /*109b0*/  LEA R9, P6, R74, R2, 0x1 ;  /* 0x000000024a097211 */ /* 0x008fca00078c08ff */
[----:B------:R0:W-:Y:S01]  /*109c0*/  STL [R1+0xae8], R9 ;  /* 0x000ae80901007387 */ /* 0x0001e20000100800 */
[----:B------:R-:W-:Y:S02]  /*109d0*/  LEA R8, P5, R75, R2, 0x1 ;  /* 0x000000024b087211 */ /* 0x000fe400078a08ff */
[----:B0-----:R-:W-:Y:S01]  /*109e0*/  LEA.HI.X.SX32 R9, R7, R0, 0x1, P3 ;  /* 0x0000000007097211 */ /* 0x001fe200018f0eff */
[----:B------:R-:W-:Y:S04]  /*109f0*/  STL [R1+0xab4], R10 ;  /* 0x000ab40a01007387 */ /* 0x000fe80000100800 */
[----:B------:R0:W-:Y:S01]  /*10a00*/  STL [R1+0xaf0], R8 ;  /* 0x000af00801007387 */ /* 0x0001e20000100800 */
[----:B------:R-:W-:-:S03]  /*10a10*/  LEA R7, P3, R76, R2, 0x1 ;  /* 0x000000024c077211 */ /* 0x000fc600078608ff */
        /* <DEDUP_REMOVED lines=8> */
[----:B------:R1:W-:Y:S04]  /*10aa0*/  STL [R1+0xacc], R7 ;  /* 0x000acc0701007387 */ /* 0x0003e80000100800 */
[----:B------:R2:W-:Y:S01]  /*10ab0*/  STL [R1+0xb08], R5 ;  /* 0x000b080501007387 */ /* 0x0005e20000100800 */
[----:B0-----:R-:W-:-:S02]  /*10ac0*/  LEA.HI.X.SX32 R6, R85, R0, 0x1, P0 ;  /* 0x0000000055067211 */ /* 0x001fc400000f0eff */
[----:B-1----:R-:W-:-:S03]  /*10ad0*/  LEA R7, P0, R79, R2, 0x1 ;  /* 0x000000024f077211 */ /* 0x002fc600078008ff */
[----:B------:R0:W-:Y:S01]  /*10ae0*/  STL [R1+0xad4], R6 ;  /* 0x000ad40601007387 */ /* 0x0001e20000100800 */
[----:B--2---:R-:W-:-:S03]  /*10af0*/  LEA.HI.X.SX32 R5, R87, R0, 0x1, P4 ;  /* 0x0000000057057211 */ /* 0x004fc600020f0eff */
[----:B------:R1:W-:Y:S04]  /*10b00*/  STL [R1+0xb10], R7 ;  /* 0x000b100701007387 */ /* 0x0003e80000100800 */
[----:B------:R2:W-:Y:S01]  /*10b10*/  STL [R1+0xadc], R5 ;  /* 0x000adc0501007387 */ /* 0x0005e20000100800 */
[----:B0-----:R-:W-:Y:S02]  /*10b20*/  LEA R6, P4, R82, R2, 0x1 ;  /* 0x0000000252067211 */ /* 0x001fe400078808ff */
[----:B-1----:R-:W-:-:S03]  /*10b30*/  LEA.HI.X.SX32 R7, R74, R0, 0x1, P6 ;  /* 0x000000004a077211 */ /* 0x002fc600030f0eff */
[----:B------:R0:W-:Y:S01]  /*10b40*/  STL [R1+0xb18], R6 ;  /* 0x000b180601007387 */ /* 0x0001e20000100800 */
[----:B--2---:R-:W-:-:S03]  /*10b50*/  LEA R5, P6, R152, R2, 0x1 ;  /* 0x0000000298057211 */ /* 0x004fc600078c08ff */
[----:B------:R1:W-:Y:S04]  /*10b60*/  STL [R1+0xae4], R7 ;  /* 0x000ae40701007387 */ /* 0x0003e80000100800 */
[----:B------:R2:W-:Y:S01]  /*10b70*/  STL [R1+0xb20], R5 ;  /* 0x000b200501007387 */ /* 0x0005e20000100800 */
[----:B0-----:R-:W-:Y:S02]  /*10b80*/  LEA.HI.X.SX32 R6, R75, R0, 0x1, P5 ;  /* 0x000000004b067211 */ /* 0x001fe400028f0eff */
        /* <DEDUP_REMOVED lines=20> */
[----:B------:R-:W-:Y:S01]  /*10cd0*/  IMAD R98, R98, R4, RZ ;  /* 0x0000000462627224 */ /* 0x000fe200078e02ff */
[----:B------:R-:W1:Y:S01]  /*10ce0*/  LDC R82, c[0x0][0x238] ;  /* 0x00008e00ff527b82 */ /* 0x000e620000000800 */
[----:B--2---:R-:W-:Y:S01]  /*10cf0*/  LEA R5, P4, R23, R2, 0x1 ;  /* 0x0000000217057211 */ /* 0x004fe200078808ff */
[----:B------:R2:W-:Y:S01]  /*10d00*/  STL [R1+0xb14], R7 ;  /* 0x000b140701007387 */ /* 0x0005e20000100800 */
[----:B0-----:R-:W-:-:S03]  /*10d10*/  LEA.HI.X.SX32 R6, R152, R0, 0x1, P6 ;  /* 0x0000000098067211 */ /* 0x001fc600030f0eff */
[----:B------:R-:W3:Y:S04]  /*10d20*/  LDL.LU R152, [R1+0x18b8] ;  /* 0x0018b80001987983 */ /* 0x000ee80000300800 */
[----:B------:R0:W-:Y:S01]  /*10d30*/  STL [R1+0xb50], R5 ;  /* 0x000b500501007387 */ /* 0x0001e20000100800 */
[----:B--2---:R-:W-:-:S03]  /*10d40*/  LEA.HI.X.SX32 R7, R153, R0, 0x1, P5 ;  /* 0x0000000099077211 */ /* 0x004fc600028f0eff */
[----:B------:R2:W-:Y:S04]  /*10d50*/  STL [R1+0xb1c], R6 ;  /* 0x000b1c0601007387 */ /* 0x0005e80000100800 */
[----:B------:R-:W3:Y:S01]  /*10d60*/  LDL.LU R153, [R1+0x18b4] ;  /* 0x0018b40001997983 */ /* 0x000ee20000300800 */
[----:B0-----:R-:W-:-:S05]  /*10d70*/  LEA R5, P6, R252, R2, 0x1 ;  /* 0x00000002fc057211 */ /* 0x001fca00078c08ff */
[----:B------:R0:W-:Y:S01]  /*10d80*/  STL [R1+0xb58], R5 ;  /* 0x000b580501007387 */ /* 0x0001e20000100800 */
[----:B--2---:R-:W-:-:S03]  /*10d90*/  LEA.HI.X.SX32 R6, R154, R0, 0x1, P3 ;  /* 0x000000009a067211 */ /* 0x004fc600018f0eff */
[----:B------:R2:W-:Y:S04]  /*10da0*/  STL [R1+0xb24], R7 ;  /* 0x000b240701007387 */ /* 0x0005e80000100800 */
[----:B------:R-:W4:Y:S01]  /*10db0*/  LDL.LU R154, [R1+0x18b0] ;  /* 0x0018b000019a7983 */ /* 0x000f220000300800 */
        /* <DEDUP_REMOVED lines=9> */
[----:B------:R1:W5:Y:S01]  /*10e50*/  LDL.LU R3, [R1+0x18a8] ;  /* 0x0018a80001037983 */ /* 0x0003620000300800 */
        /* <DEDUP_REMOVED lines=13> */
[----:B------:R2:W-:Y:S01]  /*10f30*/  STL [R1+0xb4c], R6 ;  /* 0x000b4c0601007387 */ /* 0x0005e20000100800 */
[-C--:B0-----:R-:W-:Y:S02]  /*10f40*/  LEA R5, P4, R93, R2.reuse, 0x1 ;  /* 0x000000025d057211 */ /* 0x081fe400078808ff */
[----:B--2---:R-:W-:-:S03]  /*10f50*/  LEA R6, P6, R94, R2, 0x1 ;  /* 0x000000025e067211 */ /* 0x004fc600078c08ff */
[----:B------:R0:W-:Y:S04]  /*10f60*/  STL [R1+0xb88], R5 ;  /* 0x000b880501007387 */ /* 0x0001e80000100800 */
[----:B------:R2:W-:Y:S04]  /*10f70*/  STL [R1+0xb54], R7 ;  /* 0x000b540701007387 */ /* 0x0005e80000100800 */
[----:B------:R1:W-:Y:S01]  /*10f80*/  STL [R1+0xb90], R6 ;  /* 0x000b900601007387 */ /* 0x0003e20000100800 */
[----:B0-----:R-:W-:Y:S02]  /*10f90*/  LEA.HI.X.SX32 R5, R88, R0, 0x1, P5 ;  /* 0x0000000058057211 */ /* 0x001fe400028f0eff */
[----:B--2---:R-:W-:-:S03]  /*10fa0*/  LEA R7, P5, R95, R2, 0x1 ;  /* 0x000000025f077211 */ /* 0x004fc600078a08ff */
[----:B------:R0:W-:Y:S01]  /*10fb0*/  STL [R1+0xb5c], R5 ;  /* 0x000b5c0501007387 */ /* 0x0001e20000100800 */
[----:B-1----:R-:W-:-:S03]  /*10fc0*/  LEA.HI.X.SX32 R6, R89, R0, 0x1, P3 ;  /* 0x0000000059067211 */ /* 0x002fc600018f0eff */
[----:B------:R1:W-:Y:S04]  /*10fd0*/  STL [R1+0xb98], R7 ;  /* 0x000b980701007387 */ /* 0x0003e80000100800 */
[----:B------:R2:W-:Y:S01]  /*10fe0*/  STL [R1+0xb64], R6 ;  /* 0x000b640601007387 */ /* 0x0005e20000100800 */
[----:B0-----:R-:W-:Y:S02]  /*10ff0*/  LEA R5, P3, R96, R2, 0x1 ;  /* 0x0000000260057211 */ /* 0x001fe400078608ff */
[----:B-1----:R-:W-:-:S03]  /*11000*/  LEA.HI.X.SX32 R7, R90, R0, 0x1, P2 ;  /* 0x000000005a077211 */ /* 0x002fc600010f0eff */
[----:B------:R0:W-:Y:S01]  /*11010*/  STL [R1+0xba0], R5 ;  /* 0x000ba00501007387 */ /* 0x0001e20000100800 */
[----:B--2---:R-:W-:Y:S01]  /*11020*/  LEA R6, P2, R97, R2, 0x1 ;  /* 0x0000000261067211 */ /* 0x004fe200078408ff */
[-C--:B------:R-:W-:Y:S02]  /*11030*/  IMAD R99, R99, R4.reuse, RZ ;  /* 0x0000000463637224 */ /* 0x080fe400078e02ff */
[----:B------:R1:W-:Y:S01]  /*11040*/  STL [R1+0xb6c], R7 ;  /* 0x000b6c0701007387 */ /* 0x0003e20000100800 */
[----:B------:R-:W-:Y:S01]  /*11050*/  IMAD R100, R100, R4, RZ ;  /* 0x0000000464647224 */ /* 0x000fe200078e02ff */
[----:B0-----:R-:W-:Y:S02]  /*11060*/  LEA.HI.X.SX32 R5, R91, R0, 0x1, P1 ;  /* 0x000000005b057211 */ /* 0x001fe400008f0eff */
[----:B------:R0:W-:Y:S01]  /*11070*/  STL [R1+0xba8], R6 ;  /* 0x000ba80601007387 */ /* 0x0001e20000100800 */
[----:B-1----:R-:W-:-:S03]  /*11080*/  LEA R7, P1, R98, R2, 0x1 ;  /* 0x0000000262077211 */ /* 0x002fc600078208ff */
[----:B------:R1:W-:Y:S01]  /*11090*/  STL [R1+0xb74], R5 ;  /* 0x000b740501007387 */ /* 0x0003e20000100800 */
[----:B0-----:R-:W-:-:S03]  /*110a0*/  LEA.HI.X.SX32 R6, R92, R0, 0x1, P0 ;  /* 0x000000005c067211 */ /* 0x001fc600000f0eff */
[----:B------:R0:W-:Y:S01]  /*110b0*/  STL [R1+0xbb0], R7 ;  /* 0x000bb00701007387 */ /* 0x0001e20000100800 */
[----:B------:R-:W-:Y:S01]  /*110c0*/  IMAD R101, R101, R4, RZ ;  /* 0x0000000465657224 */ /* 0x000fe200078e02ff */
[----:B-1----:R-:W-:Y:S02]  /*110d0*/  LEA R5, P0, R99, R2, 0x1 ;  /* 0x0000000263057211 */ /* 0x002fe400078008ff */
[----:B------:R1:W-:Y:S01]  /*110e0*/  STL [R1+0xb7c], R6 ;  /* 0x000b7c0601007387 */ /* 0x0003e20000100800 */
[----:B0-----:R-:W-:-:S03]  /*110f0*/  LEA.HI.X.SX32 R7, R93, R0, 0x1, P4 ;  /* 0x000000005d077211 */ /* 0x001fc600020f0eff */
[----:B------:R0:W-:Y:S01]  /*11100*/  STL [R1+0xbb8], R5 ;  /* 0x000bb80501007387 */ /* 0x0001e20000100800 */
[----:B-1----:R-:W-:Y:S01]  /*11110*/  LEA R6, P4, R100, R2, 0x1 ;  /* 0x0000000264067211 */ /* 0x002fe200078808ff */
[----:B------:R-:W-:Y:S02]  /*11120*/  IMAD R102, R102, R4, RZ ;  /* 0x0000000466667224 */ /* 0x000fe400078e02ff */
        /* <DEDUP_REMOVED lines=734> */
[----:B-1----:R-:W-:Y:S01]  /*13f10*/  LEA R6, P4, R250, R2, 0x1 ;  /* 0x00000002fa067211 */ /* 0x002fe200078808ff */
[-C--:B------:R-:W-:Y:S01]  /*13f20*/  IMAD R81, R81, R4.reuse, RZ ;  /* 0x0000000451517224 */ /* 0x080fe200078e02ff */
[----:B------:R1:W-:Y:S01]  /*13f30*/  STL [R1+0x182c], R7 ;  /* 0x00182c0701007387 */ /* 0x0003e20000100800 */
[-C--:B------:R-:W-:Y:S02]  /*13f40*/  IMAD R83, R83, R4.reuse, RZ ;  /* 0x0000000453537224 */ /* 0x080fe400078e02ff */
[----:B------:R-:W-:Y:S01]  /*13f50*/  IMAD R84, R84, R4, RZ ;  /* 0x0000000454547224 */ /* 0x000fe200078e02ff */
[----:B0-----:R-:W-:Y:S01]  /*13f60*/  LEA.HI.X.SX32 R5, R244, R0, 0x1, P6 ;  /* 0x00000000f4057211 */ /* 0x001fe200030f0eff */
[----:B------:R-:W-:Y:S01]  /*13f70*/  IMAD R86, R86, R4, RZ ;  /* 0x0000000456567224 */ /* 0x000fe200078e02ff */
[----:B------:R0:W-:Y:S01]  /*13f80*/  STL [R1+0x1864], R6 ;  /* 0x0018640601007387 */ /* 0x0001e20000100800 */
[----:B------:R-:W2:Y:S01]  /*13f90*/  LDC R4, c[0x0][0x238] ;  /* 0x00008e00ff047b82 */ /* 0x000ea20000000800 */
[----:B-1----:R-:W-:-:S02]  /*13fa0*/  LEA R7, P6, R251, R2, 0x1 ;  /* 0x00000002fb077211 */ /* 0x002fc400078c08ff */
[----:B------:R1:W-:Y:S01]  /*13fb0*/  STL [R1+0x1834], R5 ;  /* 0x0018340501007387 */ /* 0x0003e20000100800 */
[----:B0-----:R-:W-:-:S03]  /*13fc0*/  LEA.HI.X.SX32 R6, R245, R0, 0x1, P5 ;  /* 0x00000000f5067211 */ /* 0x001fc600028f0eff */
[----:B------:R0:W-:Y:S01]  /*13fd0*/  STL [R1+0x1868], R7 ;  /* 0x0018680701007387 */ /* 0x0001e20000100800 */
[----:B-1----:R-:W-:-:S03]  /*13fe0*/  LEA R5, P5, R80, R2, 0x1 ;  /* 0x0000000250057211 */ /* 0x002fc600078a08ff */
        /* <DEDUP_REMOVED lines=16> */
[----:B------:R-:W-:Y:S01]  /*140f0*/  STL [R1+0x185c], R7 ;  /* 0x00185c0701007387 */ /* 0x000fe20000100800 */
[-C--:B------:R-:W-:Y:S01]  /*14100*/  LEA.HI.X.SX32 R2, R251, R0.reuse, 0x1, P6 ;  /* 0x00000000fb027211 */ /* 0x080fe200030f0eff */
[----:B--2---:R-:W-:Y:S01]  /*14110*/  IMAD R79, R4, 0x7f, RZ ;  /* 0x0000007f044f7824 */ /* 0x004fe200078e02ff */
[-C--:B------:R-:W-:Y:S02]  /*14120*/  LEA.HI.X.SX32 R4, R80, R0.reuse, 0x1, P5 ;  /* 0x0000000050047211 */ /* 0x080fe400028f0eff */
[-C--:B0-----:R-:W-:Y:S01]  /*14130*/  LEA.HI.X.SX32 R5, R250, R0.reuse, 0x1, P4 ;  /* 0x00000000fa057211 */ /* 0x081fe200020f0eff */
[----:B------:R0:W-:Y:S04]  /*14140*/  STL [R1+0x1460], R6 ;  /* 0x0014600601007387 */ /* 0x0001e80000100800 */
[----:B------:R-:W-:Y:S01]  /*14150*/  STL [R1+0xc58], R5 ;  /* 0x000c580501007387 */ /* 0x000fe20000100800 */
[----:B0-----:R-:W-:-:S03]  /*14160*/  LEA.HI.X.SX32 R6, R86, R0, 0x1, P3 ;  /* 0x0000000056067211 */ /* 0x001fc600018f0eff */
[----:B------:R-:W-:Y:S04]  /*14170*/  STL [R1+0x1450], R2 ;  /* 0x0014500201007387 */ /* 0x000fe80000100800 */
[----:B------:R3:W-:Y:S04]  /*14180*/  STL [R1+0x1464], R4 ;  /* 0x0014640401007387 */ /* 0x0007e80000100800 */
[----:B------:R4:W-:Y:S01]  /*14190*/  STL [R1+0x1454], R6 ;  /* 0x0014540601007387 */ /* 0x0009e20000100800 */
[----:B---3--:R-:W-:-:S04]  /*141a0*/  IMAD.WIDE R4, R79, 0x2, R152 ;  /* 0x000000024f047825 */ /* 0x008fc800078e0298 */
[----:B----4-:R-:W-:-:S04]  /*141b0*/  IMAD.WIDE R6, R79, 0x2, R154 ;  /* 0x000000024f067825 */ /* 0x010fc800078e029a */
[----:B------:R-:W-:Y:S02]  /*141c0*/  IMAD R79, R82, 0x7e, RZ ;  /* 0x0000007e524f7824 */ /* 0x000fe400078e02ff */
[----:B------:R-:W0:Y:S01]  /*141d0*/  LDC R82, c[0x0][0x238] ;  /* 0x00008e00ff527b82 */ /* 0x000e220000000800 */
[----:B------:R-:W-:-:S05]  /*141e0*/  LEA.HI.X.SX32 R2, R81, R0, 0x1, P2 ;  /* 0x0000000051027211 */ /* 0x000fca00010f0eff */
[----:B------:R1:W-:Y:S02]  /*141f0*/  STL [R1+0x1458], R2 ;  /* 0x0014580201007387 */ /* 0x0003e40000100800 */
[-C--:B-1----:R-:W-:Y:S02]  /*14200*/  LEA.HI.X.SX32 R2, R83, R0.reuse, 0x1, P1 ;  /* 0x0000000053027211 */ /* 0x082fe400008f0eff */
[----:B------:R-:W-:-:S03]  /*14210*/  LEA.HI.X.SX32 R0, R84, R0, 0x1, P0 ;  /* 0x0000000054007211 */ /* 0x000fc600000f0eff */
[----:B------:R-:W-:Y:S04]  /*14220*/  STL [R1+0x145c], R2 ;  /* 0x00145c0201007387 */ /* 0x000fe80000100800 */
[----:B------:R-:W-:Y:S04]  /*14230*/  STL [R1+0xc5c], R0 ;  /* 0x000c5c0001007387 */ /* 0x000fe80000100800 */
[----:B------:R-:W-:Y:S04]  /*14240*/  STL [R1+0xc64], R4 ;  /* 0x000c640401007387 */ /* 0x000fe80000100800 */
[----:B------:R1:W-:Y:S01]  /*14250*/  STL [R1+0xc60], R5 ;  /* 0x000c600501007387 */ /* 0x0003e20000100800 */
[----:B0-----:R-:W-:-:S03]  /*14260*/  IMAD R8, R82, 0x7d, RZ ;  /* 0x0000007d52087824 */ /* 0x001fc600078e02ff */
[----:B------:R-:W-:Y:S01]  /*14270*/  STL [R1+0xc6c], R6 ;  /* 0x000c6c0601007387 */ /* 0x000fe20000100800 */
[----:B-1----:R-:W-:-:S03]  /*14280*/  IMAD.WIDE R4, R79, 0x2, R152 ;  /* 0x000000024f047825 */ /* 0x002fc600078e0298 */
[----:B------:R0:W-:Y:S04]  /*14290*/  STL [R1+0xc68], R7 ;  /* 0x000c680701007387 */ /* 0x0001e80000100800 */
[----:B------:R-:W-:Y:S04]  /*142a0*/  STL [R1+0xc74], R4 ;  /* 0x000c740401007387 */ /* 0x000fe80000100800 */
[----:B------:R1:W-:Y:S01]  /*142b0*/  STL [R1+0xc70], R5 ;  /* 0x000c700501007387 */ /* 0x0003e20000100800 */
[----:B0-----:R-:W-:Y:S02]  /*142c0*/  IMAD.WIDE R6, R79, 0x2, R154 ;  /* 0x000000024f067825 */ /* 0x001fe400078e029a */
[----:B------:R-:W0:Y:S02]  /*142d0*/  LDC R79, c[0x0][0x23c] ;  /* 0x00008f00ff4f7b82 */ /* 0x000e240000000800 */
[----:B------:R-:W-:Y:S01]  /*142e0*/  IMAD R0, R82, 0x7c, RZ ;  /* 0x0000007c52007824 */ /* 0x000fe200078e02ff */
[----:B------:R-:W-:Y:S01]  /*142f0*/  STL [R1+0xc7c], R6 ;  /* 0x000c7c0601007387 */ /* 0x000fe20000100800 */
[----:B-1----:R-:W-:-:S03]  /*14300*/  IMAD.WIDE R4, R8, 0x2, R152 ;  /* 0x0000000208047825 */ /* 0x002fc600078e0298 */
[----:B------:R1:W-:Y:S01]  /*14310*/  STL [R1+0xc78], R7 ;  /* 0x000c780701007387 */ /* 0x0003e20000100800 */
[----:B------:R-:W-:-:S03]  /*14320*/  IMAD.WIDE R8, R8, 0x2, R154 ;  /* 0x0000000208087825 */ /* 0x000fc600078e029a */
[----:B------:R-:W-:Y:S04]  /*14330*/  STL [R1+0xc84], R4 ;  /* 0x000c840401007387 */ /* 0x000fe80000100800 */
[----:B------:R2:W-:Y:S04]  /*14340*/  STL [R1+0xc80], R5 ;  /* 0x000c800501007387 */ /* 0x0005e80000100800 */
[----:B------:R3:W-:Y:S01]  /*14350*/  STL [R1+0xc8c], R8 ;  /* 0x000c8c0801007387 */ /* 0x0007e20000100800 */
[----:B-1----:R-:W-:-:S04]  /*14360*/  IMAD.WIDE R6, R0, 0x2, R154 ;  /* 0x0000000200067825 */ /* 0x002fc800078e029a */
[----:B--2---:R-:W-:Y:S01]  /*14370*/  IMAD.WIDE R4, R0, 0x2, R152 ;  /* 0x0000000200047825 */ /* 0x004fe200078e0298 */
[----:B------:R-:W-:Y:S03]  /*14380*/  STL [R1+0xc88], R9 ;  /* 0x000c880901007387 */ /* 0x000fe60000100800 */
[C---:B---3--:R-:W-:Y:S01]  /*14390*/  IMAD R8, R82.reuse, 0x7b, RZ ;  /* 0x0000007b52087824 */ /* 0x048fe200078e02ff */
[----:B------:R-:W-:Y:S04]  /*143a0*/  STL [R1+0xc94], R4 ;  /* 0x000c940401007387 */ /* 0x000fe80000100800 */
[----:B------:R1:W-:Y:S01]  /*143b0*/  STL [R1+0xc90], R5 ;  /* 0x000c900501007387 */ /* 0x0003e20000100800 */
[----:B------:R-:W-:-:S03]  /*143c0*/  IMAD R0, R82, 0x7a, RZ ;  /* 0x0000007a52007824 */ /* 0x000fc600078e02ff */
        /* <DEDUP_REMOVED lines=405> */
[----:B------:R-:W-:-:S03]  /*15d20*/  IMAD.SHL.U32 R0, R82, 0x40, RZ ;  /* 0x0000004052007824 */ /* 0x000fc600078e00ff */
        /* <DEDUP_REMOVED lines=439> */
[----:B------:R2:W-:Y:S01]  /*178a0*/  STL [R1+0x1420], R5 ;  /* 0x0014200501007387 */ /* 0x0005e20000100800 */
[----:B-1----:R-:W-:-:S03]  /*178b0*/  IMAD.WIDE R6, R0, 0x2, R154 ;  /* 0x0000000200067825 */ /* 0x002fc600078e029a */
[----:B------:R-:W-:Y:S01]  /*178c0*/  STL [R1+0x142c], R8 ;  /* 0x00142c0801007387 */ /* 0x000fe20000100800 */
[----:B--2---:R-:W-:-:S03]  /*178d0*/  IMAD.WIDE R4, R0, 0x2, R152 ;  /* 0x0000000200047825 */ /* 0x004fc600078e0298 */
[----:B------:R1:W-:Y:S04]  /*178e0*/  STL [R1+0x1428], R9 ;  /* 0x0014280901007387 */ /* 0x0003e80000100800 */
[----:B------:R-:W-:Y:S04]  /*178f0*/  STL [R1+0x1434], R4 ;  /* 0x0014340401007387 */ /* 0x000fe80000100800 */
[----:B------:R2:W-:Y:S01]  /*17900*/  STL [R1+0x1430], R5 ;  /* 0x0014300501007387 */ /* 0x0005e20000100800 */
[----:B-1----:R-:W-:-:S03]  /*17910*/  IMAD.WIDE R8, R82, 0x2, R152 ;  /* 0x0000000252087825 */ /* 0x002fc600078e0298 */
[----:B------:R-:W-:Y:S04]  /*17920*/  STL [R1+0x143c], R6 ;  /* 0x00143c0601007387 */ /* 0x000fe80000100800 */
[----:B------:R-:W-:Y:S01]  /*17930*/  STL [R1+0x1438], R7 ;  /* 0x0014380701007387 */ /* 0x000fe20000100800 */
[----:B--2---:R-:W-:-:S03]  /*17940*/  IMAD.WIDE R4, R82, 0x2, R154 ;  /* 0x0000000252047825 */ /* 0x004fc600078e029a */
[----:B------:R-:W-:Y:S04]  /*17950*/  STL [R1+0x1444], R8 ;  /* 0x0014440801007387 */ /* 0x000fe80000100800 */
[----:B------:R-:W-:Y:S04]  /*17960*/  STL [R1+0x1440], R9 ;  /* 0x0014400901007387 */ /* 0x000fe80000100800 */
[----:B------:R1:W-:Y:S04]  /*17970*/  STL [R1+0x144c], R4 ;  /* 0x00144c0401007387 */ /* 0x0003e80000100800 */
[----:B------:R2:W-:Y:S04]  /*17980*/  STL [R1+0x1448], R5 ;  /* 0x0014480501007387 */ /* 0x0005e80000100800 */
[----:B------:R3:W-:Y:S04]  /*17990*/  STL [R1+0x838], RZ ;  /* 0x000838ff01007387 */ /* 0x0007e80000100800 */
        /* <DEDUP_REMOVED lines=256> */
[----:B------:R3:W-:Y:S04]  /*189a0*/  STL [R1], RZ ;  /* 0x000000ff01007387 */ /* 0x0007e80000100800 */
        /* <DEDUP_REMOVED lines=126> */
[----:B------:R3:W-:Y:S01]  /*19190*/  STL [R1+0x1fc], RZ ;  /* 0x0001fcff01007387 */ /* 0x0007e20000100800 */
[----:B0-----:R-:W-:Y:S01]  /*191a0*/  IMAD.SHL.U32 R22, R79, 0x80, RZ ;  /* 0x000000804f167824 */ /* 0x001fe200078e00ff */
        /* <DEDUP_REMOVED lines=18> */
[----:B------:R-:W-:Y:S01]  /*192d0*/  IMAD.SHL.U32 R21, R82, 0x80, RZ ;  /* 0x0000008052157824 */ /* 0x000fe200078e00ff */
[----:B------:R-:W-:Y:S01]  /*192e0*/  SHF.R.S32.HI R2, RZ, 0x1f, R22 ;  /* 0x0000001fff027819 */ /* 0x000fe20000011416 */
[----:B------:R-:W4:Y:S01]  /*192f0*/  LDL R82, [R1+0x189c] ;  /* 0x00189c0001527983 */ /* 0x000f220000100800 */
[----:B------:R-:W0:Y:S01]  /*19300*/  LDC R76, c[0x0][0x230] ;  /* 0x00008c00ff4c7b82 */ /* 0x000e220000000800 */
[----:B------:R-:W-:Y:S01]  /*19310*/  UIADD3.64 UR14, UR4, 0x380, URZ ;  /* 0x00000380040e7897 */ /* 0x000fe2000fffe03f */
[----:B------:R-:W-:Y:S01]  /*19320*/  SHF.R.S32.HI R0, RZ, 0x1f, R21 ;  /* 0x0000001fff007819 */ /* 0x000fe20000011415 */
[----:B------:R-:W1:Y:S01]  /*19330*/  S2R R79, SR_TID.X ;  /* 0x00000000004f7919 */ /* 0x000e620000002100 */
[----:B------:R-:W-:Y:S01]  /*19340*/  UIADD3.64 UR10, UR4, 0x400, URZ ;  /* 0x00000400040a7897 */ /* 0x000fe2000fffe03f */
[C---:B------:R-:W-:Y:S01]  /*19350*/  SHF.L.U64.HI R2, R22.reuse, 0x1, R2 ;  /* 0x0000000116027819 */ /* 0x040fe20000010202 */
[----:B------:R-:W-:Y:S01]  /*19360*/  UIADD3.64 UR14, UR4, 0x480, URZ ;  /* 0x00000480040e7897 */ /* 0x000fe2000fffe03f */
[C---:B------:R-:W-:Y:S01]  /*19370*/  SHF.L.U64.HI R0, R21.reuse, 0x1, R0 ;  /* 0x0000000115007819 */ /* 0x040fe20000010200 */
[----:B------:R-:W-:Y:S01]  /*19380*/  UIADD3.64 UR10, UR4, 0x500, URZ ;  /* 0x00000500040a7897 */ /* 0x000fe2000fffe03f */
[----:B------:R-:W-:Y:S01]  /*19390*/  IMAD.SHL.U32 R22, R22, 0x2, RZ ;  /* 0x0000000216167824 */ /* 0x000fe200078e00ff */
[----:B------:R-:W-:Y:S01]  /*193a0*/  UIADD3.64 UR14, UR4, 0x580, URZ ;  /* 0x00000580040e7897 */ /* 0x000fe2000fffe03f */
[----:B------:R-:W-:Y:S01]  /*193b0*/  IMAD.SHL.U32 R21, R21, 0x2, RZ ;  /* 0x0000000215157824 */ /* 0x000fe200078e00ff */
[----:B------:R-:W-:Y:S01]  /*193c0*/  UIADD3.64 UR10, UR4, 0x600, URZ ;  /* 0x00000600040a7897 */ /* 0x000fe2000fffe03f */
[----:B------:R-:W-:Y:S01]  /*193d0*/  CS2R R62, SRZ ;  /* 0x00000000003e7805 */ /* 0x000fe2000001ff00 */
        /* <DEDUP_REMOVED lines=10> */
[----:B0-----:R-:W-:Y:S01]  /*19480*/  VIADD R76, R76, 0x7f ;  /* 0x0000007f4c4c7836 */ /* 0x001fe20000000000 */
[----:B------:R-:W-:Y:S01]  /*19490*/  UIADD3.64 UR10, UR4, 0x900, URZ ;  /* 0x00000900040a7897 */ /* 0x000fe2000fffe03f */
[----:B------:R-:W-:Y:S01]  /*194a0*/  CS2R R74, SRZ ;  /* 0x00000000004a7805 */ /* 0x000fe2000001ff00 */
[----:B------:R-:W-:Y:S01]  /*194b0*/  UIADD3.64 UR14, UR4, 0x980, URZ ;  /* 0x00000980040e7897 */ /* 0x000fe2000fffe03f */
[----:B------:R-:W-:-:S02]  /*194c0*/  CS2R R80, SRZ ;  /* 0x0000000000507805 */ /* 0x000fc4000001ff00 */
[----:B------:R-:W-:Y:S01]  /*194d0*/  SHF.R.S32.HI R78, RZ, 0x1f, R76 ;  /* 0x0000001fff4e7819 */ /* 0x000fe2000001144c */
[----:B------:R-:W-:Y:S01]  /*194e0*/  UIADD3.64 UR10, UR4, 0xa00, URZ ;  /* 0x00000a00040a7897 */ /* 0x000fe2000fffe03f */
[----:B------:R-:W-:Y:S02]  /*194f0*/  CS2R R84, SRZ ;  /* 0x0000000000547805 */ /* 0x000fe4000001ff00 */
[----:B------:R-:W-:Y:S02]  /*19500*/  CS2R R86, SRZ ;  /* 0x0000000000567805 */ /* 0x000fe4000001ff00 */
[----:B------:R-:W-:Y:S02]  /*19510*/  LEA.HI R78, R78, R76, RZ, 0x7 ;  /* 0x0000004c4e4e7211 */ /* 0x000fe400078f38ff */
[----:B------:R-:W-:Y:S01]  /*19520*/  CS2R R88, SRZ ;  /* 0x0000000000587805 */ /* 0x000fe2000001ff00 */
[C---:B-1----:R-:W-:Y:S01]  /*19530*/  IMAD.SHL.U32 R77, R79.reuse, 0x2, RZ ;  /* 0x000000024f4d7824 */ /* 0x042fe200078e00ff */
[----:B------:R-:W-:-:S02]  /*19540*/  LOP3.LUT R79, R79, 0x40, RZ, 0xc0, !PT ;  /* 0x000000404f4f7812 */ /* 0x000fc400078ec0ff */
[----:B------:R-:W-:Y:S02]  /*19550*/  CS2R R90, SRZ ;  /* 0x00000000005a7805 */ /* 0x000fe4000001ff00 */
[----:B------:R-:W-:Y:S02]  /*19560*/  SHF.R.S32.HI R4, RZ, 0x7, R78 ;  /* 0x00000007ff047819 */ /* 0x000fe4000001144e */
[----:B------:R-:W-:Y:S02]  /*19570*/  CS2R R92, SRZ ;  /* 0x00000000005c7805 */ /* 0x000fe4000001ff00 */
[----:B------:R-:W-:Y:S02]  /*19580*/  LOP3.LUT R77, R77, 0x7e, RZ, 0xc0, !PT ;  /* 0x0000007e4d4d7812 */ /* 0x000fe400078ec0ff */
[----:B------:R-:W-:Y:S02]  /*19590*/  CS2R R94, SRZ ;  /* 0x00000000005e7805 */ /* 0x000fe4000001ff00 */
[----:B------:R-:W-:-:S02]  /*195a0*/  CS2R R96, SRZ ;  /* 0x0000000000607805 */ /* 0x000fc4000001ff00 */
[----:B------:R-:W-:Y:S02]  /*195b0*/  CS2R R98, SRZ ;  /* 0x0000000000627805 */ /* 0x000fe4000001ff00 */
[----:B------:R-:W-:Y:S01]  /*195c0*/  CS2R R100, SRZ ;  /* 0x0000000000647805 */ /* 0x000fe2000001ff00 */
[C-C-:B------:R-:W-:Y:S01]  /*195d0*/  IMAD R78, R79.reuse, 0x100, R77.reuse ;  /* 0x000001004f4e7824 */ /* 0x140fe200078e024d */
[----:B------:R-:W-:Y:S01]  /*195e0*/  CS2R R102, SRZ ;  /* 0x0000000000667805 */ /* 0x000fe2000001ff00 */
[----:B------:R-:W-:Y:S01]  /*195f0*/  IMAD R79, R79, 0x200, R77 ;  /* 0x000002004f4f7824 */ /* 0x000fe200078e024d */
[----:B------:R-:W-:Y:S02]  /*19600*/  CS2R R76, SRZ ;  /* 0x00000000004c7805 */ /* 0x000fe4000001ff00 */
[----:B------:R-:W-:Y:S02]  /*19610*/  CS2R R104, SRZ ;  /* 0x0000000000687805 */ /* 0x000fe4000001ff00 */
[----:B------:R-:W-:-:S02]  /*19620*/  LOP3.LUT R18, R78, 0x10, RZ, 0x3c, !PT ;  /* 0x000000104e127812 */ /* 0x000fc400078e3cff */
[----:B------:R-:W-:Y:S02]  /*19630*/  CS2R R106, SRZ ;  /* 0x00000000006a7805 */ /* 0x000fe4000001ff00 */
[C---:B------:R-:W-:Y:S02]  /*19640*/  LOP3.LUT R16, R78.reuse, 0x30, RZ, 0x3c, !PT ;  /* 0x000000304e107812 */ /* 0x040fe400078e3cff */
[----:B------:R-:W-:Y:S02]  /*19650*/  CS2R R108, SRZ ;  /* 0x00000000006c7805 */ /* 0x000fe4000001ff00 */
[C---:B------:R-:W-:Y:S02]  /*19660*/  LOP3.LUT R15, R78.reuse, 0x40, RZ, 0x3c, !PT ;  /* 0x000000404e0f7812 */ /* 0x040fe400078e3cff */
[----:B------:R-:W-:Y:S02]  /*19670*/  CS2R R110, SRZ ;  /* 0x00000000006e7805 */ /* 0x000fe4000001ff00 */
[----:B------:R-:W-:-:S02]  /*19680*/  LOP3.LUT R14, R78, 0x50, RZ, 0x3c, !PT ;  /* 0x000000504e0e7812 */ /* 0x000fc400078e3cff */
[----:B------:R-:W-:Y:S02]  /*19690*/  CS2R R112, SRZ ;  /* 0x0000000000707805 */ /* 0x000fe4000001ff00 */
[C---:B------:R-:W-:Y:S02]  /*196a0*/  LOP3.LUT R13, R78.reuse, 0x60, RZ, 0x3c, !PT ;  /* 0x000000604e0d7812 */ /* 0x040fe400078e3cff */
[----:B------:R-:W-:Y:S02]  /*196b0*/  CS2R R114, SRZ ;  /* 0x0000000000727805 */ /* 0x000fe4000001ff00 */
[----:B------:R-:W-:Y:S02]  /*196c0*/  LOP3.LUT R12, R78, 0x70, RZ, 0x3c, !PT ;  /* 0x000000704e0c7812 */ /* 0x000fe400078e3cff */
        /* <DEDUP_REMOVED lines=15> */
[----:B------:R-:W-:Y:S02]  /*197c0*/  LOP3.LUT R17, R78, 0x20, RZ, 0x3c, !PT ;  /* 0x000000204e117812 */ /* 0x000fe400078e3cff */
        /* <DEDUP_REMOVED lines=9> */
[----:B------:R-:W-:Y:S01]  /*19860*/  CS2R R150, SRZ ;  /* 0x0000000000967805 */ /* 0x000fe2000001ff00 */
[----:B------:R-:W-:-:S02]  /*19870*/  UIADD3.64 UR14, UR4, 0xa80, URZ ;  /* 0x00000a80040e7897 */ /* 0x000fc4000fffe03f */
[----:B------:R-:W-:Y:S02]  /*19880*/  UIADD3.64 UR10, UR4, 0xb00, URZ ;  /* 0x00000b00040a7897 */ /* 0x000fe4000fffe03f */
[----:B------:R-:W-:Y:S02]  /*19890*/  UIADD3.64 UR14, UR4, 0xb80, URZ ;  /* 0x00000b80040e7897 */ /* 0x000fe4000fffe03f */
[----:B------:R-:W-:Y:S02]  /*198a0*/  UIADD3.64 UR10, UR4, 0xc00, URZ ;  /* 0x00000c00040a7897 */ /* 0x000fe4000fffe03f */
[----:B------:R-:W-:Y:S02]  /*198b0*/  UIADD3.64 UR8, UR4, 0x80, URZ ;  /* 0x0000008004087897 */ /* 0x000fe4000fffe03f */
[----:B------:R-:W-:Y:S02]  /*198c0*/  UIADD3.64 UR12, UR4, 0x100, URZ ;  /* 0x00000100040c7897 */ /* 0x000fe4000fffe03f */
[----:B------:R-:W-:-:S02]  /*198d0*/  UIADD3.64 UR16, UR4, 0x180, URZ ;  /* 0x0000018004107897 */ /* 0x000fc4000fffe03f */
[----:B------:R-:W-:Y:S02]  /*198e0*/  UIADD3.64 UR20, UR4, 0x200, URZ ;  /* 0x0000020004147897 */ /* 0x000fe4000fffe03f */
[----:B------:R-:W-:Y:S02]  /*198f0*/  UIADD3.64 UR24, UR4, 0x280, URZ ;  /* 0x0000028004187897 */ /* 0x000fe4000fffe03f */
[----:B------:R-:W-:Y:S01]  /*19900*/  UIADD3.64 UR28, UR4, 0x300, URZ ;  /* 0x00000300041c7897 */ /* 0x000fe2000fffe03f */
[----:B------:R-:W-:Y:S01]  /*19910*/  UMOV UR35, 0x40000040 ;  /* 0x4000004000237882 */ /* 0x000fe20000000000 */
[----:B------:R-:W-:Y:S02]  /*19920*/  UIADD3.64 UR36, UR4, 0xc80, URZ ;  /* 0x00000c8004247897 */ /* 0x000fe4000fffe03f */
[----:B------:R-:W-:Y:S02]  /*19930*/  UIADD3.64 UR40, UR4, 0xd00, URZ ;  /* 0x00000d0004287897 */ /* 0x000fe4000fffe03f */
        /* <DEDUP_REMOVED lines=10> */
[C---:B----4-:R-:W-:Y:S01]  /*199e0*/  IMAD.IADD R19, R82.reuse, 0x1, R78 ;  /* 0x0000000152137824 */ /* 0x050fe200078e024e */
[C---:B------:R-:W-:Y:S01]  /*199f0*/  IADD3 R17, R82.reuse, R17, RZ ;  /* 0x0000001152117210 */ /* 0x040fe20007ffe0ff */
[C---:B------:R-:W-:Y:S01]  /*19a00*/  IMAD.IADD R11, R82.reuse, 0x1, R79 ;  /* 0x00000001520b7824 */ /* 0x040fe200078e024f */
[----:B------:R-:W-:Y:S01]  /*19a10*/  CS2R R78, SRZ ;  /* 0x00000000004e7805 */ /* 0x000fe2000001ff00 */
[C---:B------:R-:W-:Y:S02]  /*19a20*/  IMAD.IADD R18, R82.reuse, 0x1, R18 ;  /* 0x0000000152127824 */ /* 0x040fe400078e0212 */
[----:B------:R-:W-:-:S02]  /*19a30*/  IMAD.IADD R16, R82, 0x1, R16 ;  /* 0x0000000152107824 */ /* 0x000fc400078e0210 */
[C---:B------:R-:W-:Y:S02]  /*19a40*/  IMAD.IADD R15, R82.reuse, 0x1, R15 ;  /* 0x00000001520f7824 */ /* 0x040fe400078e020f */
[C---:B------:R-:W-:Y:S02]  /*19a50*/  IMAD.IADD R14, R82.reuse, 0x1, R14 ;  /* 0x00000001520e7824 */ /* 0x040fe400078e020e */
[C---:B------:R-:W-:Y:S02]  /*19a60*/  IMAD.IADD R13, R82.reuse, 0x1, R13 ;  /* 0x00000001520d7824 */ /* 0x040fe400078e020d */
[C---:B------:R-:W-:Y:S02]  /*19a70*/  IMAD.IADD R12, R82.reuse, 0x1, R12 ;  /* 0x00000001520c7824 */ /* 0x040fe400078e020c */
[C---:B------:R-:W-:Y:S02]  /*19a80*/  IMAD.IADD R10, R82.reuse, 0x1, R10 ;  /* 0x00000001520a7824 */ /* 0x040fe400078e020a */
[----:B------:R-:W-:-:S02]  /*19a90*/  IMAD.IADD R9, R82, 0x1, R9 ;  /* 0x0000000152097824 */ /* 0x000fc400078e0209 */
[C---:B------:R-:W-:Y:S02]  /*19aa0*/  IMAD.IADD R8, R82.reuse, 0x1, R8 ;  /* 0x0000000152087824 */ /* 0x040fe400078e0208 */
[C---:B------:R-:W-:Y:S02]  /*19ab0*/  IMAD.IADD R7, R82.reuse, 0x1, R7 ;  /* 0x0000000152077824 */ /* 0x040fe400078e0207 */
[C---:B------:R-:W-:Y:S02]  /*19ac0*/  IMAD.IADD R6, R82.reuse, 0x1, R6 ;  /* 0x0000000152067824 */ /* 0x040fe400078e0206 */
[C---:B--2---:R-:W-:Y:S01]  /*19ad0*/  IMAD.IADD R5, R82.reuse, 0x1, R60 ;  /* 0x0000000152057824 */ /* 0x044fe200078e023c */
[----:B------:R-:W-:Y:S01]  /*19ae0*/  CS2R R60, SRZ ;  /* 0x00000000003c7805 */ /* 0x000fe2000001ff00 */
[----:B------:R-:W-:Y:S01]  /*19af0*/  IMAD.IADD R4, R82, 0x1, R20 ;  /* 0x0000000152047824 */ /* 0x000fe200078e0214 */
[----:B---3--:R-:W-:-:S07]  /*19b00*/  CS2R R82, SRZ ;  /* 0x0000000000527805 */ /* 0x008fce000001ff00 */
.L_x_1:
[----:B------:R-:W2:Y:S01]  /*19b10*/  LDL R158, [R1+0x838] ;  /* 0x00083800019e7983 */ /* 0x000ea20000100800 */
[----:B------:R-:W2:Y:S03]  /*19b20*/  LDC R20, c[0x0][0x230] ;  /* 0x00008c00ff147b82 */ /* 0x000ea60000000800 */
[----:B-----5:R-:W-:Y:S04]  /*19b30*/  STL [R1+0x1ee8], R18 ;  /* 0x001ee81201007387 */ /* 0x020fe80000100800 */
[----:B------:R-:W-:Y:S04]  /*19b40*/  STL [R1+0x1ea8], R17 ;  /* 0x001ea81101007387 */ /* 0x000fe80000100800 */
        /* <DEDUP_REMOVED lines=14> */
[----:B------:R-:W-:Y:S04]  /*19c30*/  STL.64 [R1+0x1b68], R150 ;  /* 0x001b689601007387 */ /* 0x000fe80000100a00 */
[----:B------:R0:W-:Y:S04]  /*19c40*/  STL.64 [R1+0x1b60], R148 ;  /* 0x001b609401007387 */ /* 0x0001e80000100a00 */
[----:B------:R-:W-:Y:S04]  /*19c50*/  STL.64 [R1+0x1b58], R146 ;  /* 0x001b589201007387 */ /* 0x000fe80000100a00 */
        /* <DEDUP_REMOVED lines=25> */
[----:B------:R-:W-:Y:S04]  /*19df0*/  STL [R1+0x1dc8], R96 ;  /* 0x001dc86001007387 */ /* 0x000fe80000100800 */
[----:B------:R-:W-:Y:S04]  /*19e00*/  STL [R1+0x1dc4], R97 ;  /* 0x001dc46101007387 */ /* 0x000fe80000100800 */
        /* <DEDUP_REMOVED lines=82> */
[----:B------:R-:W-:Y:S01]  /*1a330*/  STL [R1+0x1eb4], R41 ;  /* 0x001eb42901007387 */ /* 0x000fe20000100800 */
[----:B--2---:R-:W-:-:S03]  /*1a340*/  IMAD R20, R158, -0x80, R20 ;  /* 0xffffff809e147824 */ /* 0x004fc600078e0214 */
[----:B------:R-:W-:Y:S04]  /*1a350*/  STL.64 [R1+0x19a8], R38 ;  /* 0x0019a82601007387 */ /* 0x000fe80000100a00 */
[----:B------:R-:W-:Y:S04]  /*1a360*/  STL [R1+0x1eb8], R39 ;  /* 0x001eb82701007387 */ /* 0x000fe80000100800 */
[----:B------:R1:W-:Y:S04]  /*1a370*/  STL.64 [R1+0x19a0], R36 ;  /* 0x0019a02401007387 */ /* 0x0003e80000100a00 */
[----:B------:R-:W-:Y:S04]  /*1a380*/  STL.64 [R1+0x1998], R34 ;  /* 0x0019982201007387 */ /* 0x000fe80000100a00 */
[----:B------:R-:W-:Y:S01]  /*1a390*/  STL [R1+0x1ebc], R35 ;  /* 0x001ebc2301007387 */ /* 0x000fe20000100800 */
[----:B------:R-:W-:-:S03]  /*1a3a0*/  ISETP.GT.AND P0, PT, R20, RZ, PT ;  /* 0x000000ff1400720c */ /* 0x000fc60003f04270 */
[----:B------:R-:W-:Y:S04]  /*1a3b0*/  STL.64 [R1+0x1990], R32 ;  /* 0x0019902001007387 */ /* 0x000fe80000100a00 */
[----:B------:R-:W-:Y:S04]  /*1a3c0*/  STL [R1+0x1ec0], R33 ;  /* 0x001ec02101007387 */ /* 0x000fe80000100800 */
[----:B------:R2:W-:Y:S04]  /*1a3d0*/  STL.64 [R1+0x1988], R30 ;  /* 0x0019881e01007387 */ /* 0x0005e80000100a00 */
[----:B------:R-:W-:Y:S04]  /*1a3e0*/  STL.64 [R1+0x1980], R28 ;  /* 0x0019801c01007387 */ /* 0x000fe80000100a00 */
[----:B------:R-:W-:Y:S04]  /*1a3f0*/  STL.64 [R1+0x1978], R26 ;  /* 0x0019781a01007387 */ /* 0x000fe80000100a00 */
[----:B------:R-:W-:Y:S04]  /*1a400*/  STL.64 [R1+0x1970], R24 ;  /* 0x0019701801007387 */ /* 0x000fe80000100a00 */
[----:B------:R-:W-:Y:S01]  /*1a410*/  STL [R1+0x1ec4], R24 ;  /* 0x001ec41801007387 */ /* 0x000fe20000100800 */
[----:B0-----:R-:W-:-:S03]  /*1a420*/  MOV R148, UR49 ;  /* 0x0000003100947c02 */ /* 0x001fc60008000f00 */
[----:B------:R-:W3:Y:S01]  /*1a430*/  LDL.LU R22, [R1+0xc88] ;  /* 0x000c880001167983 */ /* 0x000ee20000300800 */
[----:B-1----:R-:W-:-:S03]  /*1a440*/  PRMT R36, RZ, 0x7610, R36 ;  /* 0x00007610ff247816 */ /* 0x002fc60000000024 */
[----:B------:R0:W-:Y:S01]  /*1a450*/  STL [R1+0x1950], R2 ;  /* 0x0019500201007387 */ /* 0x0001e20000100800 */
[----:B------:R-:W-:Y:S02]  /*1a460*/  MOV R149, UR48 ;  /* 0x0000003000957c02 */ /* 0x000fe40008000f00 */
[----:B------:R-:W-:Y:S01]  /*1a470*/  MOV R147, UR53 ;  /* 0x0000003500937c02 */ /* 0x000fe20008000f00 */
[----:B------:R-:W4:Y:S01]  /*1a480*/  @P0 LDG.E.U16 R36, desc[UR60][R154.64] ;  /* 0x0000003c9a240981 */ /* 0x000f22000c1e1500 */
[----:B--2---:R-:W-:-:S03]  /*1a490*/  PRMT R30, RZ, 0x7610, R30 ;  /* 0x00007610ff1e7816 */ /* 0x004fc6000000001e */
[----:B0-----:R-:W2:Y:S01]  /*1a4a0*/  LDL.LU R2, [R1+0xc60] ;  /* 0x000c600001027983 */ /* 0x001ea20000300800 */
[----:B------:R-:W-:Y:S02]  /*1a4b0*/  MOV R146, UR52 ;  /* 0x0000003400927c02 */ /* 0x000fe40008000f00 */
[----:B------:R-:W-:Y:S01]  /*1a4c0*/  MOV R150, UR57 ;  /* 0x0000003900967c02 */ /* 0x000fe20008000f00 */
[----:B-----5:R-:W-:Y:S01]  /*1a4d0*/  STL [R1+0x18a8], R156 ;  /* 0x0018a89c01007387 */ /* 0x020fe20000100800 */
[----:B------:R-:W-:-:S03]  /*1a4e0*/  MOV R151, UR56 ;  /* 0x0000003800977c02 */ /* 0x000fc60008000f00 */
        /* <DEDUP_REMOVED lines=8> */
[----:B------:R-:W3:Y:S04]  /*1a570*/  @P0 LDG.E.U16 R30, desc[UR60][R152.64] ;  /* 0x0000003c981e0981 */ /* 0x000ee8000c1e1500 */
[----:B------:R-:W-:Y:S04]  /*1a580*/  STL [R1+0x1ee0], R150 ;  /* 0x001ee09601007387 */ /* 0x000fe80000100800 */
[----:B------:R0:W-:Y:S04]  /*1a590*/  STL [R1+0x1ee4], R151 ;  /* 0x001ee49701007387 */ /* 0x0001e80000100800 */
[----:B------:R-:W2:Y:S04]  /*1a5a0*/  LDL R159, [R1+0x1448] ;  /* 0x00144800019f7983 */ /* 0x000ea80000100800 */
[----:B------:R-:W2:Y:S01]  /*1a5b0*/  LDL R158, [R1+0x144c] ;  /* 0x00144c00019e7983 */ /* 0x000ea20000100800 */
[----:B------:R-:W-:-:S03]  /*1a5c0*/  ISETP.GT.AND P1, PT, R20, 0x1, PT ;  /* 0x000000011400780c */ /* 0x000fc60003f24270 */
[----:B------:R-:W2:Y:S01]  /*1a5d0*/  LDL R37, [R1+0x143c] ;  /* 0x00143c0001257983 */ /* 0x000ea20000100800 */
[----:B0-----:R-:W-:-:S03]  /*1a5e0*/  PRMT R151, RZ, 0x7610, R151 ;  /* 0x00007610ff977816 */ /* 0x001fc60000000097 */
[----:B------:R-:W-:Y:S04]  /*1a5f0*/  STL [R1+0x1ef0], R154 ;  /* 0x001ef09a01007387 */ /* 0x000fe80000100800 */
[----:B------:R-:W-:Y:S04]  /*1a600*/  STL [R1+0x1eec], R155 ;  /* 0x001eec9b01007387 */ /* 0x000fe80000100800 */
[----:B----4-:R0:W-:Y:S04]  /*1a610*/  STL [R1+0x7e0], R36 ;  /* 0x0007e02401007387 */ /* 0x0101e80000100800 */
[----:B0-----:R-:W4:Y:S04]  /*1a620*/  LDL R36, [R1+0x1430] ;  /* 0x0014300001247983 */ /* 0x001f280000100800 */
[----:B---3--:R0:W-:Y:S04]  /*1a630*/  STL [R1+0x7dc], R30 ;  /* 0x0007dc1e01007387 */ /* 0x0081e80000100800 */
[----:B0-----:R-:W3:Y:S04]  /*1a640*/  LDL R30, [R1+0x1434] ;  /* 0x00143400011e7983 */ /* 0x001ee80000100800 */
[----:B------:R-:W-:Y:S04]  /*1a650*/  STL [R1+0x1ef8], R152 ;  /* 0x001ef89801007387 */ /* 0x000fe80000100800 */
[----:B------:R-:W-:Y:S04]  /*1a660*/  STL [R1+0x1ef4], R153 ;  /* 0x001ef49901007387 */ /* 0x000fe80000100800 */
[----:B--2---:R-:W2:Y:S04]  /*1a670*/  @P1 LDG.E.U16 R151, desc[UR60][R158.64] ;  /* 0x0000003c9e971981 */ /* 0x004ea8000c1e1500 */
[----:B------:R-:W4:Y:S04]  /*1a680*/  LDL R158, [R1+0x1440] ;  /* 0x00144000019e7983 */ /* 0x000f280000100800 */
[----:B------:R-:W4:Y:S01]  /*1a690*/  LDL R159, [R1+0x1444] ;  /* 0x00144400019f7983 */ /* 0x000f220000100800 */
[----:B------:R-:W-:-:S02]  /*1a6a0*/  PRMT R150, RZ, 0x7610, R150 ;  /* 0x00007610ff967816 */ /* 0x000fc40000000096 */
[----:B------:R-:W-:Y:S01]  /*1a6b0*/  ISETP.GT.AND P2, PT, R20, 0x2, PT ;  /* 0x000000021400780c */ /* 0x000fe20003f44270 */
[----:B--2---:R-:W-:Y:S01]  /*1a6c0*/  STL [R1+0x1efc], R151 ;  /* 0x001efc9701007387 */ /* 0x004fe20000100800 */
[----:B----4-:R-:W-:-:S04]  /*1a6d0*/  @P1 LOP3.LUT R159, R159, R158, RZ, 0x3c, !PT ;  /* 0x0000009e9f9f1212 */ /* 0x010fc800078e3cff */
[----:B------:R-:W-:-:S04]  /*1a6e0*/  @P1 LOP3.LUT R158, R159, R158, RZ, 0x3c, !PT ;  /* 0x0000009e9f9e1212 */ /* 0x000fc800078e3cff */
[----:B------:R-:W-:-:S05]  /*1a6f0*/  @P1 LOP3.LUT R159, R159, R158, RZ, 0x3c, !PT ;  /* 0x0000009e9f9f1212 */ /* 0x000fca00078e3cff */
[----:B------:R0:W2:Y:S04]  /*1a700*/  @P1 LDG.E.U16 R150, desc[UR60][R158.64] ;  /* 0x0000003c9e961981 */ /* 0x0000a8000c1e1500 */
[----:B------:R-:W4:Y:S01]  /*1a710*/  LDL R159, [R1+0x1438] ;  /* 0x00143800019f7983 */ /* 0x000f220000100800 */
[----:B------:R-:W-:Y:S01]  /*1a720*/  PRMT R44, RZ, 0x7610, R44 ;  /* 0x00007610ff2c7816 */ /* 0x000fe2000000002c */
[----:B0-----:R-:W-:Y:S01]  /*1a730*/  @P2 IMAD.MOV.U32 R158, RZ, RZ, R37 ;  /* 0x000000ffff9e2224 */ /* 0x001fe200078e0025 */
[----:B------:R-:W-:-:S04]  /*1a740*/  PRMT R45, RZ, 0x7610, R45 ;  /* 0x00007610ff2d7816 */ /* 0x000fc8000000002d */
[----:B----4-:R3:W4:Y:S04]  /*1a750*/  @P2 LDG.E.U16 R44, desc[UR60][R158.64] ;  /* 0x0000003c9e2c2981 */ /* 0x010728000c1e1500 */
[----:B--2---:R-:W-:Y:S04]  /*1a760*/  STL [R1+0x1f00], R150 ;  /* 0x001f009601007387 */ /* 0x004fe80000100800 */
[----:B------:R-:W2:Y:S01]  /*1a770*/  LDL R37, [R1+0x141c] ;  /* 0x00141c0001257983 */ /* 0x000ea20000100800 */
[----:B---3--:R-:W-:Y:S02]  /*1a780*/  @P2 IMAD.MOV.U32 R158, RZ, RZ, R30 ;  /* 0x000000ffff9e2224 */ /* 0x008fe400078e001e */
[----:B------:R-:W-:-:S05]  /*1a790*/  @P2 IMAD.MOV.U32 R159, RZ, RZ, R36 ;  /* 0x000000ffff9f2224 */ /* 0x000fca00078e0024 */
[----:B------:R-:W3:Y:S04]  /*1a7a0*/  @P2 LDG.E.U16 R45, desc[UR60][R158.64] ;  /* 0x0000003c9e2d2981 */ /* 0x000ee8000c1e1500 */
[----:B----4-:R-:W-:Y:S04]  /*1a7b0*/  STL [R1+0x1f04], R44 ;  /* 0x001f042c01007387 */ /* 0x010fe80000100800 */
[----:B------:R-:W4:Y:S04]  /*1a7c0*/  LDL R158, [R1+0x1428] ;  /* 0x00142800019e7983 */ /* 0x000f280000100800 */
[----:B------:R-:W4:Y:S01]  /*1a7d0*/  LDL R159, [R1+0x142c] ;  /* 0x00142c00019f7983 */ /* 0x000f220000100800 */
[----:B------:R-:W-:-:S02]  /*1a7e0*/  ISETP.GT.AND P0, PT, R20, 0x3, PT ;  /* 0x000000031400780c */ /* 0x000fc40003f04270 */
[----:B------:R-:W-:Y:S01]  /*1a7f0*/  PRMT R59, RZ, 0x7610, R59 ;  /* 0x00007610ff3b7816 */ /* 0x000fe2000000003b */
[----:B------:R-:W2:Y:S04]  /*1a800*/  LDL R36, [R1+0x1410] ;  /* 0x0014100001247983 */ /* 0x000ea80000100800 */
[----:B------:R-:W2:Y:S04]  /*1a810*/  LDL R30, [R1+0x1414] ;  /* 0x00141400011e7983 */ /* 0x000ea80000100800 */
[----:B---3--:R-:W-:Y:S02]  /*1a820*/  STL [R1+0x1f08], R45 ;  /* 0x001f082d01007387 */ /* 0x008fe40000100800 */
[----:B----4-:R-:W-:-:S04]  /*1a830*/  @P0 LOP3.LUT R159, R159, R158, RZ, 0x3c, !PT ;  /* 0x0000009e9f9f0212 */ /* 0x010fc800078e3cff */
[----:B------:R-:W-:-:S04]  /*1a840*/  @P0 LOP3.LUT R158, R159, R158, RZ, 0x3c, !PT ;  /* 0x0000009e9f9e0212 */ /* 0x000fc800078e3cff */
[----:B------:R-:W-:-:S05]  /*1a850*/  @P0 LOP3.LUT R159, R159, R158, RZ, 0x3c, !PT ;  /* 0x0000009e9f9f0212 */ /* 0x000fca00078e3cff */
[----:B------:R-:W3:Y:S04]  /*1a860*/  @P0 LDG.E.U16 R59, desc[UR60][R158.64] ;  /* 0x0000003c9e3b0981 */ /* 0x000ee8000c1e1500 */
[----:B------:R-:W4:Y:S04]  /*1a870*/  LDL R158, [R1+0x1420] ;  /* 0x00142000019e7983 */ /* 0x000f280000100800 */
[----:B------:R-:W4:Y:S01]  /*1a880*/  LDL R159, [R1+0x1424] ;  /* 0x00142400019f7983 */ /* 0x000f220000100800 */
[----:B------:R-:W-:Y:S02]  /*1a890*/  PRMT R60, RZ, 0x7610, R60 ;  /* 0x00007610ff3c7816 */ /* 0x000fe4000000003c */
[----:B------:R-:W-:Y:S01]  /*1a8a0*/  ISETP.GT.AND P1, PT, R20, 0x4, PT ;  /* 0x000000041400780c */ /* 0x000fe20003f24270 */
[----:B---3--:R-:W-:Y:S01]  /*1a8b0*/  STL [R1+0x1f0c], R59 ;  /* 0x001f0c3b01007387 */ /* 0x008fe20000100800 */
[----:B----4-:R-:W-:-:S04]  /*1a8c0*/  @P0 LOP3.LUT R159, R159, R158, RZ, 0x3c, !PT ;  /* 0x0000009e9f9f0212 */ /* 0x010fc800078e3cff */
[----:B------:R-:W-:-:S04]  /*1a8d0*/  @P0 LOP3.LUT R158, R159, R158, RZ, 0x3c, !PT ;  /* 0x0000009e9f9e0212 */ /* 0x000fc800078e3cff */
[----:B------:R-:W-:-:S05]  /*1a8e0*/  @P0 LOP3.LUT R159, R159, R158, RZ, 0x3c, !PT ;  /* 0x0000009e9f9f0212 */ /* 0x000fca00078e3cff */
[----:B------:R2:W3:Y:S04]  /*1a8f0*/  @P0 LDG.E.U16 R60, desc[UR60][R158.64] ;  /* 0x0000003c9e3c0981 */ /* 0x0004e8000c1e1500 */
[----:B------:R-:W4:Y:S01]  /*1a900*/  LDL R159, [R1+0x1418] ;  /* 0x00141800019f7983 */ /* 0x000f220000100800 */
[----:B------:R-:W-:Y:S01]  /*1a910*/  PRMT R74, RZ, 0x7610, R74 ;  /* 0x00007610ff4a7816 */ /* 0x000fe2000000004a */
[----:B--2---:R-:W-:Y:S01]  /*1a920*/  @P1 IMAD.MOV.U32 R158, RZ, RZ, R37 ;  /* 0x000000ffff9e1224 */ /* 0x004fe200078e0025 */
[----:B------:R-:W-:-:S04]  /*1a930*/  PRMT R75, RZ, 0x7610, R75 ;  /* 0x00007610ff4b7816 */ /* 0x000fc8000000004b */
[----:B----4-:R0:W2:Y:S04]  /*1a940*/  @P1 LDG.E.U16 R74, desc[UR60][R158.64] ;  /* 0x0000003c9e4a1981 */ /* 0x0100a8000c1e1500 */
[----:B---3--:R-:W-:Y:S04]  /*1a950*/  STL [R1+0x1f10], R60 ;  /* 0x001f103c01007387 */ /* 0x008fe80000100800 */
[----:B------:R-:W3:Y:S01]  /*1a960*/  LDL R37, [R1+0x13fc] ;  /* 0x0013fc0001257983 */ /* 0x000ee20000100800 */
[----:B0-----:R-:W-:Y:S02]  /*1a970*/  @P1 IMAD.MOV.U32 R158, RZ, RZ, R30 ;  /* 0x000000ffff9e1224 */ /* 0x001fe400078e001e */
[----:B------:R-:W-:-:S05]  /*1a980*/  @P1 IMAD.MOV.U32 R159, RZ, RZ, R36 ;  /* 0x000000ffff9f1224 */ /* 0x000fca00078e0024 */
[----:B------:R-:W4:Y:S04]  /*1a990*/  @P1 LDG.E.U16 R75, desc[UR60][R158.64] ;  /* 0x0000003c9e4b1981 */ /* 0x000f28000c1e1500 */
[----:B--2---:R-:W-:Y:S04]  /*1a9a0*/  STL [R1+0x1f14], R74 ;  /* 0x001f144a01007387 */ /* 0x004fe80000100800 */
[----:B------:R-:W2:Y:S04]  /*1a9b0*/  LDL R158, [R1+0x1408] ;  /* 0x00140800019e7983 */ /* 0x000ea80000100800 */
[----:B------:R-:W2:Y:S01]  /*1a9c0*/  LDL R159, [R1+0x140c] ;  /* 0x00140c00019f7983 */ /* 0x000ea20000100800 */
[----:B------:R-:W-:-:S02]  /*1a9d0*/  ISETP.GT.AND P2, PT, R20, 0x5, PT ;  /* 0x000000051400780c */ /* 0x000fc40003f44270 */
[----:B------:R-:W-:Y:S01]  /*1a9e0*/  PRMT R89, RZ, 0x7610, R89 ;  /* 0x00007610ff597816 */ /* 0x000fe20000000059 */
[----:B------:R-:W3:Y:S04]  /*1a9f0*/  LDL R36, [R1+0x13f0] ;  /* 0x0013f00001247983 */ /* 0x000ee80000100800 */
[----:B------:R-:W3:Y:S04]  /*1aa00*/  LDL R30, [R1+0x13f4] ;  /* 0x0013f400011e7983 */ /* 0x000ee80000100800 */
[----:B----4-:R-:W-:Y:S02]  /*1aa10*/  STL [R1+0x1f18], R75 ;  /* 0x001f184b01007387 */ /* 0x010fe40000100800 */
[----:B--2---:R-:W-:-:S04]  /*1aa20*/  @P2 LOP3.LUT R159, R159, R158, RZ, 0x3c, !PT ;  /* 0x0000009e9f9f2212 */ /* 0x004fc800078e3cff */
[----:B------:R-:W-:-:S04]  /*1aa30*/  @P2 LOP3.LUT R158, R159, R158, RZ, 0x3c, !PT ;  /* 0x0000009e9f9e2212 */ /* 0x000fc800078e3cff */
[----:B------:R-:W-:-:S05]  /*1aa40*/  @P2 LOP3.LUT R159, R159, R158, RZ, 0x3c, !PT ;  /* 0x0000009e9f9f2212 */ /* 0x000fca00078e3cff */
[----:B------:R-:W2:Y:S04]  /*1aa50*/  @P2 LDG.E.U16 R89, desc[UR60][R158.64] ;  /* 0x0000003c9e592981 */ /* 0x000ea8000c1e1500 */
[----:B------:R-:W4:Y:S04]  /*1aa60*/  LDL R158, [R1+0x1400] ;  /* 0x00140000019e7983 */ /* 0x000f280000100800 */
[----:B------:R-:W4:Y:S01]  /*1aa70*/  LDL R159, [R1+0x1404] ;  /* 0x00140400019f7983 */ /* 0x000f220000100800 */
[----:B------:R-:W-:Y:S02]  /*1aa80*/  PRMT R90, RZ, 0x7610, R90 ;  /* 0x00007610ff5a7816 */ /* 0x000fe4000000005a */
        /* <DEDUP_REMOVED lines=8> */
[----:B---3--:R-:W-:Y:S01]  /*1ab10*/  @P0 IMAD.MOV.U32 R158, RZ, RZ, R37 ;  /* 0x000000ffff9e0224 */ /* 0x008fe200078e0025 */
[----:B------:R-:W-:-:S04]  /*1ab20*/  PRMT R28, RZ, 0x7610, R28 ;  /* 0x00007610ff1c7816 */ /* 0x000fc8000000001c */
[----:B----4-:R0:W3:Y:S04]  /*1ab30*/  @P0 LDG.E.U16 R34, desc[UR60][R158.64] ;  /* 0x0000003c9e220981 */ /* 0x0100e8000c1e1500 */
[----:B--2---:R-:W-:Y:S04]  /*1ab40*/  STL [R1+0x1f20], R90 ;  /* 0x001f205a01007387 */ /* 0x004fe80000100800 */
[----:B------:R-:W2:Y:S01]  /*1ab50*/  LDL R37, [R1+0x13d4] ;  /* 0x0013d40001257983 */ /* 0x000ea20000100800 */
[----:B0-----:R-:W-:Y:S02]  /*1ab60*/  @P0 IMAD.MOV.U32 R158, RZ, RZ, R30 ;  /* 0x000000ffff9e0224 */ /* 0x001fe400078e001e */
[----:B------:R-:W-:-:S05]  /*1ab70*/  @P0 IMAD.MOV.U32 R159, RZ, RZ, R36 ;  /* 0x000000ffff9f0224 */ /* 0x000fca00078e0024 */
[----:B------:R0:W4:Y:S04]  /*1ab80*/  @P0 LDG.E.U16 R28, desc[UR60][R158.64] ;  /* 0x0000003c9e1c0981 */ /* 0x000128000c1e1500 */
[----:B---3--:R1:W-:Y:S04]  /*1ab90*/  STL [R1+0x1f24], R34 ;  /* 0x001f242201007387 */ /* 0x0083e80000100800 */
[----:B------:R-:W0:Y:S04]  /*1aba0*/  LDL R158, [R1+0x13e8] ;  /* 0x0013e800019e7983 */ /* 0x000e280000100800 */
[----:B------:R-:W0:Y:S01]  /*1abb0*/  LDL R159, [R1+0x13ec] ;  /* 0x0013ec00019f7983 */ /* 0x000e220000100800 */
[----:B------:R-:W-:-:S02]  /*1abc0*/  ISETP.GT.AND P1, PT, R20, 0x7, PT ;  /* 0x000000071400780c */ /* 0x000fc40003f24270 */
[----:B------:R-:W-:Y:S01]  /*1abd0*/  PRMT R129, RZ, 0x7610, R129 ;  /* 0x00007610ff817816 */ /* 0x000fe20000000081 */
[----:B------:R-:W3:Y:S01]  /*1abe0*/  LDL R36, [R1+0x13c8] ;  /* 0x0013c80001247983 */ /* 0x000ee20000100800 */
[----:B------:R-:W-:Y:S02]  /*1abf0*/  PRMT R128, RZ, 0x7610, R128 ;  /* 0x00007610ff807816 */ /* 0x000fe40000000080 */
[----:B------:R-:W-:Y:S01]  /*1ac00*/  ISETP.GT.AND P2, PT, R20, 0x8, PT ;  /* 0x000000081400780c */ /* 0x000fe20003f44270 */
[----:B------:R-:W4:Y:S06]  /*1ac10*/  LDL R30, [R1+0x13cc] ;  /* 0x0013cc00011e7983 */ /* 0x000f2c0000100800 */
[----:B0-----:R-:W-:-:S04]  /*1ac20*/  @P1 LOP3.LUT R159, R159, R158, RZ, 0x3c, !PT ;  /* 0x0000009e9f9f1212 */ /* 0x001fc800078e3cff */
[----:B------:R-:W-:-:S04]  /*1ac30*/  @P1 LOP3.LUT R158, R159, R158, RZ, 0x3c, !PT ;  /* 0x0000009e9f9e1212 */ /* 0x000fc800078e3cff */
[----:B------:R-:W-:-:S05]  /*1ac40*/  @P1 LOP3.LUT R159, R159, R158, RZ, 0x3c, !PT ;  /* 0x0000009e9f9f1212 */ /* 0x000fca00078e3cff */
[----:B------:R0:W3:Y:S04]  /*1ac50*/  @P1 LDG.E.U16 R129, desc[UR60][R158.64] ;  /* 0x0000003c9e811981 */ /* 0x0000e8000c1e1500 */
[----:B------:R-:W0:Y:S04]  /*1ac60*/  LDL R158, [R1+0x13e0] ;  /* 0x0013e000019e7983 */ /* 0x000e280000100800 */
[----:B------:R-:W0:Y:S02]  /*1ac70*/  LDL R159, [R1+0x13e4] ;  /* 0x0013e400019f7983 */ /* 0x000e240000100800 */
[----:B0-----:R-:W-:-:S04]  /*1ac80*/  @P1 LOP3.LUT R159, R159, R158, RZ, 0x3c, !PT ;  /* 0x0000009e9f9f1212 */ /* 0x001fc800078e3cff */
[----:B------:R-:W-:-:S04]  /*1ac90*/  @P1 LOP3.LUT R158, R159, R158, RZ, 0x3c, !PT ;  /* 0x0000009e9f9e1212 */ /* 0x000fc800078e3cff */
[----:B------:R-:W-:-:S05]  /*1aca0*/  @P1 LOP3.LUT R159, R159, R158, RZ, 0x3c, !PT ;  /* 0x0000009e9f9f1212 */ /* 0x000fca00078e3cff */
[----:B------:R0:W3:Y:S04]  /*1acb0*/  @P1 LDG.E.U16 R128, desc[UR60][R158.64] ;  /* 0x0000003c9e801981 */ /* 0x0000e8000c1e1500 */
[----:B------:R-:W0:Y:S04]  /*1acc0*/  LDL R158, [R1+0x13d8] ;  /* 0x0013d800019e7983 */ /* 0x000e280000100800 */
[----:B------:R-:W0:Y:S01]  /*1acd0*/  LDL R159, [R1+0x13dc] ;  /* 0x0013dc00019f7983 */ /* 0x000e220000100800 */
[----:B-1----:R-:W-:Y:S02]  /*1ace0*/  PRMT R34, RZ, 0x7610, R34 ;  /* 0x00007610ff227816 */ /* 0x002fe40000000022 */
[----:B0-----:R-:W-:-:S04]  /*1acf0*/  @P2 LOP3.LUT R159, R159, R158, RZ, 0x3c, !PT ;  /* 0x0000009e9f9f2212 */ /* 0x001fc800078e3cff */
[----:B------:R-:W-:-:S04]  /*1ad00*/  @P2 LOP3.LUT R158, R159, R158, RZ, 0x3c, !PT ;  /* 0x0000009e9f9e2212 */ /* 0x000fc800078e3cff */
[----:B------:R-:W-:-:S05]  /*1ad10*/  @P2 LOP3.LUT R159, R159, R158, RZ, 0x3c, !PT ;  /* 0x0000009e9f9f2212 */ /* 0x000fca00078e3cff */
[----:B------:R2:W3:Y:S04]  /*1ad20*/  @P2 LDG.E.U16 R34, desc[UR60][R158.64] ;  /* 0x0000003c9e222981 */ /* 0x0004e8000c1e1500 */
[----:B------:R-:W4:Y:S01]  /*1ad30*/  LDL R159, [R1+0x13d0] ;  /* 0x0013d000019f7983 */ /* 0x000f220000100800 */
[----:B------:R-:W-:Y:S01]  /*1ad40*/  ISETP.GT.AND P0, PT, R20, 0x9, PT ;  /* 0x000000091400780c */ /* 0x000fe20003f04270 */
[----:B--2---:R-:W-:Y:S01]  /*1ad50*/  @P2 IMAD.MOV.U32 R158, RZ, RZ, R37 ;  /* 0x000000ffff9e2224 */ /* 0x004fe200078e0025 */
[----:B------:R-:W-:Y:S01]  /*1ad60*/  PRMT R90, RZ, 0x7610, R90 ;  /* 0x00007610ff5a7816 */ /* 0x000fe2000000005a */
[----:B------:R-:W2:Y:S01]  /*1ad70*/  LDL R37, [R1+0x13ac] ;  /* 0x0013ac0001257983 */ /* 0x000ea20000100800 */
[----:B------:R-:W-:-:S04]  /*1ad80*/  PRMT R146, RZ, 0x7610, R146 ;  /* 0x00007610ff927816 */ /* 0x000fc80000000092 */
[----:B----4-:R0:W4:Y:S05]  /*1ad90*/  @P2 LDG.E.U16 R90, desc[UR60][R158.64] ;  /* 0x0000003c9e5a2981 */ /* 0x01012a000c1e1500 */
[----:B0-----:R-:W-:Y:S02]  /*1ada0*/  @P0 IMAD.MOV.U32 R158, RZ, RZ, R30 ;  /* 0x000000ffff9e0224 */ /* 0x001fe400078e001e */
[----:B---3--:R-:W-:Y:S01]  /*1adb0*/  @P0 IMAD.MOV.U32 R159, RZ, RZ, R36 ;  /* 0x000000ffff9f0224 */ /* 0x008fe200078e0024 */
[----:B------:R-:W-:Y:S01]  /*1adc0*/  PRMT R147, RZ, 0x7610, R147 ;  /* 0x00007610ff937816 */ /* 0x000fe20000000093 */
[----:B------:R-:W3:Y:S04]  /*1add0*/  LDL R36, [R1+0x13a0] ;  /* 0x0013a00001247983 */ /* 0x000ee80000100800 */
[----:B------:R0:W4:Y:S01]  /*1ade0*/  @P0 LDG.E.U16 R146, desc[UR60][R158.64] ;  /* 0x0000003c9e920981 */ /* 0x000122000c1e1500 */
[----:B------:R-:W-:-:S02]  /*1adf0*/  ISETP.GT.AND P1, PT, R20, 0xa, PT ;  /* 0x0000000a1400780c */ /* 0x000fc40003f24270 */
[----:B------:R-:W-:Y:S01]  /*1ae00*/  PRMT R46, RZ, 0x7610, R46 ;  /* 0x00007610ff2e7816 */ /* 0x000fe2000000002e */
[----:B------:R-:W3:Y:S04]  /*1ae10*/  LDL R30, [R1+0x13a4] ;  /* 0x0013a400011e7983 */ /* 0x000ee80000100800 */
[----:B------:R-:W0:Y:S04]  /*1ae20*/  LDL R158, [R1+0x13c0] ;  /* 0x0013c000019e7983 */ /* 0x000e280000100800 */
[----:B------:R-:W0:Y:S02]  /*1ae30*/  LDL R159, [R1+0x13c4] ;  /* 0x0013c400019f7983 */ /* 0x000e240000100800 */
[----:B0-----:R-:W-:-:S04]  /*1ae40*/  @P0 LOP3.LUT R159, R159, R158, RZ, 0x3c, !PT ;  /* 0x0000009e9f9f0212 */ /* 0x001fc800078e3cff */
[----:B------:R-:W-:-:S04]  /*1ae50*/  @P0 LOP3.LUT R158, R159, R158, RZ, 0x3c, !PT ;  /* 0x0000009e9f9e0212 */ /* 0x000fc800078e3cff */
[----:B------:R-:W-:-:S05]  /*1ae60*/  @P0 LOP3.LUT R159, R159, R158, RZ, 0x3c, !PT ;  /* 0x0000009e9f9f0212 */ /* 0x000fca00078e3cff */
[----:B------:R0:W4:Y:S04]  /*1ae70*/  @P0 LDG.E.U16 R147, desc[UR60][R158.64] ;  /* 0x0000003c9e930981 */ /* 0x000128000c1e1500 */
[----:B------:R-:W0:Y:S04]  /*1ae80*/  LDL R158, [R1+0x13b8] ;  /* 0x0013b800019e7983 */ /* 0x000e280000100800 */
[----:B------:R-:W0:Y:S02]  /*1ae90*/  LDL R159, [R1+0x13bc] ;  /* 0x0013bc00019f7983 */ /* 0x000e240000100800 */
[----:B0-----:R-:W-:-:S04]  /*1aea0*/  @P1 LOP3.LUT R159, R159, R158, RZ, 0x3c, !PT ;  /* 0x0000009e9f9f1212 */ /* 0x001fc800078e3cff */
[----:B------:R-:W-:-:S04]  /*1aeb0*/  @P1 LOP3.LUT R158, R159, R158, RZ, 0x3c, !PT ;  /* 0x0000009e9f9e1212 */ /* 0x000fc800078e3cff */
[----:B------:R-:W-:-:S05]  /*1aec0*/  @P1 LOP3.LUT R159, R159, R158, RZ, 0x3c, !PT ;  /* 0x0000009e9f9f1212 */ /* 0x000fca00078e3cff */
[----:B------:R0:W4:Y:S04]  /*1aed0*/  @P1 LDG.E.U16 R46, desc[UR60][R158.64] ;  /* 0x0000003c9e2e1981 */ /* 0x000128000c1e1500 */
[----:B------:R-:W0:Y:S04]  /*1aee0*/  LDL R158, [R1+0x13b0] ;  /* 0x0013b000019e7983 */ /* 0x000e280000100800 */
[----:B------:R-:W0:Y:S01]  /*1aef0*/  LDL R159, [R1+0x13b4] ;  /* 0x0013b400019f7983 */ /* 0x000e220000100800 */
[----:B------:R-:W-:Y:S02]  /*1af00*/  PRMT R47, RZ, 0x7610, R47 ;  /* 0x00007610ff2f7816 */ /* 0x000fe4000000002f */
[----:B------:R-:W-:-:S02]  /*1af10*/  ISETP.GT.AND P2, PT, R20, 0xb, PT ;  /* 0x0000000b1400780c */ /* 0x000fc40003f44270 */
[----:B0-----:R-:W-:-:S04]  /*1af20*/  @P1 LOP3.LUT R159, R159, R158, RZ, 0x3c, !PT ;  /* 0x0000009e9f9f1212 */ /* 0x001fc800078e3cff */
[----:B------:R-:W-:-:S04]  /*1af30*/  @P1 LOP3.LUT R158, R159, R158, RZ, 0x3c, !PT ;  /* 0x0000009e9f9e1212 */ /* 0x000fc800078e3cff */
[----:B------:R-:W-:-:S05]  /*1af40*/  @P1 LOP3.LUT R159, R159, R158, RZ, 0x3c, !PT ;  /* 0x0000009e9f9f1212 */ /* 0x000fca00078e3cff */
[----:B------:R2:W4:Y:S04]  /*1af50*/  @P1 LDG.E.U16 R47, desc[UR60][R158.64] ;  /* 0x0000003c9e2f1981 */ /* 0x000528000c1e1500 */
[----:B------:R-:W3:Y:S01]  /*1af60*/  LDL R159, [R1+0x13a8] ;  /* 0x0013a800019f7983 */ /* 0x000ee20000100800 */
[----:B------:R-:W-:Y:S01]  /*1af70*/  PRMT R61, RZ, 0x7610, R61 ;  /* 0x00007610ff3d7816 */ /* 0x000fe2000000003d */
[----:B--2---:R-:W-:Y:S01]  /*1af80*/  @P2 IMAD.MOV.U32 R158, RZ, RZ, R37 ;  /* 0x000000ffff9e2224 */ /* 0x004fe200078e0025 */
[----:B------:R-:W-:Y:S01]  /*1af90*/  PRMT R62, RZ, 0x7610, R62 ;  /* 0x00007610ff3e7816 */ /* 0x000fe2000000003e */
[----:B------:R-:W2:Y:S01]  /*1afa0*/  LDL R37, [R1+0x1384] ;  /* 0x0013840001257983 */ /* 0x000ea20000100800 */
[----:B------:R-:W-:-:S03]  /*1afb0*/  ISETP.GT.AND P0, PT, R20, 0xc, PT ;  /* 0x0000000c1400780c */ /* 0x000fc60003f04270 */
[----:B---3--:R0:W3:Y:S02]  /*1afc0*/  @P2 LDG.E.U16 R61, desc[UR60][R158.64] ;  /* 0x0000003c9e3d2981 */ /* 0x0080e4000c1e1500 */
[----:B0-----:R-:W-:Y:S02]  /*1afd0*/  @P2 IMAD.MOV.U32 R158, RZ, RZ, R30 ;  /* 0x000000ffff9e2224 */ /* 0x001fe400078e001e */
[----:B------:R-:W-:Y:S01]  /*1afe0*/  @P2 IMAD.MOV.U32 R159, RZ, RZ, R36 ;  /* 0x000000ffff9f2224 */ /* 0x000fe200078e0024 */
[----:B------:R-:W-:Y:S01]  /*1aff0*/  PRMT R76, RZ, 0x7610, R76 ;  /* 0x00007610ff4c7816 */ /* 0x000fe2000000004c */
[----:B------:R-:W4:Y:S04]  /*1b000*/  LDL R36, [R1+0x1378] ;  /* 0x0013780001247983 */ /* 0x000f280000100800 */
[----:B------:R0:W3:Y:S01]  /*1b010*/  @P2 LDG.E.U16 R62, desc[UR60][R158.64] ;  /* 0x0000003c9e3e2981 */ /* 0x0000e2000c1e1500 */
[----:B------:R-:W-:-:S02]  /*1b020*/  PRMT R77, RZ, 0x7610, R77 ;  /* 0x00007610ff4d7816 */ /* 0x000fc4000000004d */
[----:B------:R-:W-:Y:S01]  /*1b030*/  ISETP.GT.AND P1, PT, R20, 0xd, PT ;  /* 0x0000000d1400780c */ /* 0x000fe20003f24270 */
[----:B------:R-:W4:Y:S04]  /*1b040*/  LDL R30, [R1+0x137c] ;  /* 0x00137c00011e7983 */ /* 0x000f280000100800 */
[----:B------:R-:W0:Y:S04]  /*1b050*/  LDL R158, [R1+0x1398] ;  /* 0x00139800019e7983 */ /* 0x000e280000100800 */
[----:B------:R-:W0:Y:S02]  /*1b060*/  LDL R159, [R1+0x139c] ;  /* 0x00139c00019f7983 */ /* 0x000e240000100800 */
        /* <DEDUP_REMOVED lines=12> */
[----:B------:R-:W-:Y:S02]  /*1b130*/  PRMT R91, RZ, 0x7610, R91 ;  /* 0x00007610ff5b7816 */ /* 0x000fe4000000005b */
        /* <DEDUP_REMOVED lines=12> */
[----:B------:R-:W-:Y:S01]  /*1b200*/  @P2 IMAD.MOV.U32 R159, RZ, RZ, R36 ;  /* 0x000000ffff9f2224 */ /* 0x000fe200078e0024 */
        /* <DEDUP_REMOVED lines=274> */
[----:B0-----:R-:W-:Y:S01]  /*1c330*/  @P1 IMAD.MOV.U32 R158, RZ, RZ, R30 ;  /* 0x000000ffff9e1224 */ /* 0x001fe200078e001e */
[----:B------:R-:W-:Y:S01]  /*1c340*/  @P1 MOV R159, R36 ;  /* 0x00000024009f1202 */ /* 0x000fe20000000f00 */
[----:B------:R-:W3:Y:S04]  /*1c350*/  LDL R30, [R1+0x1214] ;  /* 0x00121400011e7983 */ /* 0x000ee80000100800 */
[----:B------:R0:W4:Y:S01]  /*1c360*/  @P1 LDG.E.U16 R52, desc[UR60][R158.64] ;  /* 0x0000003c9e341981 */ /* 0x000122000c1e1500 */
        /* <DEDUP_REMOVED lines=32> */
[----:B----4-:R-:W-:Y:S01]  /*1c570*/  @P0 IMAD.MOV.U32 R159, RZ, RZ, R36 ;  /* 0x000000ffff9f0224 */ /* 0x010fe200078e0024 */
        /* <DEDUP_REMOVED lines=363> */
[----:B------:R-:W4:Y:S01]  /*1dc30*/  LDL R159, [R1+0x1068] ;  /* 0x00106800019f7983 */ /* 0x000f220000100800 */
[----:B------:R-:W-:Y:S01]  /*1dc40*/  PRMT R115, RZ, 0x7610, R115 ;  /* 0x00007610ff737816 */ /* 0x000fe20000000073 */
[----:B--2---:R-:W-:Y:S01]  /*1dc50*/  @P0 IMAD.MOV.U32 R158, RZ, RZ, R37 ;  /* 0x000000ffff9e0224 */ /* 0x004fe200078e0025 */
[----:B------:R-:W-:Y:S01]  /*1dc60*/  ISETP.GT.AND P1, PT, R20, 0x40, PT ;  /* 0x000000401400780c */ /* 0x000fe20003f24270 */
[----:B------:R-:W2:Y:S04]  /*1dc70*/  LDL R37, [R1+0x1044] ;  /* 0x0010440001257983 */ /* 0x000ea80000100800 */
[----:B----4-:R0:W4:Y:S04]  /*1dc80*/  @P0 LDG.E.U16 R115, desc[UR60][R158.64] ;  /* 0x0000003c9e730981 */ /* 0x010128000c1e1500 */
[----:B------:R-:W0:Y:S04]  /*1dc90*/  LDL R158, [R1+0x1060] ;  /* 0x00106000019e7983 */ /* 0x000e280000100800 */
[----:B------:R-:W0:Y:S01]  /*1dca0*/  LDL R159, [R1+0x1064] ;  /* 0x00106400019f7983 */ /* 0x000e220000100800 */
[----:B------:R-:W-:-:S02]  /*1dcb0*/  PRMT R114, RZ, 0x7610, R114 ;  /* 0x00007610ff727816 */ /* 0x000fc40000000072 */
[----:B------:R-:W-:Y:S02]  /*1dcc0*/  PRMT R155, RZ, 0x7610, R155 ;  /* 0x00007610ff9b7816 */ /* 0x000fe4000000009b */
[----:B0-----:R-:W-:-:S04]  /*1dcd0*/  @P0 LOP3.LUT R159, R159, R158, RZ, 0x3c, !PT ;  /* 0x0000009e9f9f0212 */ /* 0x001fc800078e3cff */
[----:B------:R-:W-:-:S04]  /*1dce0*/  @P0 LOP3.LUT R158, R159, R158, RZ, 0x3c, !PT ;  /* 0x0000009e9f9e0212 */ /* 0x000fc800078e3cff */
[----:B------:R-:W-:-:S05]  /*1dcf0*/  @P0 LOP3.LUT R159, R159, R158, RZ, 0x3c, !PT ;  /* 0x0000009e9f9f0212 */ /* 0x000fca00078e3cff */
[----:B------:R0:W4:Y:S02]  /*1dd00*/  @P0 LDG.E.U16 R114, desc[UR60][R158.64] ;  /* 0x0000003c9e720981 */ /* 0x000124000c1e1500 */
        /* <DEDUP_REMOVED lines=20> */
[----:B------:R-:W3:Y:S01]  /*1de50*/  LDL R159, [R1+0x1040] ;  /* 0x00104000019f7983 */ /* 0x000ee20000100800 */
[----:B------:R-:W-:Y:S01]  /*1de60*/  PRMT R251, RZ, 0x7610, R251 ;  /* 0x00007610fffb7816 */ /* 0x000fe200000000fb */
[----:B--2---:R-:W-:Y:S01]  /*1de70*/  @P2 IMAD.MOV.U32 R158, RZ, RZ, R37 ;  /* 0x000000ffff9e2224 */ /* 0x004fe200078e0025 */
[----:B------:R-:W-:Y:S01]  /*1de80*/  ISETP.GT.AND P0, PT, R20, 0x42, PT ;  /* 0x000000421400780c */ /* 0x000fe20003f04270 */
[----:B------:R-:W2:Y:S04]  /*1de90*/  LDL R37, [R1+0x101c] ;  /* 0x00101c0001257983 */ /* 0x000ea80000100800 */
[----:B---3--:R0:W3:Y:S04]  /*1dea0*/  @P2 LDG.E.U16 R251, desc[UR60][R158.64] ;  /* 0x0000003c9efb2981 */ /* 0x0080e8000c1e1500 */
[----:B------:R-:W0:Y:S04]  /*1deb0*/  LDL R158, [R1+0x1038] ;  /* 0x00103800019e7983 */ /* 0x000e280000100800 */
[----:B------:R-:W0:Y:S01]  /*1dec0*/  LDL R159, [R1+0x103c] ;  /* 0x00103c00019f7983 */ /* 0x000e220000100800 */
[----:B------:R-:W-:-:S02]  /*1ded0*/  PRMT R250, RZ, 0x7610, R250 ;  /* 0x00007610fffa7816 */ /* 0x000fc400000000fa */
[----:B------:R-:W-:Y:S02]  /*1dee0*/  PRMT R249, RZ, 0x7610, R249 ;  /* 0x00007610fff97816 */ /* 0x000fe400000000f9 */
[----:B0-----:R-:W-:-:S04]  /*1def0*/  @P0 LOP3.LUT R159, R159, R158, RZ, 0x3c, !PT ;  /* 0x0000009e9f9f0212 */ /* 0x001fc800078e3cff */
[----:B------:R-:W-:-:S04]  /*1df00*/  @P0 LOP3.LUT R158, R159, R158, RZ, 0x3c, !PT ;  /* 0x0000009e9f9e0212 */ /* 0x000fc800078e3cff */
[----:B------:R-:W-:-:S05]  /*1df10*/  @P0 LOP3.LUT R159, R159, R158, RZ, 0x3c, !PT ;  /* 0x0000009e9f9f0212 */ /* 0x000fca00078e3cff */
[----:B------:R0:W3:Y:S02]  /*1df20*/  @P0 LDG.E.U16 R250, desc[UR60][R158.64] ;  /* 0x0000003c9efa0981 */ /* 0x0000e4000c1e1500 */
[----:B0-----:R-:W-:Y:S02]  /*1df30*/  @P0 IMAD.MOV.U32 R158, RZ, RZ, R30 ;  /* 0x000000ffff9e0224 */ /* 0x001fe400078e001e */
[----:B------:R-:W-:Y:S01]  /*1df40*/  @P0 IMAD.MOV.U32 R159, RZ, RZ, R36 ;  /* 0x000000ffff9f0224 */ /* 0x000fe200078e0024 */
[----:B------:R-:W-:Y:S01]  /*1df50*/  ISETP.GT.AND P1, PT, R20, 0x43, PT ;  /* 0x000000431400780c */ /* 0x000fe20003f24270 */
[----:B------:R-:W4:Y:S04]  /*1df60*/  LDL R36, [R1+0x1008] ;  /* 0x0010080001247983 */ /* 0x000f280000100800 */
[----:B------:R0:W3:Y:S01]  /*1df70*/  @P0 LDG.E.U16 R249, desc[UR60][R158.64] ;  /* 0x0000003c9ef90981 */ /* 0x0000e2000c1e1500 */
[----:B------:R-:W-:-:S02]  /*1df80*/  PRMT R248, RZ, 0x7610, R248 ;  /* 0x00007610fff87816 */ /* 0x000fc400000000f8 */
[----:B------:R-:W-:Y:S01]  /*1df90*/  PRMT R247, RZ, 0x7610, R247 ;  /* 0x00007610fff77816 */ /* 0x000fe200000000f7 */
        /* <DEDUP_REMOVED lines=9> */
[----:B------:R-:W-:Y:S02]  /*1e030*/  ISETP.GT.AND P2, PT, R20, 0x44, PT ;  /* 0x000000441400780c */ /* 0x000fe40003f44270 */
        /* <DEDUP_REMOVED lines=25> */
[----:B------:R-:W4:Y:S04]  /*1e1d0*/  LDL R30, [R1+0xfe4] ;  /* 0x000fe400011e7983 */ /* 0x000f280000100800 */
[----:B------:R-:W0:Y:S04]  /*1e1e0*/  LDL R158, [R1+0x1000] ;  /* 0x00100000019e7983 */ /* 0x000e280000100800 */
[----:B------:R-:W0:Y:S02]  /*1e1f0*/  LDL R159, [R1+0x1004] ;  /* 0x00100400019f7983 */ /* 0x000e240000100800 */
[----:B0-----:R-:W-:-:S04]  /*1e200*/  @P0 LOP3.LUT R159, R159, R158, RZ, 0x3c, !PT ;  /* 0x0000009e9f9f0212 */ /* 0x001fc800078e3cff */
[----:B------:R-:W-:-:S04]  /*1e210*/  @P0 LOP3.LUT R158, R159, R158, RZ, 0x3c, !PT ;  /* 0x0000009e9f9e0212 */ /* 0x000fc800078e3cff */
[----:B------:R-:W-:-:S05]  /*1e220*/  @P0 LOP3.LUT R159, R159, R158, RZ, 0x3c, !PT ;  /* 0x0000009e9f9f0212 */ /* 0x000fca00078e3cff */
[----:B------:R2:W4:Y:S04]  /*1e230*/  @P0 LDG.E.U16 R243, desc[UR60][R158.64] ;  /* 0x0000003c9ef30981 */ /* 0x000528000c1e1500 */
[----:B------:R-:W3:Y:S01]  /*1e240*/  LDL R159, [R1+0xff8] ;  /* 0x000ff800019f7983 */ /* 0x000ee20000100800 */
[----:B--2---:R-:W-:Y:S01]  /*1e250*/  @P1 IMAD.MOV.U32 R158, RZ, RZ, R37 ;  /* 0x000000ffff9e1224 */ /* 0x004fe200078e0025 */
[----:B------:R-:W-:Y:S02]  /*1e260*/  PRMT R144, RZ, 0x7610, R144 ;  /* 0x00007610ff907816 */ /* 0x000fe40000000090 */
[----:B------:R-:W-:Y:S01]  /*1e270*/  ISETP.GT.AND P2, PT, R20, 0x47, PT ;  /* 0x000000471400780c */ /* 0x000fe20003f44270 */
[----:B------:R-:W2:Y:S04]  /*1e280*/  LDL R37, [R1+0xfd4] ;  /* 0x000fd40001257983 */ /* 0x000ea80000100800 */
[----:B---3--:R0:W3:Y:S04]  /*1e290*/  @P1 LDG.E.U16 R145, desc[UR60][R158.64] ;  /* 0x0000003c9e911981 */ /* 0x0080e8000c1e1500 */
        /* <DEDUP_REMOVED lines=8> */
[----:B0-----:R-:W-:Y:S01]  /*1e320*/  @P2 IMAD.MOV.U32 R158, RZ, RZ, R36 ;  /* 0x000000ffff9e2224 */ /* 0x001fe200078e0024 */
[----:B------:R-:W-:Y:S01]  /*1e330*/  PRMT R112, RZ, 0x7610, R112 ;  /* 0x00007610ff707816 */ /* 0x000fe20000000070 */
[----:B------:R-:W3:Y:S04]  /*1e340*/  LDL R36, [R1+0xfc4] ;  /* 0x000fc40001247983 */ /* 0x000ee80000100800 */
[----:B----4-:R0:W4:Y:S04]  /*1e350*/  @P2 LDG.E.U16 R113, desc[UR60][R158.64] ;  /* 0x0000003c9e712981 */ /* 0x010128000c1e1500 */
[----:B------:R-:W2:Y:S01]  /*1e360*/  LDL R159, [R1+0xfe0] ;  /* 0x000fe000019f7983 */ /* 0x000ea20000100800 */
[----:B0-----:R-:W-:Y:S01]  /*1e370*/  @P2 IMAD.MOV.U32 R158, RZ, RZ, R30 ;  /* 0x000000ffff9e2224 */ /* 0x001fe200078e001e */
[----:B------:R-:W-:-:S02]  /*1e380*/  ISETP.GT.AND P0, PT, R20, 0x48, PT ;  /* 0x000000481400780c */ /* 0x000fc40003f04270 */
[----:B------:R-:W-:Y:S01]  /*1e390*/  PRMT R242, RZ, 0x7610, R242 ;  /* 0x00007610fff27816 */ /* 0x000fe200000000f2 */
[----:B------:R-:W4:Y:S04]  /*1e3a0*/  LDL R30, [R1+0xfbc] ;  /* 0x000fbc00011e7983 */ /* 0x000f280000100800 */
[----:B--2---:R0:W2:Y:S04]  /*1e3b0*/  @P2 LDG.E.U16 R112, desc[UR60][R158.64] ;  /* 0x0000003c9e702981 */ /* 0x0040a8000c1e1500 */
[----:B------:R-:W0:Y:S04]  /*1e3c0*/  LDL R158, [R1+0xfd8] ;  /* 0x000fd800019e7983 */ /* 0x000e280000100800 */
[----:B------:R-:W0:Y:S02]  /*1e3d0*/  LDL R159, [R1+0xfdc] ;  /* 0x000fdc00019f7983 */ /* 0x000e240000100800 */
[----:B0-----:R-:W-:-:S04]  /*1e3e0*/  @P0 LOP3.LUT R159, R159, R158, RZ, 0x3c, !PT ;  /* 0x0000009e9f9f0212 */ /* 0x001fc800078e3cff */
[----:B------:R-:W-:-:S04]  /*1e3f0*/  @P0 LOP3.LUT R158, R159, R158, RZ, 0x3c, !PT ;  /* 0x0000009e9f9e0212 */ /* 0x000fc800078e3cff */
[----:B------:R-:W-:-:S05]  /*1e400*/  @P0 LOP3.LUT R159, R159, R158, RZ, 0x3c, !PT ;  /* 0x0000009e9f9f0212 */ /* 0x000fca00078e3cff */
[----:B------:R0:W2:Y:S04]  /*1e410*/  @P0 LDG.E.U16 R242, desc[UR60][R158.64] ;  /* 0x0000003c9ef20981 */ /* 0x0000a8000c1e1500 */
[----:B------:R-:W3:Y:S01]  /*1e420*/  LDL R159, [R1+0xfd0] ;  /* 0x000fd000019f7983 */ /* 0x000ee20000100800 */
[----:B------:R-:W-:Y:S01]  /*1e430*/  PRMT R241, RZ, 0x7610, R241 ;  /* 0x00007610fff17816 */ /* 0x000fe200000000f1 */
[----:B0-----:R-:W-:Y:S01]  /*1e440*/  @P0 IMAD.MOV.U32 R158, RZ, RZ, R37 ;  /* 0x000000ffff9e0224 */ /* 0x001fe200078e0025 */
[----:B------:R-:W-:Y:S01]  /*1e450*/  ISETP.GT.AND P1, PT, R20, 0x49, PT ;  /* 0x000000491400780c */ /* 0x000fe20003f24270 */
[----:B------:R-:W2:Y:S04]  /*1e460*/  LDL R37, [R1+0xfac] ;  /* 0x000fac0001257983 */ /* 0x000ea80000100800 */
[----:B---3--:R0:W3:Y:S04]  /*1e470*/  @P0 LDG.E.U16 R241, desc[UR60][R158.64] ;  /* 0x0000003c9ef10981 */ /* 0x0080e8000c1e1500 */
[----:B------:R-:W0:Y:S04]  /*1e480*/  LDL R158, [R1+0xfc8] ;  /* 0x000fc800019e7983 */ /* 0x000e280000100800 */
[----:B------:R-:W0:Y:S01]  /*1e490*/  LDL R159, [R1+0xfcc] ;  /* 0x000fcc00019f7983 */ /* 0x000e220000100800 */
[----:B------:R-:W-:-:S02]  /*1e4a0*/  PRMT R240, RZ, 0x7610, R240 ;  /* 0x00007610fff07816 */ /* 0x000fc400000000f0 */
[----:B0-----:R-:W-:-:S04]  /*1e4b0*/  @P1 LOP3.LUT R159, R159, R158, RZ, 0x3c, !PT ;  /* 0x0000009e9f9f1212 */ /* 0x001fc800078e3cff */
[----:B------:R-:W-:-:S04]  /*1e4c0*/  @P1 LOP3.LUT R158, R159, R158, RZ, 0x3c, !PT ;  /* 0x0000009e9f9e1212 */ /* 0x000fc800078e3cff */
[----:B------:R-:W-:-:S05]  /*1e4d0*/  @P1 LOP3.LUT R159, R159, R158, RZ, 0x3c, !PT ;  /* 0x0000009e9f9f1212 */ /* 0x000fca00078e3cff */
[----:B------:R0:W3:Y:S04]  /*1e4e0*/  @P1 LDG.E.U16 R240, desc[UR60][R158.64] ;  /* 0x0000003c9ef01981 */ /* 0x0000e8000c1e1500 */
[----:B------:R-:W4:Y:S01]  /*1e4f0*/  LDL R159, [R1+0xfc0] ;  /* 0x000fc000019f7983 */ /* 0x000f220000100800 */
[----:B------:R-:W-:Y:S01]  /*1e500*/  PRMT R239, RZ, 0x7610, R239 ;  /* 0x00007610ffef7816 */ /* 0x000fe200000000ef */
[----:B0-----:R-:W-:Y:S01]  /*1e510*/  @P1 IMAD.MOV.U32 R158, RZ, RZ, R36 ;  /* 0x000000ffff9e1224 */ /* 0x001fe200078e0024 */
[----:B------:R-:W-:Y:S01]  /*1e520*/  ISETP.GT.AND P2, PT, R20, 0x4a, PT ;  /* 0x0000004a1400780c */ /* 0x000fe20003f44270 */
[----:B------:R-:W3:Y:S01]  /*1e530*/  LDL R36, [R1+0xf9c] ;  /* 0x000f9c0001247983 */ /* 0x000ee20000100800 */
[----:B------:R-:W-:-:S03]  /*1e540*/  PRMT R238, RZ, 0x7610, R238 ;  /* 0x00007610ffee7816 */ /* 0x000fc600000000ee */
[----:B----4-:R0:W4:Y:S04]  /*1e550*/  @P1 LDG.E.U16 R239, desc[UR60][R158.64] ;  /* 0x0000003c9eef1981 */ /* 0x010128000c1e1500 */
[----:B------:R-:W2:Y:S04]  /*1e560*/  LDL R159, [R1+0xfb8] ;  /* 0x000fb800019f7983 */ /* 0x000ea80000100800 */
[----:B0-----:R-:W-:Y:S01]  /*1e570*/  @P2 IMAD.MOV.U32 R158, RZ, RZ, R30 ;  /* 0x000000ffff9e2224 */ /* 0x001fe200078e001e */
[----:B------:R-:W-:Y:S02]  /*1e580*/  PRMT R237, RZ, 0x7610, R237 ;  /* 0x00007610ffed7816 */ /* 0x000fe400000000ed */
[----:B------:R-:W-:Y:S01]  /*1e590*/  ISETP.GT.AND P0, PT, R20, 0x4b, PT ;  /* 0x0000004b1400780c */ /* 0x000fe20003f04270 */
        /* <DEDUP_REMOVED lines=11> */
[----:B------:R-:W-:Y:S01]  /*1e650*/  PRMT R235, RZ, 0x7610, R235 ;  /* 0x00007610ffeb7816 */ /* 0x000fe200000000eb */
[----:B------:R-:W2:Y:S04]  /*1e660*/  LDL R37, [R1+0xf84] ;  /* 0x000f840001257983 */ /* 0x000ea80000100800 */
[----:B---3--:R0:W3:Y:S04]  /*1e670*/  @P0 LDG.E.U16 R236, desc[UR60][R158.64] ;  /* 0x0000003c9eec0981 */ /* 0x0080e8000c1e1500 */
[----:B------:R-:W0:Y:S04]  /*1e680*/  LDL R158, [R1+0xfa0] ;  /* 0x000fa000019e7983 */ /* 0x000e280000100800 */
[----:B------:R-:W0:Y:S01]  /*1e690*/  LDL R159, [R1+0xfa4] ;  /* 0x000fa400019f7983 */ /* 0x000e220000100800 */
[----:B------:R-:W-:-:S02]  /*1e6a0*/  ISETP.GT.AND P1, PT, R20, 0x4c, PT ;  /* 0x0000004c1400780c */ /* 0x000fc40003f24270 */
        /* <DEDUP_REMOVED lines=43> */
[----:B0-----:R-:W-:Y:S02]  /*1e960*/  @P0 MOV R158, R30 ;  /* 0x0000001e009e0202 */ /* 0x001fe40000000f00 */
[----:B------:R-:W-:Y:S01]  /*1e970*/  PRMT R110, RZ, 0x7610, R110 ;  /* 0x00007610ff6e7816 */ /* 0x000fe2000000006e */
[----:B------:R-:W4:Y:S04]  /*1e980*/  LDL R30, [R1+0xf44] ;  /* 0x000f4400011e7983 */ /* 0x000f280000100800 */
[----:B--2---:R0:W2:Y:S04]  /*1e990*/  @P0 LDG.E.U16 R111, desc[UR60][R158.64] ;  /* 0x0000003c9e6f0981 */ /* 0x0040a8000c1e1500 */
[----:B------:R-:W0:Y:S04]  /*1e9a0*/  LDL R158, [R1+0xf60] ;  /* 0x000f6000019e7983 */ /* 0x000e280000100800 */
[----:B------:R-:W0:Y:S01]  /*1e9b0*/  LDL R159, [R1+0xf64] ;  /* 0x000f6400019f7983 */ /* 0x000e220000100800 */
[----:B------:R-:W-:-:S02]  /*1e9c0*/  ISETP.GT.AND P1, PT, R20, 0x50, PT ;  /* 0x000000501400780c */ /* 0x000fc40003f24270 */
        /* <DEDUP_REMOVED lines=371> */
[----:B0-----:R-:W-:-:S03]  /*20100*/  @P3 IMAD.MOV.U32 R158, RZ, RZ, R30 ;  /* 0x000000ffff9e3224 */ /* 0x001fc600078e001e */
[----:B------:R-:W4:Y:S01]  /*20110*/  LDL.LU R30, [R1+0xcc4] ;  /* 0x000cc400011e7983 */ /* 0x000f220000300800 */
[----:B------:R-:W-:-:S03]  /*20120*/  ISETP.GT.AND P1, PT, R20, 0x6d, PT ;  /* 0x0000006d1400780c */ /* 0x000fc60003f24270 */
[----:B--2---:R0:W2:Y:S04]  /*20130*/  @P3 LDG.E.U16 R181, desc[UR60][R158.64] ;  /* 0x0000003c9eb53981 */ /* 0x0040a8000c1e1500 */
[----:B------:R-:W0:Y:S04]  /*20140*/  LDL R158, [R1+0xd88] ;  /* 0x000d8800019e7983 */ /* 0x000e280000100800 */
[----:B------:R-:W0:Y:S01]  /*20150*/  LDL R159, [R1+0xd8c] ;  /* 0x000d8c00019f7983 */ /* 0x000e220000100800 */
[----:B------:R-:W-:Y:S02]  /*20160*/  PRMT R180, RZ, 0x7610, R180 ;  /* 0x00007610ffb47816 */ /* 0x000fe400000000b4 */
        /* <DEDUP_REMOVED lines=26> */
[----:B------:R-:W-:-:S04]  /*20310*/  ISETP.GT.AND P2, PT, R20, 0x72, PT ;  /* 0x000000721400780c */ /* 0x000fc80003f44270 */
[----:B--2---:R0:W2:Y:S04]  /*20320*/  @P3 LDG.E.U16 R176, desc[UR60][R158.64] ;  /* 0x0000003c9eb03981 */ /* 0x0040a8000c1e1500 */
[----:B------:R-:W0:Y:S04]  /*20330*/  LDL R158, [R1+0xd38] ;  /* 0x000d3800019e7983 */ /* 0x000e280000100800 */
[----:B------:R-:W0:Y:S01]  /*20340*/  LDL R159, [R1+0xd3c] ;  /* 0x000d3c00019f7983 */ /* 0x000e220000100800 */
[----:B------:R-:W-:Y:S02]  /*20350*/  PRMT R175, RZ, 0x7610, R175 ;  /* 0x00007610ffaf7816 */ /* 0x000fe400000000af */
[----:B0-----:R-:W-:-:S04]  /*20360*/  @P2 LOP3.LUT R159, R159, R158, RZ, 0x3c, !PT ;  /* 0x0000009e9f9f2212 */ /* 0x001fc800078e3cff */
[----:B------:R-:W-:-:S04]  /*20370*/  @P2 LOP3.LUT R158, R159, R158, RZ, 0x3c, !PT ;  /* 0x0000009e9f9e2212 */ /* 0x000fc800078e3cff */
[----:B------:R-:W-:-:S05]  /*20380*/  @P2 LOP3.LUT R159, R159, R158, RZ, 0x3c, !PT ;  /* 0x0000009e9f9f2212 */ /* 0x000fca00078e3cff */
[----:B------:R0:W2:Y:S04]  /*20390*/  @P2 LDG.E.U16 R175, desc[UR60][R158.64] ;  /* 0x0000003c9eaf2981 */ /* 0x0000a8000c1e1500 */
[----:B------:R-:W3:Y:S01]  /*203a0*/  LDL R159, [R1+0xd30] ;  /* 0x000d3000019f7983 */ /* 0x000ee20000100800 */
[----:B------:R-:W-:Y:S01]  /*203b0*/  PRMT R174, RZ, 0x7610, R174 ;  /* 0x00007610ffae7816 */ /* 0x000fe200000000ae */
[----:B0-----:R-:W-:Y:S02]  /*203c0*/  @P2 IMAD.MOV.U32 R158, RZ, RZ, R37 ;  /* 0x000000ffff9e2224 */ /* 0x001fe400078e0025 */
[----:B------:R-:W4:Y:S01]  /*203d0*/  LDL.LU R37, [R1+0xcac] ;  /* 0x000cac0001257983 */ /* 0x000f220000300800 */
[----:B------:R-:W-:-:S03]  /*203e0*/  ISETP.GT.AND P3, PT, R20, 0x7a, PT ;  /* 0x0000007a1400780c */ /* 0x000fc60003f64270 */
[----:B---3--:R0:W3:Y:S04]  /*203f0*/  @P2 LDG.E.U16 R174, desc[UR60][R158.64] ;  /* 0x0000003c9eae2981 */ /* 0x0080e8000c1e1500 */
[----:B------:R-:W0:Y:S04]  /*20400*/  LDL R158, [R1+0xcb8] ;  /* 0x000cb800019e7983 */ /* 0x000e280000100800 */
[----:B------:R-:W0:Y:S01]  /*20410*/  LDL R159, [R1+0xcbc] ;  /* 0x000cbc00019f7983 */ /* 0x000e220000100800 */
[----:B------:R-:W-:Y:S02]  /*20420*/  PRMT R173, RZ, 0x7610, R173 ;  /* 0x00007610ffad7816 */ /* 0x000fe400000000ad */
[----:B0-----:R-:W-:-:S04]  /*20430*/  @P3 LOP3.LUT R159, R159, R158, RZ, 0x3c, !PT ;  /* 0x0000009e9f9f3212 */ /* 0x001fc800078e3cff */
[----:B------:R-:W-:-:S04]  /*20440*/  @P3 LOP3.LUT R158, R159, R158, RZ, 0x3c, !PT ;  /* 0x0000009e9f9e3212 */ /* 0x000fc800078e3cff */
[----:B------:R-:W-:-:S05]  /*20450*/  @P3 LOP3.LUT R159, R159, R158, RZ, 0x3c, !PT ;  /* 0x0000009e9f9f3212 */ /* 0x000fca00078e3cff */
[----:B------:R0:W3:Y:S04]  /*20460*/  @P3 LDG.E.U16 R173, desc[UR60][R158.64] ;  /* 0x0000003c9ead3981 */ /* 0x0000e8000c1e1500 */
[----:B------:R-:W2:Y:S01]  /*20470*/  LDL R159, [R1+0xcb0] ;  /* 0x000cb000019f7983 */ /* 0x000ea20000100800 */
[----:B------:R-:W-:Y:S01]  /*20480*/  PRMT R172, RZ, 0x7610, R172 ;  /* 0x00007610ffac7816 */ /* 0x000fe200000000ac */
[----:B0-----:R-:W-:Y:S01]  /*20490*/  @P3 IMAD.MOV.U32 R158, RZ, RZ, R36 ;  /* 0x000000ffff9e3224 */ /* 0x001fe200078e0024 */
[----:B------:R-:W-:Y:S01]  /*204a0*/  ISETP.GT.AND P2, PT, R20, 0x73, PT ;  /* 0x000000731400780c */ /* 0x000fe20003f44270 */
[----:B------:R-:W3:Y:S04]  /*204b0*/  LDL R36, [R1+0xd84] ;  /* 0x000d840001247983 */ /* 0x000ee80000100800 */
[----:B--2---:R0:W2:Y:S04]  /*204c0*/  @P3 LDG.E.U16 R172, desc[UR60][R158.64] ;  /* 0x0000003c9eac3981 */ /* 0x0040a8000c1e1500 */
[----:B------:R-:W0:Y:S04]  /*204d0*/  LDL R158, [R1+0xd28] ;  /* 0x000d2800019e7983 */ /* 0x000e280000100800 */
[----:B------:R-:W0:Y:S01]  /*204e0*/  LDL R159, [R1+0xd2c] ;  /* 0x000d2c00019f7983 */ /* 0x000e220000100800 */
[----:B------:R-:W-:-:S02]  /*204f0*/  PRMT R171, RZ, 0x7610, R171 ;  /* 0x00007610ffab7816 */ /* 0x000fc400000000ab */
[----:B0-----:R-:W-:-:S04]  /*20500*/  @P2 LOP3.LUT R159, R159, R158, RZ, 0x3c, !PT ;  /* 0x0000009e9f9f2212 */ /* 0x001fc800078e3cff */
[----:B------:R-:W-:-:S04]  /*20510*/  @P2 LOP3.LUT R158, R159, R158, RZ, 0x3c, !PT ;  /* 0x0000009e9f9e2212 */ /* 0x000fc800078e3cff */
[----:B------:R-:W-:-:S05]  /*20520*/  @P2 LOP3.LUT R159, R159, R158, RZ, 0x3c, !PT ;  /* 0x0000009e9f9f2212 */ /* 0x000fca00078e3cff */
[----:B------:R0:W2:Y:S04]  /*20530*/  @P2 LDG.E.U16 R171, desc[UR60][R158.64] ;  /* 0x0000003c9eab2981 */ /* 0x0000a8000c1e1500 */
        /* <DEDUP_REMOVED lines=10> */
[----:B----4-:R-:W-:-:S05]  /*205e0*/  @P3 IMAD.MOV.U32 R158, RZ, RZ, R37 ;  /* 0x000000ffff9e3224 */ /* 0x010fca00078e0025 */
[----:B---3--:R0:W3:Y:S04]  /*205f0*/  @P3 LDG.E.U16 R169, desc[UR60][R158.64] ;  /* 0x0000003c9ea93981 */ /* 0x0080e8000c1e1500 */
[----:B------:R-:W0:Y:S04]  /*20600*/  LDL R158, [R1+0xca0] ;  /* 0x000ca000019e7983 */ /* 0x000e280000100800 */
[----:B------:R-:W0:Y:S01]  /*20610*/  LDL R159, [R1+0xca4] ;  /* 0x000ca400019f7983 */ /* 0x000e220000100800 */
[----:B------:R-:W-:Y:S02]  /*20620*/  PRMT R168, RZ, 0x7610, R168 ;  /* 0x00007610ffa87816 */ /* 0x000fe400000000a8 */
[----:B0-----:R-:W-:-:S04]  /*20630*/  @P3 LOP3.LUT R159, R159, R158, RZ, 0x3c, !PT ;  /* 0x0000009e9f9f3212 */ /* 0x001fc800078e3cff */
[----:B------:R-:W-:-:S04]  /*20640*/  @P3 LOP3.LUT R158, R159, R158, RZ, 0x3c, !PT ;  /* 0x0000009e9f9e3212 */ /* 0x000fc800078e3cff */
[----:B------:R-:W-:-:S05]  /*20650*/  @P3 LOP3.LUT R159, R159, R158, RZ, 0x3c, !PT ;  /* 0x0000009e9f9f3212 */ /* 0x000fca00078e3cff */
[----:B------:R0:W4:Y:S04]  /*20660*/  @P3 LDG.E.U16 R168, desc[UR60][R158.64] ;  /* 0x0000003c9ea83981 */ /* 0x000128000c1e1500 */
        /* <DEDUP_REMOVED lines=16> */
[----:B0-----:R-:W-:-:S04]  /*20770*/  @P2 LOP3.LUT R159, R159, R158, RZ, 0x3c, !PT ;  /* 0x0000009e9f9f2212 */ /* 0x001fc800078e3cff */
[----:B------:R-:W-:-:S04]  /*20780*/  @P2 LOP3.LUT R158, R159, R158, RZ, 0x3c, !PT ;  /* 0x0000009e9f9e2212 */ /* 0x000fc800078e3cff */
[----:B------:R-:W-:-:S05]  /*20790*/  @P2 LOP3.LUT R159, R159, R158, RZ, 0x3c, !PT ;  /* 0x0000009e9f9f2212 */ /* 0x000fca00078e3cff */
[----:B------:R0:W2:Y:S04]  /*207a0*/  @P2 LDG.E.U16 R165, desc[UR60][R158.64] ;  /* 0x0000003c9ea52981 */ /* 0x0000a8000c1e1500 */
[----:B------:R-:W0:Y:S04]  /*207b0*/  LDL R158, [R1+0xc98] ;  /* 0x000c9800019e7983 */ /* 0x000e280000100800 */
[----:B------:R-:W0:Y:S01]  /*207c0*/  LDL R159, [R1+0xc9c] ;  /* 0x000c9c00019f7983 */ /* 0x000e220000100800 */
[----:B------:R-:W-:Y:S02]  /*207d0*/  ISETP.GT.AND P3, PT, R20, 0x7c, PT ;  /* 0x0000007c1400780c */ /* 0x000fe40003f64270 */
[----:B------:R-:W-:-:S11]  /*207e0*/  PRMT R164, RZ, 0x7610, R164 ;  /* 0x00007610ffa47816 */ /* 0x000fd600000000a4 */
        /* <DEDUP_REMOVED lines=12> */
[----:B------:R-:W4:Y:S01]  /*208b0*/  LDL R159, [R1+0xd08] ;  /* 0x000d0800019f7983 */ /* 0x000f220000100800 */
[----:B------:R-:W-:Y:S01]  /*208c0*/  PRMT R162, RZ, 0x7610, R162 ;  /* 0x00007610ffa27816 */ /* 0x000fe200000000a2 */
[----:B---3--:R-:W-:Y:S01]  /*208d0*/  @P1 IMAD.MOV.U32 R158, RZ, RZ, R36 ;  /* 0x000000ffff9e1224 */ /* 0x008fe200078e0024 */
[----:B------:R-:W-:Y:S01]  /*208e0*/  PRMT R161, RZ, 0x7610, R161 ;  /* 0x00007610ffa17816 */ /* 0x000fe200000000a1 */
[----:B------:R-:W3:Y:S04]  /*208f0*/  LDL R36, [R1+0xdec] ;  /* 0x000dec0001247983 */ /* 0x000ee80000100800 */
[----:B----4-:R0:W4:Y:S04]  /*20900*/  @P1 LDG.E.U16 R162, desc[UR60][R158.64] ;  /* 0x0000003c9ea21981 */ /* 0x010128000c1e1500 */
[----:B------:R-:W0:Y:S04]  /*20910*/  LDL R158, [R1+0xd00] ;  /* 0x000d0000019e7983 */ /* 0x000e280000100800 */
[----:B------:R-:W0:Y:S02]  /*20920*/  LDL R159, [R1+0xd04] ;  /* 0x000d0400019f7983 */ /* 0x000e240000100800 */
[----:B0-----:R-:W-:-:S04]  /*20930*/  @P1 LOP3.LUT R159, R159, R158, RZ, 0x3c, !PT ;  /* 0x0000009e9f9f1212 */ /* 0x001fc800078e3cff */
[----:B------:R-:W-:-:S04]  /*20940*/  @P1 LOP3.LUT R158, R159, R158, RZ, 0x3c, !PT ;  /* 0x0000009e9f9e1212 */ /* 0x000fc800078e3cff */
[----:B------:R-:W-:-:S05]  /*20950*/  @P1 LOP3.LUT R159, R159, R158, RZ, 0x3c, !PT ;  /* 0x0000009e9f9f1212 */ /* 0x000fca00078e3cff */
[----:B------:R0:W4:Y:S04]  /*20960*/  @P1 LDG.E.U16 R161, desc[UR60][R158.64] ;  /* 0x0000003c9ea11981 */ /* 0x000128000c1e1500 */
[----:B------:R-:W0:Y:S01]  /*20970*/  LDL R159, [R1+0xc8c] ;  /* 0x000c8c00019f7983 */ /* 0x000e220000100800 */
[----:B------:R-:W-:Y:S02]  /*20980*/  ISETP.GT.AND P2, PT, R20, 0x7d, PT ;  /* 0x0000007d1400780c */ /* 0x000fe40003f44270 */
[----:B------:R-:W-:Y:S01]  /*20990*/  PRMT R160, RZ, 0x7610, R160 ;  /* 0x00007610ffa07816 */ /* 0x000fe200000000a0 */
[----:B------:R1:W-:Y:S10]  /*209a0*/  STL [R1+0x1958], R22 ;  /* 0x0019581601007387 */ /* 0x0003f40000100800 */
[----:B0-----:R-:W-:-:S02]  /*209b0*/  @P2 IMAD.MOV.U32 R158, RZ, RZ, R159 ;  /* 0x000000ffff9e2224 */ /* 0x001fc400078e009f */
[----:B------:R-:W-:Y:S02]  /*209c0*/  @P2 IMAD.MOV.U32 R159, RZ, RZ, R22 ;  /* 0x000000ffff9f2224 */ /* 0x000fe400078e0016 */
[----:B-1----:R-:W2:Y:S04]  /*209d0*/  LDL R22, [R1+0xc84] ;  /* 0x000c840001167983 */ /* 0x002ea80000100800 */
[----:B------:R2:W4:Y:S04]  /*209e0*/  @P2 LDG.E.U16 R160, desc[UR60][R158.64] ;  /* 0x0000003c9ea02981 */ /* 0x000528000c1e1500 */
[----:B------:R-:W3:Y:S01]  /*209f0*/  LDL R159, [R1+0xc80] ;  /* 0x000c8000019f7983 */ /* 0x000ee20000100800 */
[----:B------:R-:W-:Y:S01]  /*20a00*/  PRMT R157, RZ, 0x7610, R157 ;  /* 0x00007610ff9d7816 */ /* 0x000fe2000000009d */
[----:B--2---:R-:W-:-:S02]  /*20a10*/  @P2 IMAD.MOV.U32 R158, RZ, RZ, R22 ;  /* 0x000000ffff9e2224 */ /* 0x004fc400078e0016 */
[----:B------:R-:W2:Y:S04]  /*20a20*/  LDL.LU R22, [R1+0xc64] ;  /* 0x000c640001167983 */ /* 0x000ea80000300800 */
[----:B---3--:R0:W3:Y:S04]  /*20a30*/  @P2 LDG.E.U16 R157, desc[UR60][R158.64] ;  /* 0x0000003c9e9d2981 */ /* 0x0080e8000c1e1500 */
[----:B------:R-:W0:Y:S04]  /*20a40*/  LDL R158, [R1+0xdf0] ;  /* 0x000df000019e7983 */ /* 0x000e280000100800 */
[----:B------:R-:W0:Y:S01]  /*20a50*/  LDL R159, [R1+0xdf4] ;  /* 0x000df400019f7983 */ /* 0x000e220000100800 */
[----:B------:R-:W-:-:S02]  /*20a60*/  PRMT R136, RZ, 0x7610, R136 ;  /* 0x00007610ff887816 */ /* 0x000fc40000000088 */
[----:B------:R-:W-:Y:S02]  /*20a70*/  ISETP.GT.AND P1, PT, R20, 0x67, PT ;  /* 0x000000671400780c */ /* 0x000fe40003f24270 */
        /* <DEDUP_REMOVED lines=8> */
[----:B------:R-:W2:Y:S04]  /*20b00*/  LDL R36, [R1+0xd64] ;  /* 0x000d640001247983 */ /* 0x000ea80000100800 */
[----:B----4-:R0:W4:Y:S04]  /*20b10*/  @P1 LDG.E.U16 R105, desc[UR60][R158.64] ;  /* 0x0000003c9e691981 */ /* 0x010128000c1e1500 */
        /* <DEDUP_REMOVED lines=8> */
[----:B------:R-:W-:Y:S02]  /*20ba0*/  ISETP.GT.AND P0, PT, R20, 0x6e, PT ;  /* 0x0000006e1400780c */ /* 0x000fe40003f04270 */
[----:B------:R-:W-:-:S11]  /*20bb0*/  PRMT R135, RZ, 0x7610, R135 ;  /* 0x00007610ff877816 */ /* 0x000fd60000000087 */
        /* <DEDUP_REMOVED lines=19> */
[----:B------:R-:W3:Y:S01]  /*20cf0*/  LDL R159, [R1+0xd60] ;  /* 0x000d6000019f7983 */ /* 0x000ee20000100800 */
[----:B------:R-:W-:Y:S01]  /*20d00*/  PRMT R102, RZ, 0x7610, R102 ;  /* 0x00007610ff667816 */ /* 0x000fe20000000066 */
[----:B--2---:R-:W-:Y:S02]  /*20d10*/  @P1 IMAD.MOV.U32 R158, RZ, RZ, R36 ;  /* 0x000000ffff9e1224 */ /* 0x004fe400078e0024 */
[----:B------:R-:W2:Y:S01]  /*20d20*/  LDL.LU R36, [R1+0xc7c] ;  /* 0x000c7c0001247983 */ /* 0x000ea20000300800 */
        /* <DEDUP_REMOVED lines=18> */
[----:B------:R-:W-:Y:S02]  /*20e50*/  ISETP.GT.AND P1, PT, R20, 0x77, PT ;  /* 0x000000771400780c */ /* 0x000fe40003f24270 */
[----:B------:R-:W-:-:S11]  /*20e60*/  PRMT R101, RZ, 0x7610, R101 ;  /* 0x00007610ff657816 */ /* 0x000fd60000000065 */
[----:B0-----:R-:W-:-:S04]  /*20e70*/  @P1 LOP3.LUT R159, R159, R158, RZ, 0x3c, !PT ;  /* 0x0000009e9f9f1212 */ /* 0x001fc800078e3cff */
[----:B------:R-:W-:-:S04]  /*20e80*/  @P1 LOP3.LUT R158, R159, R158, RZ, 0x3c, !PT ;  /* 0x0000009e9f9e1212 */ /* 0x000fc800078e3cff */
[----:B------:R-:W-:-:S05]  /*20e90*/  @P1 LOP3.LUT R159, R159, R158, RZ, 0x3c, !PT ;  /* 0x0000009e9f9f1212 */ /* 0x000fca00078e3cff */
[----:B------:R0:W3:Y:S04]  /*20ea0*/  @P1 LDG.E.U16 R101, desc[UR60][R158.64] ;  /* 0x0000003c9e651981 */ /* 0x0000e8000c1e1500 */
[----:B------:R-:W0:Y:S04]  /*20eb0*/  LDL R158, [R1+0xce0] ;  /* 0x000ce000019e7983 */ /* 0x000e280000100800 */
[----:B------:R-:W0:Y:S01]  /*20ec0*/  LDL R159, [R1+0xce4] ;  /* 0x000ce400019f7983 */ /* 0x000e220000100800 */
[----:B------:R-:W-:Y:S02]  /*20ed0*/  PRMT R100, RZ, 0x7610, R100 ;  /* 0x00007610ff647816 */ /* 0x000fe40000000064 */
[----:B------:R-:W-:-:S02]  /*20ee0*/  ISETP.GT.AND P0, PT, R20, 0x7e, PT ;  /* 0x0000007e1400780c */ /* 0x000fc40003f04270 */
[----:B0-----:R-:W-:-:S04]  /*20ef0*/  @P1 LOP3.LUT R159, R159, R158, RZ, 0x3c, !PT ;  /* 0x0000009e9f9f1212 */ /* 0x001fc800078e3cff */
[----:B------:R-:W-:-:S04]  /*20f00*/  @P1 LOP3.LUT R158, R159, R158, RZ, 0x3c, !PT ;  /* 0x0000009e9f9e1212 */ /* 0x000fc800078e3cff */
[----:B------:R-:W-:-:S05]  /*20f10*/  @P1 LOP3.LUT R159, R159, R158, RZ, 0x3c, !PT ;  /* 0x0000009e9f9f1212 */ /* 0x000fca00078e3cff */
[----:B------:R2:W3:Y:S04]  /*20f20*/  @P1 LDG.E.U16 R100, desc[UR60][R158.64] ;  /* 0x0000003c9e641981 */ /* 0x0004e8000c1e1500 */
[----:B------:R-:W4:Y:S01]  /*20f30*/  LDL R159, [R1+0xc78] ;  /* 0x000c7800019f7983 */ /* 0x000f220000100800 */
[----:B------:R-:W-:Y:S01]  /*20f40*/  PRMT R131, RZ, 0x7610, R131 ;  /* 0x00007610ff837816 */ /* 0x000fe20000000083 */
[----:B--2---:R-:W-:-:S05]  /*20f50*/  @P0 IMAD.MOV.U32 R158, RZ, RZ, R36 ;  /* 0x000000ffff9e0224 */ /* 0x004fca00078e0024 */
[----:B----4-:R0:W2:Y:S04]  /*20f60*/  @P0 LDG.E.U16 R131, desc[UR60][R158.64] ;  /* 0x0000003c9e830981 */ /* 0x0100a8000c1e1500 */
        /* <DEDUP_REMOVED lines=10> */
[----:B------:R-:W-:-:S02]  /*21010*/  PRMT R99, RZ, 0x7610, R99 ;  /* 0x00007610ff637816 */ /* 0x000fc40000000063 */
[----:B------:R-:W-:Y:S01]  /*21020*/  PRMT R98, RZ, 0x7610, R98 ;  /* 0x00007610ff627816 */ /* 0x000fe20000000062 */
[----:B------:R1:W-:Y:S08]  /*21030*/  STL [R1+0x195c], R22 ;  /* 0x00195c1601007387 */ /* 0x0003f00000100800 */
[----:B0-----:R-:W-:-:S04]  /*21040*/  @P1 LOP3.LUT R159, R159, R158, RZ, 0x3c, !PT ;  /* 0x0000009e9f9f1212 */ /* 0x001fc800078e3cff */
[----:B------:R-:W-:-:S04]  /*21050*/  @P1 LOP3.LUT R158, R159, R158, RZ, 0x3c, !PT ;  /* 0x0000009e9f9e1212 */ /* 0x000fc800078e3cff */
[----:B------:R-:W-:-:S05]  /*21060*/  @P1 LOP3.LUT R159, R159, R158, RZ, 0x3c, !PT ;  /* 0x0000009e9f9f1212 */ /* 0x000fca00078e3cff */
[----:B------:R0:W4:Y:S02]  /*21070*/  @P1 LDG.E.U16 R99, desc[UR60][R158.64] ;  /* 0x0000003c9e631981 */ /* 0x000124000c1e1500 */
[----:B0-----:R-:W-:Y:S02]  /*21080*/  @P1 IMAD.MOV.U32 R158, RZ, RZ, R22 ;  /* 0x000000ffff9e1224 */ /* 0x001fe400078e0016 */
[----:B------:R-:W-:Y:S01]  /*21090*/  @P1 IMAD.MOV.U32 R159, RZ, RZ, R2 ;  /* 0x000000ffff9f1224 */ /* 0x000fe200078e0002 */
[----:B-1----:R-:W3:Y:S04]  /*210a0*/  LDL.LU R22, [R1+0x7dc] ;  /* 0x0007dc0001167983 */ /* 0x002ee80000300800 */
[----:B------:R0:W4:Y:S01]  /*210b0*/  @P1 LDG.E.U16 R98, desc[UR60][R158.64] ;  /* 0x0000003c9e621981 */ /* 0x000122000c1e1500 */
[----:B------:R-:W-:Y:S06]  /*210c0*/  BAR.SYNC.DEFER_BLOCKING 0x0 ;  /* 0x0000000000007b1d */ /* 0x000fec0000010000 */
[----:B------:R1:W-:Y:S04]  /*210d0*/  STL [R1+0x1954], R2 ;  /* 0x0019540201007387 */ /* 0x0003e80000100800 */
[----:B-1----:R-:W2:Y:S04]  /*210e0*/  LDL.LU R2, [R1+0x7e0] ;  /* 0x0007e00001027983 */ /* 0x002ea80000300800 */
[----:B------:R1:W-:Y:S04]  /*210f0*/  STS.U16 [R19+0x400], R34 ;  /* 0x0004002213007388 */ /* 0x0003e80000000400 */
[----:B------:R0:W-:Y:S04]  /*21100*/  STS.U16 [R19+0x8400], R90 ;  /* 0x0084005a13007388 */ /* 0x0001e80000000400 */
[----:B------:R0:W-:Y:S04]  /*21110*/  STS.U16 [R19+0x800], R89 ;  /* 0x0008005913007388 */ /* 0x0001e80000000400 */
[----:B-1----:R-:W4:Y:S04]  /*21120*/  LDL.LU R34, [R1+0x1f24] ;  /* 0x001f240001227983 */ /* 0x002f280000300800 */
[----:B0-----:R-:W4:Y:S04]  /*21130*/  LDL.LU R90, [R1+0x1f20] ;  /* 0x001f2000015a7983 */ /* 0x001f280000300800 */
[----:B------:R-:W4:Y:S04]  /*21140*/  LDL.LU R89, [R1+0x1f1c] ;  /* 0x001f1c0001597983 */ /* 0x000f280000300800 */
[----:B------:R0:W-:Y:S04]  /*21150*/  STS.U16 [R19+0x8800], R75 ;  /* 0x0088004b13007388 */ /* 0x0001e80000000400 */
[----:B------:R1:W-:Y:S04]  /*21160*/  STS.U16 [R19+0xc00], R74 ;  /* 0x000c004a13007388 */ /* 0x0003e80000000400 */
[----:B------:R1:W-:Y:S04]  /*21170*/  STS.U16 [R19+0x8c00], R60 ;  /* 0x008c003c13007388 */ /* 0x0003e80000000400 */
[----:B0-----:R-:W4:Y:S04]  /*21180*/  LDL.LU R75, [R1+0x1f18] ;  /* 0x001f1800014b7983 */ /* 0x001f280000300800 */
[----:B-1----:R-:W4:Y:S04]  /*21190*/  LDL.LU R74, [R1+0x1f14] ;  /* 0x001f1400014a7983 */ /* 0x002f280000300800 */
        /* <DEDUP_REMOVED lines=20> */
[----:B0-----:R-:W4:Y:S04]  /*212e0*/  LDL.LU R18, [R1+0x1ee8] ;  /* 0x001ee80001127983 */ /* 0x001f280000300800 */
[----:B------:R-:W-:Y:S04]  /*212f0*/  STS.U16 [R19+0x2400], R242 ;  /* 0x002400f213007388 */ /* 0x000fe80000000400 */
        /* <DEDUP_REMOVED lines=13> */
[----:B------:R-:W-:Y:S04]  /*213d0*/  STL [R1+0x18ac], R19 ;  /* 0x0018ac1301007387 */ /* 0x000fe80000100800 */
[----:B---3--:R-:W-:Y:S04]  /*213e0*/  STS.U16 [R19+0x8000], R22 ;  /* 0x0080001613007388 */ /* 0x008fe80000000400 */
[----:B--2---:R-:W-:Y:S04]  /*213f0*/  STS.U16 [R19], R2 ;  /* 0x0000000213007388 */ /* 0x004fe80000000400 */
[----:B----4-:R0:W-:Y:S04]  /*21400*/  STS.U16 [R18+0x80], R151 ;  /* 0x0000809712007388 */ /* 0x0101e80000000400 */
[----:B------:R1:W-:Y:S04]  /*21410*/  STS.U16 [R18+0x8080], R150 ;  /* 0x0080809612007388 */ /* 0x0003e80000000400 */
[----:B------:R2:W-:Y:S04]  /*21420*/  STS.U16 [R18+0x480], R146 ;  /* 0x0004809212007388 */ /* 0x0005e80000000400 */
[----:B0-----:R-:W3:Y:S04]  /*21430*/  LDL.LU R151, [R1+0x1ee4] ;  /* 0x001ee40001977983 */ /* 0x001ee80000300800 */
[----:B-1----:R-:W3:Y:S04]  /*21440*/  LDL.LU R150, [R1+0x1ee0] ;  /* 0x001ee00001967983 */ /* 0x002ee80000300800 */
[----:B--2---:R-:W2:Y:S04]  /*21450*/  LDL.LU R146, [R1+0x1edc] ;  /* 0x001edc0001927983 */ /* 0x004ea80000300800 */
[----:B------:R0:W-:Y:S04]  /*21460*/  STS.U16 [R18+0x8480], R147 ;  /* 0x0084809312007388 */ /* 0x0001e80000000400 */
[----:B------:R1:W-:Y:S04]  /*21470*/  STS.U16 [R18+0x880], R149 ;  /* 0x0008809512007388 */ /* 0x0003e80000000400 */
[----:B------:R4:W-:Y:S04]  /*21480*/  STS.U16 [R18+0x8880], R148 ;  /* 0x0088809412007388 */ /* 0x0009e80000000400 */
[----:B0-----:R-:W2:Y:S04]  /*21490*/  LDL.LU R147, [R1+0x1ed8] ;  /* 0x001ed80001937983 */ /* 0x001ea80000300800 */
[----:B-1----:R-:W2:Y:S04]  /*214a0*/  LDL.LU R149, [R1+0x1ed4] ;  /* 0x001ed40001957983 */ /* 0x002ea80000300800 */
[----:B----4-:R-:W2:Y:S04]  /*214b0*/  LDL.LU R148, [R1+0x1ed0] ;  /* 0x001ed00001947983 */ /* 0x010ea80000300800 */
[----:B------:R0:W-:Y:S04]  /*214c0*/  STS.U16 [R18+0xc80], R3 ;  /* 0x000c800312007388 */ /* 0x0001e80000000400 */
[----:B------:R1:W-:Y:S04]  /*214d0*/  STS.U16 [R18+0x8c80], R23 ;  /* 0x008c801712007388 */ /* 0x0003e80000000400 */
[----:B------:R4:W-:Y:S04]  /*214e0*/  STS.U16 [R18+0x1080], R24 ;  /* 0x0010801812007388 */ /* 0x0009e80000000400 */
[----:B0-----:R-:W3:Y:S04]  /*214f0*/  LDL.LU R3, [R1+0x1ecc] ;  /* 0x001ecc0001037983 */ /* 0x001ee80000300800 */
[----:B-1----:R-:W2:Y:S04]  /*21500*/  LDL.LU R23, [R1+0x1ec8] ;  /* 0x001ec80001177983 */ /* 0x002ea80000300800 */
[----:B----4-:R-:W4:Y:S04]  /*21510*/  LDL.LU R24, [R1+0x1ec4] ;  /* 0x001ec40001187983 */ /* 0x010f280000300800 */
[----:B------:R0:W-:Y:S04]  /*21520*/  STS.U16 [R18+0x9080], R33 ;  /* 0x0090802112007388 */ /* 0x0001e80000000400 */
[----:B------:R1:W-:Y:S04]  /*21530*/  STS.U16 [R18+0x1480], R35 ;  /* 0x0014802312007388 */ /* 0x0003e80000000400 */
[----:B------:R1:W-:Y:S04]  /*21540*/  STS.U16 [R18+0x9480], R39 ;  /* 0x0094802712007388 */ /* 0x0003e80000000400 */
[----:B0-----:R-:W3:Y:S04]  /*21550*/  LDL.LU R33, [R1+0x1ec0] ;  /* 0x001ec00001217983 */ /* 0x001ee80000300800 */
[----:B-1----:R-:W2:Y:S04]  /*21560*/  LDL.LU R35, [R1+0x1ebc] ;  /* 0x001ebc0001237983 */ /* 0x002ea80000300800 */
[----:B------:R-:W4:Y:S04]  /*21570*/  LDL.LU R39, [R1+0x1eb8] ;  /* 0x001eb80001277983 */ /* 0x000f280000300800 */
[----:B------:R0:W-:Y:S04]  /*21580*/  STS.U16 [R18+0x1880], R41 ;  /* 0x0018802912007388 */ /* 0x0001e80000000400 */
[----:B------:R1:W-:Y:S04]  /*21590*/  STS.U16 [R18+0x9880], R42 ;  /* 0x0098802a12007388 */ /* 0x0003e80000000400 */
[----:B------:R1:W-:Y:S04]  /*215a0*/  STS.U16 [R18+0x1c80], R43 ;  /* 0x001c802b12007388 */ /* 0x0003e80000000400 */
[----:B0-----:R-:W3:Y:S04]  /*215b0*/  LDL.LU R41, [R1+0x1eb4] ;  /* 0x001eb40001297983 */ /* 0x001ee80000300800 */
[----:B-1----:R-:W2:Y:S04]  /*215c0*/  LDL.LU R42, [R1+0x1eb0] ;  /* 0x001eb000012a7983 */ /* 0x002ea80000300800 */
[----:B------:R-:W2:Y:S04]  /*215d0*/  LDL.LU R43, [R1+0x1eac] ;  /* 0x001eac00012b7983 */ /* 0x000ea80000300800 */
        /* <DEDUP_REMOVED lines=19> */
[----:B----4-:R0:W-:Y:S04]  /*21710*/  STS.U16 [R17+0x100], R44 ;  /* 0x0001002c11007388 */ /* 0x0101e80000000400 */
[----:B------:R1:W-:Y:S04]  /*21720*/  STS.U16 [R17+0x8100], R45 ;  /* 0x0081002d11007388 */ /* 0x0003e80000000400 */
[----:B------:R4:W-:Y:S04]  /*21730*/  STS.U16 [R17+0x500], R46 ;  /* 0x0005002e11007388 */ /* 0x0009e80000000400 */
[----:B0-----:R-:W2:Y:S04]  /*21740*/  LDL.LU R44, [R1+0x1ea4] ;  /* 0x001ea400012c7983 */ /* 0x001ea80000300800 */
[----:B-1----:R-:W2:Y:S04]  /*21750*/  LDL.LU R45, [R1+0x1ea0] ;  /* 0x001ea000012d7983 */ /* 0x002ea80000300800 */
[----:B----4-:R-:W4:Y:S04]  /*21760*/  LDL.LU R46, [R1+0x1e9c] ;  /* 0x001e9c00012e7983 */ /* 0x010f280000300800 */
[----:B------:R0:W-:Y:S04]  /*21770*/  STS.U16 [R17+0x8500], R47 ;  /* 0x0085002f11007388 */ /* 0x0001e80000000400 */
[----:B------:R1:W-:Y:S04]  /*21780*/  STS.U16 [R17+0x900], R48 ;  /* 0x0009003011007388 */ /* 0x0003e80000000400 */
[----:B------:R3:W-:Y:S04]  /*21790*/  STS.U16 [R17+0x8900], R49 ;  /* 0x0089003111007388 */ /* 0x0007e80000000400 */
[----:B0-----:R-:W4:Y:S04]  /*217a0*/  LDL.LU R47, [R1+0x1e98] ;  /* 0x001e9800012f7983 */ /* 0x001f280000300800 */
[----:B-1----:R-:W4:Y:S04]  /*217b0*/  LDL.LU R48, [R1+0x1e94] ;  /* 0x001e940001307983 */ /* 0x002f280000300800 */
[----:B---3--:R-:W3:Y:S04]  /*217c0*/  LDL.LU R49, [R1+0x1e90] ;  /* 0x001e900001317983 */ /* 0x008ee80000300800 */
[----:B------:R0:W-:Y:S04]  /*217d0*/  STS.U16 [R17+0xd00], R50 ;  /* 0x000d003211007388 */ /* 0x0001e80000000400 */
[----:B------:R1:W-:Y:S04]  /*217e0*/  STS.U16 [R17+0x8d00], R51 ;  /* 0x008d003311007388 */ /* 0x0003e80000000400 */
[----:B------:R1:W-:Y:S04]  /*217f0*/  STS.U16 [R17+0x1100], R52 ;  /* 0x0011003411007388 */ /* 0x0003e80000000400 */
[----:B0-----:R-:W3:Y:S04]  /*21800*/  LDL.LU R50, [R1+0x1e8c] ;  /* 0x001e8c0001327983 */ /* 0x001ee80000300800 */
[----:B-1----:R-:W3:Y:S04]  /*21810*/  LDL.LU R51, [R1+0x1e88] ;  /* 0x001e880001337983 */ /* 0x002ee80000300800 */
[----:B------:R-:W4:Y:S04]  /*21820*/  LDL.LU R52, [R1+0x1e84] ;  /* 0x001e840001347983 */ /* 0x000f280000300800 */
[----:B------:R0:W-:Y:S04]  /*21830*/  STS.U16 [R17+0x9100], R53 ;  /* 0x0091003511007388 */ /* 0x0001e80000000400 */
[----:B------:R1:W-:Y:S04]  /*21840*/  STS.U16 [R17+0x1500], R54 ;  /* 0x0015003611007388 */ /* 0x0003e80000000400 */
[----:B------:R1:W-:Y:S04]  /*21850*/  STS.U16 [R17+0x9500], R55 ;  /* 0x0095003711007388 */ /* 0x0003e80000000400 */
[----:B0-----:R-:W3:Y:S04]  /*21860*/  LDL.LU R53, [R1+0x1e80] ;  /* 0x001e800001357983 */ /* 0x001ee80000300800 */
[----:B-1----:R-:W3:Y:S04]  /*21870*/  LDL.LU R54, [R1+0x1e7c] ;  /* 0x001e7c0001367983 */ /* 0x002ee80000300800 */
[----:B------:R-:W3:Y:S04]  /*21880*/  LDL.LU R55, [R1+0x1e78] ;  /* 0x001e780001377983 */ /* 0x000ee80000300800 */
[----:B------:R0:W-:Y:S04]  /*21890*/  STS.U16 [R17+0x1900], R56 ;  /* 0x0019003811007388 */ /* 0x0001e80000000400 */
[----:B------:R1:W-:Y:S04]  /*218a0*/  STS.U16 [R17+0x9900], R57 ;  /* 0x0099003911007388 */ /* 0x0003e80000000400 */
[----:B------:R1:W-:Y:S04]  /*218b0*/  STS.U16 [R17+0x1d00], R58 ;  /* 0x001d003a11007388 */ /* 0x0003e80000000400 */
[----:B0-----:R-:W3:Y:S04]  /*218c0*/  LDL.LU R56, [R1+0x1e74] ;  /* 0x001e740001387983 */ /* 0x001ee80000300800 */
[----:B-1----:R-:W3:Y:S04]  /*218d0*/  LDL.LU R57, [R1+0x1e70] ;  /* 0x001e700001397983 */ /* 0x002ee80000300800 */
[----:B------:R-:W4:Y:S04]  /*218e0*/  LDL.LU R58, [R1+0x1e6c] ;  /* 0x001e6c00013a7983 */ /* 0x000f280000300800 */
[----:B------:R0:W-:Y:S04]  /*218f0*/  STS.U16 [R17+0x9d00], R16 ;  /* 0x009d001011007388 */ /* 0x0001e80000000400 */
[----:B0-----:R-:W2:Y:S04]  /*21900*/  LDL.LU R16, [R1+0x1e68] ;  /* 0x001e680001107983 */ /* 0x001ea80000300800 */
        /* <DEDUP_REMOVED lines=17> */
[----:B--2---:R0:W-:Y:S04]  /*21a20*/  STS.U16 [R16+0x180], R59 ;  /* 0x0001803b10007388 */ /* 0x0041e80000000400 */
[----:B------:R1:W-:Y:S04]  /*21a30*/  STS.U16 [R16+0x8180], R60 ;  /* 0x0081803c10007388 */ /* 0x0003e80000000400 */
[----:B------:R2:W-:Y:S04]  /*21a40*/  STS.U16 [R16+0x580], R61 ;  /* 0x0005803d10007388 */ /* 0x0005e80000000400 */
[----:B0-----:R-:W3:Y:S04]  /*21a50*/  LDL.LU R59, [R1+0x1e64] ;  /* 0x001e6400013b7983 */ /* 0x001ee80000300800 */
[----:B-1----:R-:W4:Y:S04]  /*21a60*/  LDL.LU R60, [R1+0x1e60] ;  /* 0x001e6000013c7983 */ /* 0x002f280000300800 */
[----:B--2---:R-:W2:Y:S04]  /*21a70*/  LDL.LU R61, [R1+0x1e5c] ;  /* 0x001e5c00013d7983 */ /* 0x004ea80000300800 */
[----:B------:R0:W-:Y:S04]  /*21a80*/  STS.U16 [R16+0x8580], R62 ;  /* 0x0085803e10007388 */ /* 0x0001e80000000400 */
[----:B------:R1:W-:Y:S04]  /*21a90*/  STS.U16 [R16+0x980], R63 ;  /* 0x0009803f10007388 */ /* 0x0003e80000000400 */
[----:B------:R1:W-:Y:S04]  /*21aa0*/  STS.U16 [R16+0x8980], R64 ;  /* 0x0089804010007388 */ /* 0x0003e80000000400 */
[----:B0-----:R-:W3:Y:S04]  /*21ab0*/  LDL.LU R62, [R1+0x1e58] ;  /* 0x001e5800013e7983 */ /* 0x001ee80000300800 */
[----:B-1----:R-:W4:Y:S04]  /*21ac0*/  LDL.LU R63, [R1+0x1e54] ;  /* 0x001e5400013f7983 */ /* 0x002f280000300800 */
[----:B------:R-:W2:Y:S04]  /*21ad0*/  LDL.LU R64, [R1+0x1e50] ;  /* 0x001e500001407983 */ /* 0x000ea80000300800 */
        /* <DEDUP_REMOVED lines=19> */
[----:B0-----:R-:W3:Y:S04]  /*21c10*/  LDL.LU R15, [R1+0x1e28] ;  /* 0x001e2800010f7983 */ /* 0x001ee80000300800 */
        /* <DEDUP_REMOVED lines=17> */
[----:B---3--:R0:W-:Y:S04]  /*21d30*/  STS.U16 [R15+0x200], R74 ;  /* 0x0002004a0f007388 */ /* 0x0081e80000000400 */
[----:B------:R1:W-:Y:S04]  /*21d40*/  STS.U16 [R15+0x8200], R75 ;  /* 0x0082004b0f007388 */ /* 0x0003e80000000400 */
[----:B------:R3:W-:Y:S04]  /*21d50*/  STS.U16 [R15+0x600], R76 ;  /* 0x0006004c0f007388 */ /* 0x0007e80000000400 */
[----:B0-----:R-:W4:Y:S04]  /*21d60*/  LDL.LU R74, [R1+0x1e24] ;  /* 0x001e2400014a7983 */ /* 0x001f280000300800 */
[----:B-1----:R-:W2:Y:S04]  /*21d70*/  LDL.LU R75, [R1+0x1e20] ;  /* 0x001e2000014b7983 */ /* 0x002ea80000300800 */
[----:B---3--:R-:W3:Y:S04]  /*21d80*/  LDL.LU R76, [R1+0x1e1c] ;  /* 0x001e1c00014c7983 */ /* 0x008ee80000300800 */
[----:B------:R0:W-:Y:S04]  /*21d90*/  STS.U16 [R15+0x8600], R77 ;  /* 0x0086004d0f007388 */ /* 0x0001e80000000400 */
[----:B------:R1:W-:Y:S04]  /*21da0*/  STS.U16 [R15+0xa00], R78 ;  /* 0x000a004e0f007388 */ /* 0x0003e80000000400 */
[----:B------:R1:W-:Y:S04]  /*21db0*/  STS.U16 [R15+0x8a00], R79 ;  /* 0x008a004f0f007388 */ /* 0x0003e80000000400 */
[----:B0-----:R-:W4:Y:S04]  /*21dc0*/  LDL.LU R77, [R1+0x1e18] ;  /* 0x001e1800014d7983 */ /* 0x001f280000300800 */
[----:B-1----:R-:W2:Y:S04]  /*21dd0*/  LDL.LU R78, [R1+0x1e14] ;  /* 0x001e1400014e7983 */ /* 0x002ea80000300800 */
[----:B------:R-:W3:Y:S04]  /*21de0*/  LDL.LU R79, [R1+0x1e10] ;  /* 0x001e1000014f7983 */ /* 0x000ee80000300800 */
        /* <DEDUP_REMOVED lines=41> */
[----:B-1----:R-:W3:Y:S04]  /*22080*/  LDL.LU R90, [R1+0x1de0] ;  /* 0x001de000015a7983 */ /* 0x002ee80000300800 */
[----:B----4-:R-:W4:Y:S04]  /*22090*/  LDL.LU R91, [R1+0x1ddc] ;  /* 0x001ddc00015b7983 */ /* 0x010f280000300800 */
[----:B------:R0:W-:Y:S04]  /*220a0*/  STS.U16 [R14+0x8680], R92 ;  /* 0x0086805c0e007388 */ /* 0x0001e80000000400 */
[----:B------:R1:W-:Y:S04]  /*220b0*/  STS.U16 [R14+0xa80], R93 ;  /* 0x000a805d0e007388 */ /* 0x0003e80000000400 */
[----:B------:R1:W-:Y:S04]  /*220c0*/  STS.U16 [R14+0x8a80], R94 ;  /* 0x008a805e0e007388 */ /* 0x0003e80000000400 */
[----:B0-----:R-:W2:Y:S04]  /*220d0*/  LDL.LU R92, [R1+0x1dd8] ;  /* 0x001dd800015c7983 */ /* 0x001ea80000300800 */
[----:B-1----:R-:W3:Y:S04]  /*220e0*/  LDL.LU R93, [R1+0x1dd4] ;  /* 0x001dd400015d7983 */ /* 0x002ee80000300800 */
[----:B------:R-:W4:Y:S04]  /*220f0*/  LDL.LU R94, [R1+0x1dd0] ;  /* 0x001dd000015e7983 */ /* 0x000f280000300800 */
[----:B------:R0:W-:Y:S04]  /*22100*/  STS.U16 [R14+0xe80], R95 ;  /* 0x000e805f0e007388 */ /* 0x0001e80000000400 */
[----:B------:R1:W-:Y:S04]  /*22110*/  STS.U16 [R14+0x8e80], R96 ;  /* 0x008e80600e007388 */ /* 0x0003e80000000400 */
[----:B------:R1:W-:Y:S04]  /*22120*/  STS.U16 [R14+0x1280], R97 ;  /* 0x001280610e007388 */ /* 0x0003e80000000400 */
[----:B0-----:R-:W2:Y:S04]  /*22130*/  LDL.LU R95, [R1+0x1dcc] ;  /* 0x001dcc00015f7983 */ /* 0x001ea80000300800 */
[----:B-1----:R-:W3:Y:S04]  /*22140*/  LDL.LU R96, [R1+0x1dc8] ;  /* 0x001dc80001607983 */ /* 0x002ee80000300800 */
[----:B------:R-:W4:Y:S04]  /*22150*/  LDL.LU R97, [R1+0x1dc4] ;  /* 0x001dc40001617983 */ /* 0x000f280000300800 */
[----:B------:R0:W-:Y:S04]  /*22160*/  STS.U16 [R14+0x9280], R13 ;  /* 0x0092800d0e007388 */ /* 0x0001e80000000400 */
[----:B0-----:R-:W2:Y:S04]  /*22170*/  LDL.LU R13, [R1+0x1dc0] ;  /* 0x001dc000010d7983 */ /* 0x001ea80000300800 */
[----:B------:R0:W-:Y:S04]  /*22180*/  STS.U16 [R14+0x1680], R12 ;  /* 0x0016800c0e007388 */ /* 0x0001e80000000400 */
[----:B------:R1:W-:Y:S04]  /*22190*/  STS.U16 [R14+0x9680], R11 ;  /* 0x0096800b0e007388 */ /* 0x0003e80000000400 */
[----:B------:R1:W-:Y:S04]  /*221a0*/  STS.U16 [R14+0x1a80], R10 ;  /* 0x001a800a0e007388 */ /* 0x0003e80000000400 */
[----:B0-----:R-:W3:Y:S04]  /*221b0*/  LDL.LU R12, [R1+0x1dbc] ;  /* 0x001dbc00010c7983 */ /* 0x001ee80000300800 */
[----:B-1----:R-:W3:Y:S04]  /*221c0*/  LDL.LU R11, [R1+0x1db8] ;  /* 0x001db800010b7983 */ /* 0x002ee80000300800 */
[----:B------:R-:W3:Y:S04]  /*221d0*/  LDL.LU R10, [R1+0x1db4] ;  /* 0x001db400010a7983 */ /* 0x000ee80000300800 */
[----:B------:R0:W-:Y:S04]  /*221e0*/  STS.U16 [R14+0x9a80], R9 ;  /* 0x009a80090e007388 */ /* 0x0001e80000000400 */
[----:B0-----:R-:W3:Y:S04]  /*221f0*/  LDL.LU R9, [R1+0x1db0] ;  /* 0x001db00001097983 */ /* 0x001ee80000300800 */
[----:B------:R-:W-:Y:S04]  /*22200*/  STL [R1+0x18c0], R14 ;  /* 0x0018c00e01007387 */ /* 0x000fe80000100800 */
[----:B------:R-:W4:Y:S01]  /*22210*/  LDL R2, [R1+0x1878] ;  /* 0x0018780001027983 */ /* 0x000f220000100800 */
[----:B------:R-:W0:Y:S03]  /*22220*/  S2R R159, SR_TID.X ;  /* 0x00000000009f7919 */ /* 0x000e260000002100 */
        /* <DEDUP_REMOVED lines=18> */
[----:B------:R-:W3:Y:S01]  /*22350*/  LDL R22, [R1+0x1858] ;  /* 0x0018580001167983 */ /* 0x000ee20000100800 */
[----:B0-----:R-:W-:-:S04]  /*22360*/  LOP3.LUT R159, R159, 0x7f, RZ, 0xc0, !PT ;  /* 0x0000007f9f9f7812 */ /* 0x001fc800078ec0ff */
[----:B------:R-:W-:Y:S01]  /*22370*/  ISETP.GE.AND P0, PT, R159, R20, PT ;  /* 0x000000149f00720c */ /* 0x000fe20003f06270 */
[----:B--2---:R0:W-:Y:S04]  /*22380*/  STS.U16 [R13+0x8300], R28 ;  /* 0x0083001c0d007388 */ /* 0x0041e80000000400 */
[----:B0-----:R-:W2:Y:S04]  /*22390*/  LDL R28, [R1+0x1464] ;  /* 0x00146400011c7983 */ /* 0x001ea80000100800 */
[----:B------:R0:W-:Y:S04]  /*223a0*/  STS.U16 [R13+0x8b00], R25 ;  /* 0x008b00190d007388 */ /* 0x0001e80000000400 */
[----:B0-----:R-:W2:Y:S04]  /*223b0*/  LDL R25, [R1+0x1854] ;  /* 0x0018540001197983 */ /* 0x001ea80000100800 */
[----:B------:R0:W-:Y:S04]  /*223c0*/  STS.U16 [R13+0x300], R34 ;  /* 0x000300220d007388 */ /* 0x0001e80000000400 */
[----:B------:R-:W-:Y:S04]  /*223d0*/  STS.U16 [R13+0x700], R32 ;  /* 0x000700200d007388 */ /* 0x000fe80000000400 */
[----:B------:R-:W-:Y:S04]  /*223e0*/  STS.U16 [R13+0x8700], R31 ;  /* 0x0087001f0d007388 */ /* 0x000fe80000000400 */
[----:B------:R-:W-:Y:S04]  /*223f0*/  STS.U16 [R13+0xb00], R29 ;  /* 0x000b001d0d007388 */ /* 0x000fe80000000400 */
[----:B------:R1:W-:Y:S04]  /*22400*/  STS.U16 [R13+0xf00], R27 ;  /* 0x000f001b0d007388 */ /* 0x0003e80000000400 */
[----:B------:R4:W-:Y:S04]  /*22410*/  STS.U16 [R13+0x8f00], R26 ;  /* 0x008f001a0d007388 */ /* 0x0009e80000000400 */
[----:B0-----:R-:W2:Y:S04]  /*22420*/  LDL R34, [R1+0x17d4] ;  /* 0x0017d40001227983 */ /* 0x001ea80000100800 */
[----:B-1----:R-:W2:Y:S04]  /*22430*/  LDL R27, [R1+0x1814] ;  /* 0x00181400011b7983 */ /* 0x002ea80000100800 */
[----:B----4-:R-:W4:Y:S04]  /*22440*/  LDL R26, [R1+0x1818] ;  /* 0x00181800011a7983 */ /* 0x010f280000100800 */
[----:B------:R-:W4:Y:S01]  /*22450*/  LDL R32, [R1+0x17d8] ;  /* 0x0017d80001207983 */ /* 0x000f220000100800 */
[----:B------:R-:W-:-:S03]  /*22460*/  @!P0 IMAD.MOV.U32 R158, RZ, RZ, R2 ;  /* 0x000000ffff9e8224 */ /* 0x000fc600078e0002 */
[----:B------:R-:W4:Y:S04]  /*22470*/  LDL.LU R15, [R1+0x8bc] ;  /* 0x0008bc00010f7983 */ /* 0x000f280000300800 */
[----:B------:R-:W4:Y:S04]  /*22480*/  LDL.LU R17, [R1+0x8b4] ;  /* 0x0008b40001117983 */ /* 0x000f280000300800 */
[----:B------:R-:W4:Y:S04]  /*22490*/  LDL.LU R18, [R1+0x8ac] ;  /* 0x0008ac0001127983 */ /* 0x000f280000300800 */
[----:B------:R-:W4:Y:S01]  /*224a0*/  LDL R2, [R1+0x1798] ;  /* 0x0017980001027983 */ /* 0x000f220000100800 */
[----:B------:R-:W-:-:S03]  /*224b0*/  PRMT R97, RZ, 0x7610, R97 ;  /* 0x00007610ff617816 */ /* 0x000fc60000000061 */
[----:B------:R-:W4:Y:S04]  /*224c0*/  LDL R31, [R1+0x1754] ;  /* 0x00175400011f7983 */ /* 0x000f280000100800 */
[----:B------:R-:W4:Y:S01]  /*224d0*/  LDL R29, [R1+0x1758] ;  /* 0x00175800011d7983 */ /* 0x000f220000100800 */
[----:B---3--:R-:W-:Y:S02]  /*224e0*/  PRMT R96, RZ, 0x7610, R96 ;  /* 0x00007610ff607816 */ /* 0x008fe40000000060 */
[----:B------:R-:W-:Y:S02]  /*224f0*/  PRMT R95, RZ, 0x7610, R95 ;  /* 0x00007610ff5f7816 */ /* 0x000fe4000000005f */
[----:B------:R-:W-:Y:S02]  /*22500*/  PRMT R94, RZ, 0x7610, R94 ;  /* 0x00007610ff5e7816 */ /* 0x000fe4000000005e */
[----:B--2---:R-:W-:-:S02]  /*22510*/  @!P0 MOV R159, R28 ;  /* 0x0000001c009f8202 */ /* 0x004fc40000000f00 */
[----:B------:R-:W2:Y:S04]  /*22520*/  LDL R28, [R1+0x1794] ;  /* 0x00179400011c7983 */ /* 0x000ea80000100800 */
[----:B------:R0:W3:Y:S02]  /*22530*/  @!P0 LDG.E.U16 R97, desc[UR60][R158.64] ;  /* 0x0000003c9e618981 */ /* 0x0000e4000c1e1500 */
[----:B0-----:R-:W-:Y:S02]  /*22540*/  @!P0 IMAD.MOV.U32 R158, RZ, RZ, R22 ;  /* 0x000000ffff9e8224 */ /* 0x001fe400078e0016 */
[----:B------:R-:W-:Y:S01]  /*22550*/  @!P0 IMAD.MOV.U32 R159, RZ, RZ, R25 ;  /* 0x000000ffff9f8224 */ /* 0x000fe200078e0019 */
[----:B------:R-:W3:Y:S04]  /*22560*/  LDL R22, [R1+0x1718] ;  /* 0x0017180001167983 */ /* 0x000ee80000100800 */
[----:B------:R-:W3:Y:S04]  /*22570*/  LDL R25, [R1+0x1714] ;  /* 0x0017140001197983 */ /* 0x000ee80000100800 */
[----:B------:R0:W3:Y:S02]  /*22580*/  @!P0 LDG.E.U16 R96, desc[UR60][R158.64] ;  /* 0x0000003c9e608981 */ /* 0x0000e4000c1e1500 */
[----:B0-----:R-:W-:-:S02]  /*22590*/  @!P0 IMAD.MOV.U32 R159, RZ, RZ, R27 ;  /* 0x000000ffff9f8224 */ /* 0x001fc400078e001b */
[----:B------:R-:W3:Y:S01]  /*225a0*/  LDL R27, [R1+0x16d4] ;  /* 0x0016d400011b7983 */ /* 0x000ee20000100800 */
[----:B----4-:R-:W-:-:S03]  /*225b0*/  @!P0 IMAD.MOV.U32 R158, RZ, RZ, R26 ;  /* 0x000000ffff9e8224 */ /* 0x010fc600078e001a */
[----:B------:R-:W4:Y:S04]  /*225c0*/  LDL R26, [R1+0x16d8] ;  /* 0x0016d800011a7983 */ /* 0x000f280000100800 */
[----:B------:R0:W4:Y:S02]  /*225d0*/  @!P0 LDG.E.U16 R95, desc[UR60][R158.64] ;  /* 0x0000003c9e5f8981 */ /* 0x000124000c1e1500 */
[----:B0-----:R-:W-:Y:S02]  /*225e0*/  @!P0 IMAD.MOV.U32 R158, RZ, RZ, R32 ;  /* 0x000000ffff9e8224 */ /* 0x001fe400078e0020 */
[----:B------:R-:W-:Y:S01]  /*225f0*/  @!P0 IMAD.MOV.U32 R159, RZ, RZ, R34 ;  /* 0x000000ffff9f8224 */ /* 0x000fe200078e0022 */
[----:B------:R-:W-:Y:S01]  /*22600*/  PRMT R93, RZ, 0x7610, R93 ;  /* 0x00007610ff5d7816 */ /* 0x000fe2000000005d */
[----:B------:R-:W4:Y:S04]  /*22610*/  LDL R34, [R1+0x1614] ;  /* 0x0016140001227983 */ /* 0x000f280000100800 */
[----:B------:R0:W4:Y:S01]  /*22620*/  @!P0 LDG.E.U16 R94, desc[UR60][R158.64] ;  /* 0x0000003c9e5e8981 */ /* 0x000122000c1e1500 */
[----:B------:R-:W-:-:S02]  /*22630*/  PRMT R92, RZ, 0x7610, R92 ;  /* 0x00007610ff5c7816 */ /* 0x000fc4000000005c */
[----:B------:R-:W-:Y:S01]  /*22640*/  PRMT R91, RZ, 0x7610, R91 ;  /* 0x00007610ff5b7816 */ /* 0x000fe2000000005b */
[----:B------:R-:W4:Y:S01]  /*22650*/  LDL R32, [R1+0x1618] ;  /* 0x0016180001207983 */ /* 0x000f220000100800 */
[----:B0-----:R-:W-:-:S03]  /*22660*/  @!P0 IMAD.MOV.U32 R158, RZ, RZ, R2 ;  /* 0x000000ffff9e8224 */ /* 0x001fc600078e0002 */
[----:B------:R-:W4:Y:S01]  /*22670*/  LDL R2, [R1+0x1698] ;  /* 0x0016980001027983 */ /* 0x000f220000100800 */
[----:B------:R-:W-:Y:S01]  /*22680*/  PRMT R90, RZ, 0x7610, R90 ;  /* 0x00007610ff5a7816 */ /* 0x000fe2000000005a */
[----:B--2---:R-:W-:Y:S02]  /*22690*/  @!P0 IMAD.MOV.U32 R159, RZ, RZ, R28 ;  /* 0x000000ffff9f8224 */ /* 0x004fe400078e001c */
[----:B------:R-:W2:Y:S04]  /*226a0*/  LDL R28, [R1+0x1694] ;  /* 0x00169400011c7983 */ /* 0x000ea80000100800 */
[----:B------:R0:W2:Y:S02]  /*226b0*/  @!P0 LDG.E.U16 R93, desc[UR60][R158.64] ;  /* 0x0000003c9e5d8981 */ /* 0x0000a4000c1e1500 */
[----:B0-----:R-:W-:-:S02]  /*226c0*/  @!P0 IMAD.MOV.U32 R158, RZ, RZ, R29 ;  /* 0x000000ffff9e8224 */ /* 0x001fc400078e001d */
[----:B------:R-:W-:Y:S01]  /*226d0*/  @!P0 IMAD.MOV.U32 R159, RZ, RZ, R31 ;  /* 0x000000ffff9f8224 */ /* 0x000fe200078e001f */
[----:B------:R-:W2:Y:S04]  /*226e0*/  LDL R29, [R1+0x1598] ;  /* 0x00159800011d7983 */ /* 0x000ea80000100800 */
[----:B------:R3:W2:Y:S04]  /*226f0*/  @!P0 LDG.E.U16 R92, desc[UR60][R158.64] ;  /* 0x0000003c9e5c8981 */ /* 0x0006a8000c1e1500 */
[----:B------:R-:W2:Y:S01]  /*22700*/  LDL R31, [R1+0x1594] ;  /* 0x00159400011f7983 */ /* 0x000ea20000100800 */
[----:B---3--:R-:W-:-:S02]  /*22710*/  @!P0 IMAD.MOV.U32 R158, RZ, RZ, R22 ;  /* 0x000000ffff9e8224 */ /* 0x008fc400078e0016 */
[----:B------:R-:W-:Y:S01]  /*22720*/  @!P0 IMAD.MOV.U32 R159, RZ, RZ, R25 ;  /* 0x000000ffff9f8224 */ /* 0x000fe200078e0019 */
[----:B------:R-:W3:Y:S04]  /*22730*/  LDL R22, [R1+0x1658] ;  /* 0x0016580001167983 */ /* 0x000ee80000100800 */
[----:B------:R-:W3:Y:S04]  /*22740*/  LDL R25, [R1+0x1654] ;  /* 0x0016540001197983 */ /* 0x000ee80000100800 */
[----:B------:R4:W3:Y:S02]  /*22750*/  @!P0 LDG.E.U16 R91, desc[UR60][R158.64] ;  /* 0x0000003c9e5b8981 */ /* 0x0008e4000c1e1500 */
[----:B----4-:R-:W-:-:S02]  /*22760*/  @!P0 IMAD.MOV.U32 R158, RZ, RZ, R26 ;  /* 0x000000ffff9e8224 */ /* 0x010fc400078e001a */
[----:B------:R-:W-:Y:S01]  /*22770*/  @!P0 IMAD.MOV.U32 R159, RZ, RZ, R27 ;  /* 0x000000ffff9f8224 */ /* 0x000fe200078e001b */
[----:B------:R-:W4:Y:S04]  /*22780*/  LDL R26, [R1+0x15d8] ;  /* 0x0015d800011a7983 */ /* 0x000f280000100800 */
[----:B------:R-:W4:Y:S04]  /*22790*/  LDL R27, [R1+0x15d4] ;  /* 0x0015d400011b7983 */ /* 0x000f280000100800 */
[----:B------:R0:W4:Y:S02]  /*227a0*/  @!P0 LDG.E.U16 R90, desc[UR60][R158.64] ;  /* 0x0000003c9e5a8981 */ /* 0x000124000c1e1500 */
[----:B0-----:R-:W-:-:S02]  /*227b0*/  @!P0 IMAD.MOV.U32 R158, RZ, RZ, R2 ;  /* 0x000000ffff9e8224 */ /* 0x001fc400078e0002 */
[----:B------:R-:W4:Y:S01]  /*227c0*/  LDL R2, [R1+0x1558] ;  /* 0x0015580001027983 */ /* 0x000f220000100800 */
[----:B------:R-:W-:Y:S02]  /*227d0*/  PRMT R89, RZ, 0x7610, R89 ;  /* 0x00007610ff597816 */ /* 0x000fe40000000059 */
[----:B------:R-:W-:Y:S02]  /*227e0*/  PRMT R88, RZ, 0x7610, R88 ;  /* 0x00007610ff587816 */ /* 0x000fe40000000058 */
[----:B------:R-:W-:Y:S02]  /*227f0*/  PRMT R87, RZ, 0x7610, R87 ;  /* 0x00007610ff577816 */ /* 0x000fe40000000057 */
[----:B------:R-:W-:Y:S02]  /*22800*/  PRMT R86, RZ, 0x7610, R86 ;  /* 0x00007610ff567816 */ /* 0x000fe40000000056 */
[----:B------:R-:W-:Y:S01]  /*22810*/  PRMT R85, RZ, 0x7610, R85 ;  /* 0x00007610ff557816 */ /* 0x000fe20000000055 */
[----:B--2---:R-:W-:-:S02]  /*22820*/  @!P0 IMAD.MOV.U32 R159, RZ, RZ, R28 ;  /* 0x000000ffff9f8224 */ /* 0x004fc400078e001c */
[----:B------:R-:W2:Y:S04]  /*22830*/  LDL R28, [R1+0x1554] ;  /* 0x00155400011c7983 */ /* 0x000ea80000100800 */
[----:B------:R3:W2:Y:S02]  /*22840*/  @!P0 LDG.E.U16 R89, desc[UR60][R158.64] ;  /* 0x0000003c9e598981 */ /* 0x0006a4000c1e1500 */
[----:B---3--:R-:W-:Y:S02]  /*22850*/  @!P0 IMAD.MOV.U32 R158, RZ, RZ, R22 ;  /* 0x000000ffff9e8224 */ /* 0x008fe400078e0016 */
[----:B------:R-:W3:Y:S01]  /*22860*/  LDL R22, [R1+0x1518] ;  /* 0x0015180001167983 */ /* 0x000ee20000100800 */
[----:B------:R-:W-:-:S03]  /*22870*/  @!P0 IMAD.MOV.U32 R159, RZ, RZ, R25 ;  /* 0x000000ffff9f8224 */ /* 0x000fc600078e0019 */
[----:B------:R-:W3:Y:S04]  /*22880*/  LDL R25, [R1+0x1514] ;  /* 0x0015140001197983 */ /* 0x000ee80000100800 */
[----:B------:R0:W3:Y:S02]  /*22890*/  @!P0 LDG.E.U16 R88, desc[UR60][R158.64] ;  /* 0x0000003c9e588981 */ /* 0x0000e4000c1e1500 */
[----:B0-----:R-:W-:Y:S02]  /*228a0*/  @!P0 IMAD.MOV.U32 R158, RZ, RZ, R32 ;  /* 0x000000ffff9e8224 */ /* 0x001fe400078e0020 */
[----:B------:R-:W-:Y:S01]  /*228b0*/  @!P0 IMAD.MOV.U32 R159, RZ, RZ, R34 ;  /* 0x000000ffff9f8224 */ /* 0x000fe200078e0022 */
[----:B------:R-:W-:Y:S01]  /*228c0*/  PRMT R84, RZ, 0x7610, R84 ;  /* 0x00007610ff547816 */ /* 0x000fe20000000054 */
[----:B------:R-:W3:Y:S04]  /*228d0*/  LDL R34, [R1+0xc44] ;  /* 0x000c440001227983 */ /* 0x000ee80000100800 */
[----:B------:R4:W3:Y:S04]  /*228e0*/  @!P0 LDG.E.U16 R87, desc[UR60][R158.64] ;  /* 0x0000003c9e578981 */ /* 0x0008e8000c1e1500 */
[----:B------:R-:W3:Y:S01]  /*228f0*/  LDL R32, [R1+0xc48] ;  /* 0x000c480001207983 */ /* 0x000ee20000100800 */
[----:B----4-:R-:W-:-:S02]  /*22900*/  @!P0 IMAD.MOV.U32 R158, RZ, RZ, R26 ;  /* 0x000000ffff9e8224 */ /* 0x010fc400078e001a */
[----:B------:R-:W-:Y:S01]  /*22910*/  @!P0 IMAD.MOV.U32 R159, RZ, RZ, R27 ;  /* 0x000000ffff9f8224 */ /* 0x000fe200078e001b */
[----:B------:R-:W4:Y:S04]  /*22920*/  LDL R26, [R1+0x14d8] ;  /* 0x0014d800011a7983 */ /* 0x000f280000100800 */
[----:B------:R0:W4:Y:S04]  /*22930*/  @!P0 LDG.E.U16 R86, desc[UR60][R158.64] ;  /* 0x0000003c9e568981 */ /* 0x000128000c1e1500 */
[----:B------:R-:W4:Y:S01]  /*22940*/  LDL R27, [R1+0x14d4] ;  /* 0x0014d400011b7983 */ /* 0x000f220000100800 */
[----:B0-----:R-:W-:-:S02]  /*22950*/  @!P0 IMAD.MOV.U32 R158, RZ, RZ, R29 ;  /* 0x000000ffff9e8224 */ /* 0x001fc400078e001d */
[----:B------:R-:W-:Y:S01]  /*22960*/  @!P0 IMAD.MOV.U32 R159, RZ, RZ, R31 ;  /* 0x000000ffff9f8224 */ /* 0x000fe200078e001f */
[----:B------:R-:W-:Y:S01]  /*22970*/  PRMT R83, RZ, 0x7610, R83 ;  /* 0x00007610ff537816 */ /* 0x000fe20000000053 */
[----:B------:R-:W4:Y:S04]  /*22980*/  LDL R31, [R1+0xbc4] ;  /* 0x000bc400011f7983 */ /* 0x000f280000100800 */
[----:B------:R0:W4:Y:S04]  /*22990*/  @!P0 LDG.E.U16 R85, desc[UR60][R158.64] ;  /* 0x0000003c9e558981 */ /* 0x000128000c1e1500 */
[----:B------:R-:W4:Y:S01]  /*229a0*/  LDL R29, [R1+0xbc8] ;  /* 0x000bc800011d7983 */ /* 0x000f220000100800 */
[----:B0-----:R-:W-:-:S03]  /*229b0*/  @!P0 IMAD.MOV.U32 R158, RZ, RZ, R2 ;  /* 0x000000ffff9e8224 */ /* 0x001fc600078e0002 */
[----:B------:R-:W4:Y:S01]  /*229c0*/  LDL R2, [R1+0x1498] ;  /* 0x0014980001027983 */ /* 0x000f220000100800 */
[----:B------:R-:W-:Y:S01]  /*229d0*/  PRMT R82, RZ, 0x7610, R82 ;  /* 0x00007610ff527816 */ /* 0x000fe20000000052 */
[----:B--2---:R-:W-:Y:S02]  /*229e0*/  @!P0 IMAD.MOV.U32 R159, RZ, RZ, R28 ;  /* 0x000000ffff9f8224 */ /* 0x004fe400078e001c */
[----:B------:R-:W2:Y:S04]  /*229f0*/  LDL R28, [R1+0x1494] ;  /* 0x00149400011c7983 */ /* 0x000ea80000100800 */
[----:B------:R3:W2:Y:S02]  /*22a00*/  @!P0 LDG.E.U16 R84, desc[UR60][R158.64] ;  /* 0x0000003c9e548981 */ /* 0x0006a4000c1e1500 */
[----:B---3--:R-:W-:-:S02]  /*22a10*/  @!P0 IMAD.MOV.U32 R158, RZ, RZ, R22 ;  /* 0x000000ffff9e8224 */ /* 0x008fc400078e0016 */
[----:B------:R-:W3:Y:S01]  /*22a20*/  LDL R22, [R1+0xc08] ;  /* 0x000c080001167983 */ /* 0x000ee20000100800 */
[----:B------:R-:W-:-:S03]  /*22a30*/  @!P0 IMAD.MOV.U32 R159, RZ, RZ, R25 ;  /* 0x000000ffff9f8224 */ /* 0x000fc600078e0019 */
[----:B------:R-:W3:Y:S04]  /*22a40*/  LDL R25, [R1+0xc04] ;  /* 0x000c040001197983 */ /* 0x000ee80000100800 */
[----:B------:R4:W3:Y:S02]  /*22a50*/  @!P0 LDG.E.U16 R83, desc[UR60][R158.64] ;  /* 0x0000003c9e538981 */ /* 0x0008e4000c1e1500 */
[----:B----4-:R-:W-:Y:S02]  /*22a60*/  @!P0 IMAD.MOV.U32 R158, RZ, RZ, R26 ;  /* 0x000000ffff9e8224 */ /* 0x010fe400078e001a */
[----:B------:R-:W4:Y:S01]  /*22a70*/  LDL R26, [R1+0xb88] ;  /* 0x000b8800011a7983 */ /* 0x000f220000100800 */
[----:B------:R-:W-:-:S03]  /*22a80*/  @!P0 IMAD.MOV.U32 R159, RZ, RZ, R27 ;  /* 0x000000ffff9f8224 */ /* 0x000fc600078e001b */
[----:B------:R-:W4:Y:S04]  /*22a90*/  LDL R27, [R1+0xb84] ;  /* 0x000b8400011b7983 */ /* 0x000f280000100800 */
[----:B------:R0:W4:Y:S02]  /*22aa0*/  @!P0 LDG.E.U16 R82, desc[UR60][R158.64] ;  /* 0x0000003c9e528981 */ /* 0x000124000c1e1500 */
[----:B0-----:R-:W-:Y:S02]  /*22ab0*/  @!P0 IMAD.MOV.U32 R158, RZ, RZ, R2 ;  /* 0x000000ffff9e8224 */ /* 0x001fe400078e0002 */
[----:B------:R-:W4:Y:S01]  /*22ac0*/  LDL R2, [R1+0xb48] ;  /* 0x000b480001027983 */ /* 0x000f220000100800 */
[----:B------:R-:W-:Y:S02]  /*22ad0*/  PRMT R81, RZ, 0x7610, R81 ;  /* 0x00007610ff517816 */ /* 0x000fe40000000051 */
[----:B------:R-:W-:-:S02]  /*22ae0*/  PRMT R80, RZ, 0x7610, R80 ;  /* 0x00007610ff507816 */ /* 0x000fc40000000050 */
[----:B------:R-:W-:Y:S02]  /*22af0*/  PRMT R79, RZ, 0x7610, R79 ;  /* 0x00007610ff4f7816 */ /* 0x000fe4000000004f */
[----:B------:R-:W-:Y:S02]  /*22b00*/  PRMT R78, RZ, 0x7610, R78 ;  /* 0x00007610ff4e7816 */ /* 0x000fe4000000004e */
[----:B------:R-:W-:Y:S01]  /*22b10*/  PRMT R77, RZ, 0x7610, R77 ;  /* 0x00007610ff4d7816 */ /* 0x000fe2000000004d */
[----:B--2---:R-:W-:Y:S02]  /*22b20*/  @!P0 IMAD.MOV.U32 R159, RZ, RZ, R28 ;  /* 0x000000ffff9f8224 */ /* 0x004fe400078e001c */
[----:B------:R-:W2:Y:S04]  /*22b30*/  LDL R28, [R1+0xb44] ;  /* 0x000b4400011c7983 */ /* 0x000ea80000100800 */
[----:B------:R0:W2:Y:S02]  /*22b40*/  @!P0 LDG.E.U16 R81, desc[UR60][R158.64] ;  /* 0x0000003c9e518981 */ /* 0x0000a4000c1e1500 */
[----:B0-----:R-:W-:-:S02]  /*22b50*/  @!P0 IMAD.MOV.U32 R158, RZ, RZ, R32 ;  /* 0x000000ffff9e8224 */ /* 0x001fc400078e0020 */
[----:B------:R-:W-:Y:S01]  /*22b60*/  @!P0 IMAD.MOV.U32 R159, RZ, RZ, R34 ;  /* 0x000000ffff9f8224 */ /* 0x000fe200078e0022 */
        /* <DEDUP_REMOVED lines=9> */
[----:B------:R-:W3:Y:S04]  /*22c00*/  LDL R29, [R1+0xa44] ;  /* 0x000a4400011d7983 */ /* 0x000ee80000100800 */
[----:B------:R4:W3:Y:S02]  /*22c10*/  @!P0 LDG.E.U16 R78, desc[UR60][R158.64] ;  /* 0x0000003c9e4e8981 */ /* 0x0008e4000c1e1500 */
[----:B----4-:R-:W-:-:S02]  /*22c20*/  @!P0 IMAD.MOV.U32 R158, RZ, RZ, R26 ;  /* 0x000000ffff9e8224 */ /* 0x010fc400078e001a */
        /* <DEDUP_REMOVED lines=9> */
[----:B------:R-:W-:Y:S01]  /*22cc0*/  PRMT R73, RZ, 0x7610, R73 ;  /* 0x00007610ff497816 */ /* 0x000fe20000000049 */
[----:B--2---:R-:W-:Y:S02]  /*22cd0*/  @!P0 IMAD.MOV.U32 R159, RZ, RZ, R28 ;  /* 0x000000ffff9f8224 */ /* 0x004fe400078e001c */
[----:B------:R-:W2:Y:S04]  /*22ce0*/  LDL R28, [R1+0xa48] ;  /* 0x000a4800011c7983 */ /* 0x000ea80000100800 */
[----:B------:R3:W2:Y:S04]  /*22cf0*/  @!P0 LDG.E.U16 R76, desc[UR60][R158.64] ;  /* 0x0000003c9e4c8981 */ /* 0x0006a8000c1e1500 */
[----:B------:R-:W2:Y:S01]  /*22d00*/  LDL.LU R31, [R1+0xa04] ;  /* 0x000a0400011f7983 */ /* 0x000ea20000300800 */
[----:B---3--:R-:W-:-:S03]  /*22d10*/  @!P0 IMAD.MOV.U32 R158, RZ, RZ, R22 ;  /* 0x000000ffff9e8224 */ /* 0x008fc600078e0016 */
[----:B------:R-:W3:Y:S01]  /*22d20*/  LDL R22, [R1+0xa08] ;  /* 0x000a080001167983 */ /* 0x000ee20000100800 */
[----:B------:R-:W-:-:S03]  /*22d30*/  @!P0 IMAD.MOV.U32 R159, RZ, RZ, R25 ;  /* 0x000000ffff9f8224 */ /* 0x000fc600078e0019 */
[----:B------:R-:W3:Y:S04]  /*22d40*/  LDL.LU R38, [R1+0x9c4] ;  /* 0x0009c40001267983 */ /* 0x000ee80000300800 */
[----:B------:R4:W3:Y:S04]  /*22d50*/  @!P0 LDG.E.U16 R75, desc[UR60][R158.64] ;  /* 0x0000003c9e4b8981 */ /* 0x0008e8000c1e1500 */
[----:B------:R-:W3:Y:S01]  /*22d60*/  LDL.LU R25, [R1+0x988] ;  /* 0x0009880001197983 */ /* 0x000ee20000300800 */
[----:B----4-:R-:W-:-:S03]  /*22d70*/  @!P0 IMAD.MOV.U32 R158, RZ, RZ, R26 ;  /* 0x000000ffff9e8224 */ /* 0x010fc600078e001a */
[----:B------:R-:W4:Y:S01]  /*22d80*/  LDL R26, [R1+0x9c8] ;  /* 0x0009c800011a7983 */ /* 0x000f220000100800 */
[----:B------:R-:W-:-:S03]  /*22d90*/  @!P0 IMAD.MOV.U32 R159, RZ, RZ, R27 ;  /* 0x000000ffff9f8224 */ /* 0x000fc600078e001b */
[----:B------:R-:W4:Y:S04]  /*22da0*/  LDL.LU R27, [R1+0x948] ;  /* 0x00094800011b7983 */ /* 0x000f280000300800 */
[----:B------:R0:W4:Y:S01]  /*22db0*/  @!P0 LDG.E.U16 R74, desc[UR60][R158.64] ;  /* 0x0000003c9e4a8981 */ /* 0x000122000c1e1500 */
[----:B------:R-:W-:Y:S02]  /*22dc0*/  PRMT R72, RZ, 0x7610, R72 ;  /* 0x00007610ff487816 */ /* 0x000fe40000000048 */
[----:B------:R-:W-:Y:S01]  /*22dd0*/  PRMT R71, RZ, 0x7610, R71 ;  /* 0x00007610ff477816 */ /* 0x000fe20000000047 */
[----:B------:R-:W4:Y:S04]  /*22de0*/  LDL R40, [R1+0x904] ;  /* 0x0009040001287983 */ /* 0x000f280000100800 */
[----:B------:R-:W4:Y:S01]  /*22df0*/  LDL R34, [R1+0x908] ;  /* 0x0009080001227983 */ /* 0x000f220000100800 */
[----:B0-----:R-:W-:Y:S01]  /*22e00*/  @!P0 IMAD.MOV.U32 R159, RZ, RZ, R32 ;  /* 0x000000ffff9f8224 */ /* 0x001fe200078e0020 */
[----:B------:R-:W-:-:S02]  /*22e10*/  PRMT R70, RZ, 0x7610, R70 ;  /* 0x00007610ff467816 */ /* 0x000fc40000000046 */
[----:B------:R-:W4:Y:S01]  /*22e20*/  LDL R32, [R1+0x184c] ;  /* 0x00184c0001207983 */ /* 0x000f220000100800 */
[----:B------:R-:W-:-:S03]  /*22e30*/  @!P0 IMAD.MOV.U32 R158, RZ, RZ, R2 ;  /* 0x000000ffff9e8224 */ /* 0x000fc600078e0002 */
[----:B------:R-:W4:Y:S04]  /*22e40*/  LDL R2, [R1+0x984] ;  /* 0x0009840001027983 */ /* 0x000f280000100800 */
[----:B------:R0:W4:Y:S02]  /*22e50*/  @!P0 LDG.E.U16 R73, desc[UR60][R158.64] ;  /* 0x0000003c9e498981 */ /* 0x000124000c1e1500 */
[----:B0-----:R-:W-:Y:S02]  /*22e60*/  @!P0 IMAD.MOV.U32 R159, RZ, RZ, R29 ;  /* 0x000000ffff9f8224 */ /* 0x001fe400078e001d */
[----:B------:R-:W4:Y:S01]  /*22e70*/  LDL R29, [R1+0x944] ;  /* 0x00094400011d7983 */ /* 0x000f220000100800 */
[----:B------:R-:W-:Y:S01]  /*22e80*/  PRMT R69, RZ, 0x7610, R69 ;  /* 0x00007610ff457816 */ /* 0x000fe20000000045 */
[----:B--2---:R-:W-:-:S02]  /*22e90*/  @!P0 IMAD.MOV.U32 R158, RZ, RZ, R28 ;  /* 0x000000ffff9e8224 */ /* 0x004fc400078e001c */
[----:B------:R-:W2:Y:S04]  /*22ea0*/  LDL R28, [R1+0x8c4] ;  /* 0x0008c400011c7983 */ /* 0x000ea80000100800 */
[----:B------:R0:W2:Y:S02]  /*22eb0*/  @!P0 LDG.E.U16 R72, desc[UR60][R158.64] ;  /* 0x0000003c9e488981 */ /* 0x0000a4000c1e1500 */
[----:B0-----:R-:W-:Y:S02]  /*22ec0*/  @!P0 IMAD.MOV.U32 R159, RZ, RZ, R31 ;  /* 0x000000ffff9f8224 */ /* 0x001fe400078e001f */
[----:B---3--:R-:W-:Y:S02]  /*22ed0*/  @!P0 IMAD.MOV.U32 R158, RZ, RZ, R22 ;  /* 0x000000ffff9e8224 */ /* 0x008fe400078e0016 */
[----:B------:R-:W3:Y:S04]  /*22ee0*/  LDL R22, [R1+0x8c8] ;  /* 0x0008c80001167983 */ /* 0x000ee80000100800 */
[----:B------:R0:W3:Y:S02]  /*22ef0*/  @!P0 LDG.E.U16 R71, desc[UR60][R158.64] ;  /* 0x0000003c9e478981 */ /* 0x0000e4000c1e1500 */
[----:B0-----:R-:W-:Y:S01]  /*22f00*/  @!P0 MOV R159, R38 ;  /* 0x00000026009f8202 */ /* 0x001fe20000000f00 */
[----:B----4-:R-:W-:-:S02]  /*22f10*/  @!P0 IMAD.MOV.U32 R158, RZ, RZ, R26 ;  /* 0x000000ffff9e8224 */ /* 0x010fc400078e001a */
[----:B------:R-:W4:Y:S04]  /*22f20*/  LDL R26, [R1+0xc5c] ;  /* 0x000c5c00011a7983 */ /* 0x000f280000100800 */
[----:B------:R0:W4:Y:S02]  /*22f30*/  @!P0 LDG.E.U16 R70, desc[UR60][R158.64] ;  /* 0x0000003c9e468981 */ /* 0x000124000c1e1500 */
[----:B0-----:R-:W-:Y:S02]  /*22f40*/  @!P0 IMAD.MOV.U32 R158, RZ, RZ, R25 ;  /* 0x000000ffff9e8224 */ /* 0x001fe400078e0019 */
[----:B------:R-:W-:Y:S02]  /*22f50*/  @!P0 IMAD.MOV.U32 R159, RZ, RZ, R2 ;  /* 0x000000ffff9f8224 */ /* 0x000fe400078e0002 */
[----:B------:R-:W4:Y:S04]  /*22f60*/  LDL R2, [R1+0x1460] ;  /* 0x0014600001027983 */ /* 0x000f280000100800 */
[----:B------:R0:W4:Y:S02]  /*22f70*/  @!P0 LDG.E.U16 R69, desc[UR60][R158.64] ;  /* 0x0000003c9e458981 */ /* 0x000124000c1e1500 */
[----:B0-----:R-:W-:-:S02]  /*22f80*/  @!P0 IMAD.MOV.U32 R159, RZ, RZ, R29 ;  /* 0x000000ffff9f8224 */ /* 0x001fc400078e001d */
[----:B------:R-:W4:Y:S01]  /*22f90*/  LDL R29, [R1+0x1850] ;  /* 0x00185000011d7983 */ /* 0x000f220000100800 */
[----:B------:R-:W-:Y:S01]  /*22fa0*/  PRMT R68, RZ, 0x7610, R68 ;  /* 0x00007610ff447816 */ /* 0x000fe20000000044 */
[----:B------:R-:W-:Y:S01]  /*22fb0*/  @!P0 IMAD.MOV.U32 R158, RZ, RZ, R27 ;  /* 0x000000ffff9e8224 */ /* 0x000fe200078e001b */
[----:B------:R-:W-:-:S04]  /*22fc0*/  PRMT R67, RZ, 0x7610, R67 ;  /* 0x00007610ff437816 */ /* 0x000fc80000000043 */
[----:B------:R0:W4:Y:S01]  /*22fd0*/  @!P0 LDG.E.U16 R68, desc[UR60][R158.64] ;  /* 0x0000003c9e448981 */ /* 0x000122000c1e1500 */
[----:B------:R-:W-:Y:S01]  /*22fe0*/  PRMT R66, RZ, 0x7610, R66 ;  /* 0x00007610ff427816 */ /* 0x000fe20000000042 */
[----:B0-----:R-:W-:Y:S02]  /*22ff0*/  @!P0 IMAD.MOV.U32 R158, RZ, RZ, R34 ;  /* 0x000000ffff9e8224 */ /* 0x001fe400078e0022 */
[----:B------:R-:W-:Y:S01]  /*23000*/  @!P0 IMAD.MOV.U32 R159, RZ, RZ, R40 ;  /* 0x000000ffff9f8224 */ /* 0x000fe200078e0028 */
[----:B------:R-:W-:Y:S01]  /*23010*/  PRMT R65, RZ, 0x7610, R65 ;  /* 0x00007610ff417816 */ /* 0x000fe20000000041 */
[----:B------:R-:W4:Y:S04]  /*23020*/  LDL R40, [R1+0x17cc] ;  /* 0x0017cc0001287983 */ /* 0x000f280000100800 */
[----:B------:R2:W4:Y:S01]  /*23030*/  @!P0 LDG.E.U16 R67, desc[UR60][R158.64] ;  /* 0x0000003c9e438981 */ /* 0x000522000c1e1500 */
[----:B------:R-:W-:-:S03]  /*23040*/  PRMT R64, RZ, 0x7610, R64 ;  /* 0x00007610ff407816 */ /* 0x000fc60000000040 */
[----:B------:R-:W4:Y:S01]  /*23050*/  LDL R34, [R1+0x17d0] ;  /* 0x0017d00001227983 */ /* 0x000f220000100800 */
[----:B--2---:R-:W-:-:S03]  /*23060*/  @!P0 IMAD.MOV.U32 R159, RZ, RZ, R28 ;  /* 0x000000ffff9f8224 */ /* 0x004fc600078e001c */
[----:B------:R-:W2:Y:S01]  /*23070*/  LDL R28, [R1+0x178c] ;  /* 0x00178c00011c7983 */ /* 0x000ea20000100800 */
[----:B---3--:R-:W-:-:S03]  /*23080*/  @!P0 IMAD.MOV.U32 R158, RZ, RZ, R22 ;  /* 0x000000ffff9e8224 */ /* 0x008fc600078e0016 */
[----:B------:R-:W3:Y:S04]  /*23090*/  LDL R22, [R1+0x1790] ;  /* 0x0017900001167983 */ /* 0x000ee80000100800 */
[----:B------:R4:W2:Y:S02]  /*230a0*/  @!P0 LDG.E.U16 R66, desc[UR60][R158.64] ;  /* 0x0000003c9e428981 */ /* 0x0008a4000c1e1500 */
[----:B----4-:R-:W-:Y:S02]  /*230b0*/  @!P0 IMAD.MOV.U32 R159, RZ, RZ, R26 ;  /* 0x000000ffff9f8224 */ /* 0x010fe400078e001a */
[----:B------:R-:W4:Y:S01]  /*230c0*/  LDL R26, [R1+0x174c] ;  /* 0x00174c00011a7983 */ /* 0x000f220000100800 */
[----:B------:R-:W-:-:S03]  /*230d0*/  @!P0 IMAD.MOV.U32 R158, RZ, RZ, R2 ;  /* 0x000000ffff9e8224 */ /* 0x000fc600078e0002 */
[----:B------:R-:W4:Y:S04]  /*230e0*/  LDL R2, [R1+0x1750] ;  /* 0x0017500001027983 */ /* 0x000f280000100800 */
[----:B------:R0:W4:Y:S02]  /*230f0*/  @!P0 LDG.E.U16 R65, desc[UR60][R158.64] ;  /* 0x0000003c9e418981 */ /* 0x000124000c1e1500 */
[----:B0-----:R-:W-:Y:S02]  /*23100*/  @!P0 IMAD.MOV.U32 R158, RZ, RZ, R29 ;  /* 0x000000ffff9e8224 */ /* 0x001fe400078e001d */
[----:B------:R-:W-:Y:S01]  /*23110*/  @!P0 IMAD.MOV.U32 R159, RZ, RZ, R32 ;  /* 0x000000ffff9f8224 */ /* 0x000fe200078e0020 */
[----:B------:R-:W4:Y:S04]  /*23120*/  LDL R29, [R1+0x1710] ;  /* 0x00171000011d7983 */ /* 0x000f280000100800 */
[----:B------:R0:W4:Y:S04]  /*23130*/  @!P0 LDG.E.U16 R64, desc[UR60][R158.64] ;  /* 0x0000003c9e408981 */ /* 0x000128000c1e1500 */
[----:B------:R-:W4:Y:S04]  /*23140*/  LDL R32, [R1+0x170c] ;  /* 0x00170c0001207983 */ /* 0x000f280000100800 */
[----:B------:R-:W0:Y:S04]  /*23150*/  LDL R158, [R1+0x180c] ;  /* 0x00180c00019e7983 */ /* 0x000e280000100800 */
[----:B------:R-:W0:Y:S01]  /*23160*/  LDL R159, [R1+0x1810] ;  /* 0x00181000019f7983 */ /* 0x000e220000100800 */
[----:B------:R-:W-:-:S02]  /*23170*/  PRMT R63, RZ, 0x7610, R63 ;  /* 0x00007610ff3f7816 */ /* 0x000fc4000000003f */
[----:B------:R-:W-:Y:S02]  /*23180*/  PRMT R62, RZ, 0x7610, R62 ;  /* 0x00007610ff3e7816 */ /* 0x000fe4000000003e */
[----:B------:R-:W-:Y:S02]  /*23190*/  PRMT R61, RZ, 0x7610, R61 ;  /* 0x00007610ff3d7816 */ /* 0x000fe4000000003d */
[----:B------:R-:W-:Y:S02]  /*231a0*/  PRMT R60, RZ, 0x7610, R60 ;  /* 0x00007610ff3c7816 */ /* 0x000fe4000000003c */
[----:B------:R-:W-:Y:S02]  /*231b0*/  PRMT R59, RZ, 0x7610, R59 ;  /* 0x00007610ff3b7816 */ /* 0x000fe4000000003b */
[----:B0-----:R-:W-:-:S04]  /*231c0*/  @!P0 LOP3.LUT R159, R159, R158, RZ, 0x3c, !PT ;  /* 0x0000009e9f9f8212 */ /* 0x001fc800078e3cff */
[----:B------:R-:W-:-:S04]  /*231d0*/  @!P0 LOP3.LUT R158, R159, R158, RZ, 0x3c, !PT ;  /* 0x0000009e9f9e8212 */ /* 0x000fc800078e3cff */
[----:B------:R-:W-:-:S05]  /*231e0*/  @!P0 LOP3.LUT R159, R159, R158, RZ, 0x3c, !PT ;  /* 0x0000009e9f9f8212 */ /* 0x000fca00078e3cff */
[----:B------:R0:W4:Y:S02]  /*231f0*/  @!P0 LDG.E.U16 R63, desc[UR60][R158.64] ;  /* 0x0000003c9e3f8981 */ /* 0x000124000c1e1500 */
[----:B0-----:R-:W-:Y:S02]  /*23200*/  @!P0 IMAD.MOV.U32 R158, RZ, RZ, R34 ;  /* 0x000000ffff9e8224 */ /* 0x001fe400078e0022 */
[----:B------:R-:W-:Y:S01]  /*23210*/  @!P0 IMAD.MOV.U32 R159, RZ, RZ, R40 ;  /* 0x000000ffff9f8224 */ /* 0x000fe200078e0028 */
[----:B------:R-:W4:Y:S04]  /*23220*/  LDL R34, [R1+0x1610] ;  /* 0x0016100001227983 */ /* 0x000f280000100800 */
[----:B------:R3:W4:Y:S04]  /*23230*/  @!P0 LDG.E.U16 R62, desc[UR60][R158.64] ;  /* 0x0000003c9e3e8981 */ /* 0x000728000c1e1500 */
[----:B------:R-:W4:Y:S01]  /*23240*/  LDL R40, [R1+0x160c] ;  /* 0x00160c0001287983 */ /* 0x000f220000100800 */
[----:B---3--:R-:W-:-:S02]  /*23250*/  @!P0 IMAD.MOV.U32 R158, RZ, RZ, R22 ;  /* 0x000000ffff9e8224 */ /* 0x008fc400078e0016 */
[----:B--2---:R-:W-:Y:S01]  /*23260*/  @!P0 IMAD.MOV.U32 R159, RZ, RZ, R28 ;  /* 0x000000ffff9f8224 */ /* 0x004fe200078e001c */
[----:B------:R-:W2:Y:S04]  /*23270*/  LDL R22, [R1+0x1690] ;  /* 0x0016900001167983 */ /* 0x000ea80000100800 */
        /* <DEDUP_REMOVED lines=12> */
[----:B------:R-:W4:Y:S04]  /*23340*/  LDL R29, [R1+0x15d0] ;  /* 0x0015d000011d7983 */ /* 0x000f280000100800 */
[----:B------:R-:W0:Y:S04]  /*23350*/  LDL R158, [R1+0x16cc] ;  /* 0x0016cc00019e7983 */ /* 0x000e280000100800 */
[----:B------:R-:W0:Y:S01]  /*23360*/  LDL R159, [R1+0x16d0] ;  /* 0x0016d000019f7983 */ /* 0x000e220000100800 */
[----:B------:R-:W-:-:S02]  /*23370*/  PRMT R39, RZ, 0x7610, R39 ;  /* 0x00007610ff277816 */ /* 0x000fc40000000027 */
[----:B------:R-:W-:Y:S02]  /*23380*/  PRMT R35, RZ, 0x7610, R35 ;  /* 0x00007610ff237816 */ /* 0x000fe40000000023 */
[----:B0-----:R-:W-:-:S04]  /*23390*/  @!P0 LOP3.LUT R159, R159, R158, RZ, 0x3c, !PT ;  /* 0x0000009e9f9f8212 */ /* 0x001fc800078e3cff */
[----:B------:R-:W-:-:S04]  /*233a0*/  @!P0 LOP3.LUT R158, R159, R158, RZ, 0x3c, !PT ;  /* 0x0000009e9f9e8212 */ /* 0x000fc800078e3cff */
[----:B------:R-:W-:-:S05]  /*233b0*/  @!P0 LOP3.LUT R159, R159, R158, RZ, 0x3c, !PT ;  /* 0x0000009e9f9f8212 */ /* 0x000fca00078e3cff */
[----:B------:R2:W4:Y:S02]  /*233c0*/  @!P0 LDG.E.U16 R41, desc[UR60][R158.64] ;  /* 0x0000003c9e298981 */ /* 0x000524000c1e1500 */
[----:B--2---:R-:W-:Y:S02]  /*233d0*/  @!P0 IMAD.MOV.U32 R158, RZ, RZ, R22 ;  /* 0x000000ffff9e8224 */ /* 0x004fe400078e0016 */
[----:B---3--:R-:W-:Y:S01]  /*233e0*/  @!P0 IMAD.MOV.U32 R159, RZ, RZ, R28 ;  /* 0x000000ffff9f8224 */ /* 0x008fe200078e001c */
[----:B------:R-:W2:Y:S04]  /*233f0*/  LDL R22, [R1+0x1590] ;  /* 0x0015900001167983 */ /* 0x000ea80000100800 */
[----:B------:R-:W3:Y:S04]  /*23400*/  LDL R28, [R1+0x158c] ;  /* 0x00158c00011c7983 */ /* 0x000ee80000100800 */
[----:B------:R4:W3:Y:S02]  /*23410*/  @!P0 LDG.E.U16 R39, desc[UR60][R158.64] ;  /* 0x0000003c9e278981 */ /* 0x0008e4000c1e1500 */
[----:B----4-:R-:W-:-:S02]  /*23420*/  @!P0 IMAD.MOV.U32 R158, RZ, RZ, R2 ;  /* 0x000000ffff9e8224 */ /* 0x010fc400078e0002 */
[----:B------:R-:W-:Y:S01]  /*23430*/  @!P0 IMAD.MOV.U32 R159, RZ, RZ, R26 ;  /* 0x000000ffff9f8224 */ /* 0x000fe200078e001a */
[----:B------:R-:W4:Y:S04]  /*23440*/  LDL R2, [R1+0x1550] ;  /* 0x0015500001027983 */ /* 0x000f280000100800 */
[----:B------:R-:W4:Y:S01]  /*23450*/  LDL R26, [R1+0x154c] ;  /* 0x00154c00011a7983 */ /* 0x000f220000100800 */
[----:B------:R-:W-:-:S03]  /*23460*/  PRMT R33, RZ, 0x7610, R33 ;  /* 0x00007610ff217816 */ /* 0x000fc60000000021 */
        /* <DEDUP_REMOVED lines=9> */
[----:B0-----:R-:W-:Y:S02]  /*23500*/  @!P0 IMAD.MOV.U32 R158, RZ, RZ, R29 ;  /* 0x000000ffff9e8224 */ /* 0x001fe400078e001d */
[----:B------:R-:W-:Y:S01]  /*23510*/  @!P0 IMAD.MOV.U32 R159, RZ, RZ, R32 ;  /* 0x000000ffff9f8224 */ /* 0x000fe200078e0020 */
[----:B------:R-:W4:Y:S04]  /*23520*/  LDL R29, [R1+0x1490] ;  /* 0x00149000011d7983 */ /* 0x000f280000100800 */
[----:B------:R2:W4:Y:S04]  /*23530*/  @!P0 LDG.E.U16 R24, desc[UR60][R158.64] ;  /* 0x0000003c9e188981 */ /* 0x000528000c1e1500 */
[----:B------:R-:W4:Y:S01]  /*23540*/  LDL R32, [R1+0x148c] ;  /* 0x00148c0001207983 */ /* 0x000f220000100800 */
[----:B--2---:R-:W-:-:S03]  /*23550*/  @!P0 IMAD.MOV.U32 R158, RZ, RZ, R22 ;  /* 0x000000ffff9e8224 */ /* 0x004fc600078e0016 */
[----:B------:R-:W2:Y:S01]  /*23560*/  LDL R22, [R1+0xc40] ;  /* 0x000c400001167983 */ /* 0x000ea20000100800 */
[----:B---3--:R-:W-:-:S03]  /*23570*/  @!P0 IMAD.MOV.U32 R159, RZ, RZ, R28 ;  /* 0x000000ffff9f8224 */ /* 0x008fc600078e001c */
[----:B------:R-:W3:Y:S04]  /*23580*/  LDL R28, [R1+0xc3c] ;  /* 0x000c3c00011c7983 */ /* 0x000ee80000100800 */
[----:B------:R4:W3:Y:S02]  /*23590*/  @!P0 LDG.E.U16 R23, desc[UR60][R158.64] ;  /* 0x0000003c9e178981 */ /* 0x0008e4000c1e1500 */
[----:B----4-:R-:W-:Y:S02]  /*235a0*/  @!P0 IMAD.MOV.U32 R158, RZ, RZ, R2 ;  /* 0x000000ffff9e8224 */ /* 0x010fe400078e0002 */
[----:B------:R-:W4:Y:S01]  /*235b0*/  LDL R2, [R1+0xc00] ;  /* 0x000c000001027983 */ /* 0x000f220000100800 */
[----:B------:R-:W-:-:S03]  /*235c0*/  @!P0 IMAD.MOV.U32 R159, RZ, RZ, R26 ;  /* 0x000000ffff9f8224 */ /* 0x000fc600078e001a */
[----:B------:R-:W4:Y:S04]  /*235d0*/  LDL R26, [R1+0xbfc] ;  /* 0x000bfc00011a7983 */ /* 0x000f280000100800 */
[----:B------:R0:W4:Y:S04]  /*235e0*/  @!P0 LDG.E.U16 R19, desc[UR60][R158.64] ;  /* 0x0000003c9e138981 */ /* 0x000128000c1e1500 */
        /* <DEDUP_REMOVED lines=16> */
[----:B0-----:R-:W-:-:S02]  /*236f0*/  @!P0 IMAD.MOV.U32 R158, RZ, RZ, R29 ;  /* 0x000000ffff9e8224 */ /* 0x001fc400078e001d */
[----:B------:R-:W-:Y:S01]  /*23700*/  @!P0 IMAD.MOV.U32 R159, RZ, RZ, R32 ;  /* 0x000000ffff9f8224 */ /* 0x000fe200078e0020 */
[----:B------:R-:W4:Y:S04]  /*23710*/  LDL R29, [R1+0xb00] ;  /* 0x000b0000011d7983 */ /* 0x000f280000100800 */
[----:B------:R2:W4:Y:S04]  /*23720*/  @!P0 LDG.E.U16 R3, desc[UR60][R158.64] ;  /* 0x0000003c9e038981 */ /* 0x000528000c1e1500 */
[----:B------:R-:W4:Y:S01]  /*23730*/  LDL R32, [R1+0xb80] ;  /* 0x000b800001207983 */ /* 0x000f220000100800 */
[----:B--2---:R-:W-:-:S02]  /*23740*/  @!P0 IMAD.MOV.U32 R158, RZ, RZ, R22 ;  /* 0x000000ffff9e8224 */ /* 0x004fc400078e0016 */
[----:B---3--:R-:W-:Y:S01]  /*23750*/  @!P0 IMAD.MOV.U32 R159, RZ, RZ, R28 ;  /* 0x000000ffff9f8224 */ /* 0x008fe200078e001c */
[----:B------:R-:W2:Y:S04]  /*23760*/  LDL R22, [R1+0xb40] ;  /* 0x000b400001167983 */ /* 0x000ea80000100800 */
[----:B------:R4:W3:Y:S04]  /*23770*/  @!P0 LDG.E.U16 R252, desc[UR60][R158.64] ;  /* 0x0000003c9efc8981 */ /* 0x0008e8000c1e1500 */
[----:B------:R-:W3:Y:S01]  /*23780*/  LDL R28, [R1+0xb3c] ;  /* 0x000b3c00011c7983 */ /* 0x000ee20000100800 */
[----:B----4-:R-:W-:-:S02]  /*23790*/  @!P0 IMAD.MOV.U32 R158, RZ, RZ, R2 ;  /* 0x000000ffff9e8224 */ /* 0x010fc400078e0002 */
        /* <DEDUP_REMOVED lines=25> */
[----:B0-----:R-:W-:-:S02]  /*23930*/  @!P0 IMAD.MOV.U32 R158, RZ, RZ, R29 ;  /* 0x000000ffff9e8224 */ /* 0x001fc400078e001d */
[----:B------:R-:W-:Y:S01]  /*23940*/  @!P0 IMAD.MOV.U32 R159, RZ, RZ, R34 ;  /* 0x000000ffff9f8224 */ /* 0x000fe200078e0022 */
[----:B------:R-:W3:Y:S04]  /*23950*/  LDL R29, [R1+0x97c] ;  /* 0x00097c00011d7983 */ /* 0x000ee80000100800 */
[----:B------:R4:W3:Y:S02]  /*23960*/  @!P0 LDG.E.U16 R247, desc[UR60][R158.64] ;  /* 0x0000003c9ef78981 */ /* 0x0008e4000c1e1500 */
[----:B----4-:R-:W-:Y:S02]  /*23970*/  @!P0 IMAD.MOV.U32 R158, RZ, RZ, R2 ;  /* 0x000000ffff9e8224 */ /* 0x010fe400078e0002 */
[----:B------:R-:W-:Y:S01]  /*23980*/  @!P0 IMAD.MOV.U32 R159, RZ, RZ, R26 ;  /* 0x000000ffff9f8224 */ /* 0x000fe200078e001a */
[----:B------:R-:W4:Y:S04]  /*23990*/  LDL R2, [R1+0x9c0] ;  /* 0x0009c00001027983 */ /* 0x000f280000100800 */
[----:B------:R-:W4:Y:S04]  /*239a0*/  LDL R26, [R1+0x980] ;  /* 0x00098000011a7983 */ /* 0x000f280000100800 */
[----:B------:R-:W4:Y:S04]  /*239b0*/  LDL.LU R34, [R1+0x93c] ;  /* 0x00093c0001227983 */ /* 0x000f280000300800 */
[----:B------:R0:W4:Y:S04]  /*239c0*/  @!P0 LDG.E.U16 R246, desc[UR60][R158.64] ;  /* 0x0000003c9ef68981 */ /* 0x000128000c1e1500 */
[----:B------:R-:W2:Y:S01]  /*239d0*/  LDL R159, [R1+0xa7c] ;  /* 0x000a7c00019f7983 */ /* 0x000ea20000100800 */
[----:B------:R-:W-:-:S02]  /*239e0*/  PRMT R245, RZ, 0x7610, R245 ;  /* 0x00007610fff57816 */ /* 0x000fc400000000f5 */
[----:B------:R-:W-:Y:S01]  /*239f0*/  PRMT R244, RZ, 0x7610, R244 ;  /* 0x00007610fff47816 */ /* 0x000fe200000000f4 */
[----:B0-----:R-:W-:Y:S02]  /*23a00*/  @!P0 IMAD.MOV.U32 R158, RZ, RZ, R32 ;  /* 0x000000ffff9e8224 */ /* 0x001fe400078e0020 */
[----:B------:R-:W4:Y:S04]  /*23a10*/  LDL R32, [R1+0x940] ;  /* 0x0009400001207983 */ /* 0x000f280000100800 */
[----:B--2---:R0:W2:Y:S02]  /*23a20*/  @!P0 LDG.E.U16 R245, desc[UR60][R158.64] ;  /* 0x0000003c9ef58981 */ /* 0x0040a4000c1e1500 */
[----:B0-----:R-:W-:Y:S02]  /*23a30*/  @!P0 IMAD.MOV.U32 R158, RZ, RZ, R22 ;  /* 0x000000ffff9e8224 */ /* 0x001fe400078e0016 */
[----:B---3--:R-:W-:Y:S01]  /*23a40*/  @!P0 IMAD.MOV.U32 R159, RZ, RZ, R28 ;  /* 0x000000ffff9f8224 */ /* 0x008fe200078e001c */
[----:B------:R-:W-:Y:S01]  /*23a50*/  PRMT R243, RZ, 0x7610, R243 ;  /* 0x00007610fff37816 */ /* 0x000fe200000000f3 */
[----:B------:R-:W3:Y:S04]  /*23a60*/  LDL R28, [R1+0x8fc] ;  /* 0x0008fc00011c7983 */ /* 0x000ee80000100800 */
[----:B------:R0:W2:Y:S04]  /*23a70*/  @!P0 LDG.E.U16 R244, desc[UR60][R158.64] ;  /* 0x0000003c9ef48981 */ /* 0x0000a8000c1e1500 */
[----:B------:R-:W3:Y:S04]  /*23a80*/  LDL R22, [R1+0x900] ;  /* 0x0009000001167983 */ /* 0x000ee80000100800 */
[----:B------:R-:W0:Y:S04]  /*23a90*/  LDL R158, [R1+0x9fc] ;  /* 0x0009fc00019e7983 */ /* 0x000e280000100800 */
[----:B------:R-:W0:Y:S01]  /*23aa0*/  LDL R159, [R1+0xa00] ;  /* 0x000a0000019f7983 */ /* 0x000e220000100800 */
[----:B------:R-:W-:-:S02]  /*23ab0*/  PRMT R242, RZ, 0x7610, R242 ;  /* 0x00007610fff27816 */ /* 0x000fc400000000f2 */
[----:B------:R-:W-:Y:S02]  /*23ac0*/  PRMT R241, RZ, 0x7610, R241 ;  /* 0x00007610fff17816 */ /* 0x000fe400000000f1 */
[----:B0-----:R-:W-:-:S04]  /*23ad0*/  @!P0 LOP3.LUT R159, R159, R158, RZ, 0x3c, !PT ;  /* 0x0000009e9f9f8212 */ /* 0x001fc800078e3cff */
[----:B------:R-:W-:-:S04]  /*23ae0*/  @!P0 LOP3.LUT R158, R159, R158, RZ, 0x3c, !PT ;  /* 0x0000009e9f9e8212 */ /* 0x000fc800078e3cff */
[----:B------:R-:W-:-:S05]  /*23af0*/  @!P0 LOP3.LUT R159, R159, R158, RZ, 0x3c, !PT ;  /* 0x0000009e9f9f8212 */ /* 0x000fca00078e3cff */
[----:B------:R4:W2:Y:S02]  /*23b00*/  @!P0 LDG.E.U16 R243, desc[UR60][R158.64] ;  /* 0x0000003c9ef38981 */ /* 0x0008a4000c1e1500 */
[----:B----4-:R-:W-:Y:S02]  /*23b10*/  @!P0 IMAD.MOV.U32 R158, RZ, RZ, R2 ;  /* 0x000000ffff9e8224 */ /* 0x010fe400078e0002 */
[----:B------:R-:W4:Y:S01]  /*23b20*/  LDL R2, [R1+0x8c0] ;  /* 0x0008c00001027983 */ /* 0x000f220000100800 */
[----:B------:R-:W-:Y:S01]  /*23b30*/  @!P0 IMAD.MOV.U32 R159, RZ, RZ, R40 ;  /* 0x000000ffff9f8224 */ /* 0x000fe200078e0028 */
[----:B------:R-:W-:Y:S02]  /*23b40*/  PRMT R240, RZ, 0x7610, R240 ;  /* 0x00007610fff07816 */ /* 0x000fe400000000f0 */
[----:B------:R-:W-:Y:S01]  /*23b50*/  PRMT R239, RZ, 0x7610, R239 ;  /* 0x00007610ffef7816 */ /* 0x000fe200000000ef */
[----:B------:R-:W2:Y:S04]  /*23b60*/  LDL R40, [R1+0x1848] ;  /* 0x0018480001287983 */ /* 0x000ea80000100800 */
[----:B------:R0:W2:Y:S02]  /*23b70*/  @!P0 LDG.E.U16 R242, desc[UR60][R158.64] ;  /* 0x0000003c9ef28981 */ /* 0x0000a4000c1e1500 */
[----:B0-----:R-:W-:Y:S01]  /*23b80*/  @!P0 MOV R158, R26 ;  /* 0x0000001a009e8202 */ /* 0x001fe20000000f00 */
[----:B------:R-:W-:Y:S01]  /*23b90*/  @!P0 IMAD.MOV.U32 R159, RZ, RZ, R29 ;  /* 0x000000ffff9f8224 */ /* 0x000fe200078e001d */
[----:B------:R-:W2:Y:S04]  /*23ba0*/  LDL R26, [R1+0x1874] ;  /* 0x00187400011a7983 */ /* 0x000ea80000100800 */
[----:B------:R-:W2:Y:S04]  /*23bb0*/  LDL R29, [R1+0x145c] ;  /* 0x00145c00011d7983 */ /* 0x000ea80000100800 */
[----:B------:R0:W2:Y:S02]  /*23bc0*/  @!P0 LDG.E.U16 R241, desc[UR60][R158.64] ;  /* 0x0000003c9ef18981 */ /* 0x0000a4000c1e1500 */
[----:B0-----:R-:W-:-:S02]  /*23bd0*/  @!P0 IMAD.MOV.U32 R158, RZ, RZ, R32 ;  /* 0x000000ffff9e8224 */ /* 0x001fc400078e0020 */
[----:B------:R-:W-:Y:S01]  /*23be0*/  @!P0 IMAD.MOV.U32 R159, RZ, RZ, R34 ;  /* 0x000000ffff9f8224 */ /* 0x000fe200078e0022 */
[----:B------:R-:W2:Y:S04]  /*23bf0*/  LDL R32, [R1+0x17c4] ;  /* 0x0017c40001207983 */ /* 0x000ea80000100800 */
[----:B------:R3:W2:Y:S02]  /*23c00*/  @!P0 LDG.E.U16 R240, desc[UR60][R158.64] ;  /* 0x0000003c9ef08981 */ /* 0x0006a4000c1e1500 */
[----:B---3--:R-:W-:Y:S02]  /*23c10*/  @!P0 IMAD.MOV.U32 R158, RZ, RZ, R22 ;  /* 0x000000ffff9e8224 */ /* 0x008fe400078e0016 */
[----:B------:R-:W-:Y:S01]  /*23c20*/  @!P0 IMAD.MOV.U32 R159, RZ, RZ, R28 ;  /* 0x000000ffff9f8224 */ /* 0x000fe200078e001c */
[----:B------:R-:W3:Y:S04]  /*23c30*/  LDL R22, [R1+0x1808] ;  /* 0x0018080001167983 */ /* 0x000ee80000100800 */
[----:B------:R0:W3:Y:S04]  /*23c40*/  @!P0 LDG.E.U16 R239, desc[UR60][R158.64] ;  /* 0x0000003c9eef8981 */ /* 0x0000e8000c1e1500 */
[----:B------:R-:W3:Y:S01]  /*23c50*/  LDL R28, [R1+0x1804] ;  /* 0x00180400011c7983 */ /* 0x000ee20000100800 */
[----:B0-----:R-:W-:Y:S01]  /*23c60*/  @!P0 IMAD.MOV.U32 R159, RZ, RZ, R15 ;  /* 0x000000ffff9f8224 */ /* 0x001fe200078e000f */
[----:B------:R-:W-:Y:S01]  /*23c70*/  PRMT R238, RZ, 0x7610, R238 ;  /* 0x00007610ffee7816 */ /* 0x000fe200000000ee */
[----:B----4-:R-:W-:-:S02]  /*23c80*/  @!P0 IMAD.MOV.U32 R158, RZ, RZ, R2 ;  /* 0x000000ffff9e8224 */ /* 0x010fc400078e0002 */
[----:B------:R-:W4:Y:S04]  /*23c90*/  LDL R2, [R1+0x17c8] ;  /* 0x0017c80001027983 */ /* 0x000f280000100800 */
[----:B------:R0:W-:Y:S04]  /*23ca0*/  STL [R1+0x18cc], R15 ;  /* 0x0018cc0f01007387 */ /* 0x0001e80000100800 */
[----:B------:R2:W4:Y:S04]  /*23cb0*/  @!P0 LDG.E.U16 R238, desc[UR60][R158.64] ;  /* 0x0000003c9eee8981 */ /* 0x000528000c1e1500 */
[----:B0-----:R-:W3:Y:S01]  /*23cc0*/  LDL R15, [R1+0x1844] ;  /* 0x00184400010f7983 */ /* 0x001ee20000100800 */
[----:B--2---:R-:W-:-:S03]  /*23cd0*/  @!P0 IMAD.MOV.U32 R158, RZ, RZ, R26 ;  /* 0x000000ffff9e8224 */ /* 0x004fc600078e001a */
[----:B------:R-:W2:Y:S01]  /*23ce0*/  LDL R26, [R1+0x1788] ;  /* 0x00178800011a7983 */ /* 0x000ea20000100800 */
[----:B------:R-:W-:-:S03]  /*23cf0*/  @!P0 IMAD.MOV.U32 R159, RZ, RZ, R29 ;  /* 0x000000ffff9f8224 */ /* 0x000fc600078e001d */
[----:B------:R-:W2:Y:S01]  /*23d00*/  LDL R29, [R1+0x1784] ;  /* 0x00178400011d7983 */ /* 0x000ea20000100800 */
[----:B------:R-:W-:Y:S02]  /*23d10*/  PRMT R237, RZ, 0x7610, R237 ;  /* 0x00007610ffed7816 */ /* 0x000fe400000000ed */
[----:B------:R-:W-:-:S04]  /*23d20*/  PRMT R236, RZ, 0x7610, R236 ;  /* 0x00007610ffec7816 */ /* 0x000fc800000000ec */
[----:B------:R0:W2:Y:S01]  /*23d30*/  @!P0 LDG.E.U16 R237, desc[UR60][R158.64] ;  /* 0x0000003c9eed8981 */ /* 0x0000a2000c1e1500 */
[----:B------:R-:W-:Y:S01]  /*23d40*/  PRMT R235, RZ, 0x7610, R235 ;  /* 0x00007610ffeb7816 */ /* 0x000fe200000000eb */
[----:B0-----:R-:W-:Y:S01]  /*23d50*/  @!P0 IMAD.MOV.U32 R158, RZ, RZ, R40 ;  /* 0x000000ffff9e8224 */ /* 0x001fe200078e0028 */
[----:B------:R-:W-:Y:S01]  /*23d60*/  PRMT R234, RZ, 0x7610, R234 ;  /* 0x00007610ffea7816 */ /* 0x000fe200000000ea */
[----:B------:R-:W2:Y:S01]  /*23d70*/  LDL R40, [R1+0x16c4] ;  /* 0x0016c40001287983 */ /* 0x000ea20000100800 */
[----:B------:R-:W-:Y:S01]  /*23d80*/  PRMT R233, RZ, 0x7610, R233 ;  /* 0x00007610ffe97816 */ /* 0x000fe200000000e9 */
[----:B---3--:R-:W-:Y:S02]  /*23d90*/  @!P0 IMAD.MOV.U32 R159, RZ, RZ, R15 ;  /* 0x000000ffff9f8224 */ /* 0x008fe400078e000f */
[----:B------:R-:W3:Y:S04]  /*23da0*/  LDL R15, [R1+0x1684] ;  /* 0x00168400010f7983 */ /* 0x000ee80000100800 */
[----:B------:R0:W3:Y:S02]  /*23db0*/  @!P0 LDG.E.U16 R236, desc[UR60][R158.64] ;  /* 0x0000003c9eec8981 */ /* 0x0000e4000c1e1500 */
[----:B0-----:R-:W-:-:S02]  /*23dc0*/  @!P0 IMAD.MOV.U32 R158, RZ, RZ, R22 ;  /* 0x000000ffff9e8224 */ /* 0x001fc400078e0016 */
[----:B------:R-:W-:Y:S01]  /*23dd0*/  @!P0 IMAD.MOV.U32 R159, RZ, RZ, R28 ;  /* 0x000000ffff9f8224 */ /* 0x000fe200078e001c */
        /* <DEDUP_REMOVED lines=8> */
[----:B--2---:R-:W-:-:S02]  /*23e60*/  @!P0 IMAD.MOV.U32 R158, RZ, RZ, R26 ;  /* 0x000000ffff9e8224 */ /* 0x004fc400078e001a */
[----:B------:R-:W-:Y:S01]  /*23e70*/  @!P0 IMAD.MOV.U32 R159, RZ, RZ, R29 ;  /* 0x000000ffff9f8224 */ /* 0x000fe200078e001d */
[----:B------:R-:W-:Y:S01]  /*23e80*/  PRMT R232, RZ, 0x7610, R232 ;  /* 0x00007610ffe87816 */ /* 0x000fe200000000e8 */
[----:B------:R-:W2:Y:S04]  /*23e90*/  LDL R29, [R1+0x1644] ;  /* 0x00164400011d7983 */ /* 0x000ea80000100800 */
[----:B------:R0:W2:Y:S04]  /*23ea0*/  @!P0 LDG.E.U16 R233, desc[UR60][R158.64] ;  /* 0x0000003c9ee98981 */ /* 0x0000a8000c1e1500 */
[----:B------:R-:W2:Y:S04]  /*23eb0*/  LDL R26, [R1+0x1648] ;  /* 0x00164800011a7983 */ /* 0x000ea80000100800 */
        /* <DEDUP_REMOVED lines=8> */
[----:B---3--:R-:W-:Y:S02]  /*23f40*/  @!P0 IMAD.MOV.U32 R158, RZ, RZ, R22 ;  /* 0x000000ffff9e8224 */ /* 0x008fe400078e0016 */
[----:B------:R-:W-:Y:S01]  /*23f50*/  @!P0 IMAD.MOV.U32 R159, RZ, RZ, R28 ;  /* 0x000000ffff9f8224 */ /* 0x000fe200078e001c */
[----:B------:R-:W3:Y:S04]  /*23f60*/  LDL R22, [R1+0x1608] ;  /* 0x0016080001167983 */ /* 0x000ee80000100800 */
[----:B------:R-:W3:Y:S04]  /*23f70*/  LDL R28, [R1+0x1604] ;  /* 0x00160400011c7983 */ /* 0x000ee80000100800 */
[----:B------:R4:W3:Y:S01]  /*23f80*/  @!P0 LDG.E.U16 R231, desc[UR60][R158.64] ;  /* 0x0000003c9ee78981 */ /* 0x0008e2000c1e1500 */
[----:B------:R-:W-:Y:S01]  /*23f90*/  PRMT R229, RZ, 0x7610, R229 ;  /* 0x00007610ffe57816 */ /* 0x000fe200000000e5 */
[----:B----4-:R-:W-:-:S02]  /*23fa0*/  @!P0 IMAD.MOV.U32 R158, RZ, RZ, R32 ;  /* 0x000000ffff9e8224 */ /* 0x010fc400078e0020 */
        /* <DEDUP_REMOVED lines=11> */
[----:B--2---:R-:W-:-:S02]  /*24060*/  @!P0 IMAD.MOV.U32 R158, RZ, RZ, R26 ;  /* 0x000000ffff9e8224 */ /* 0x004fc400078e001a */
[----:B------:R-:W-:Y:S01]  /*24070*/  @!P0 IMAD.MOV.U32 R159, RZ, RZ, R29 ;  /* 0x000000ffff9f8224 */ /* 0x000fe200078e001d */
[----:B------:R-:W2:Y:S04]  /*24080*/  LDL R26, [R1+0x1508] ;  /* 0x00150800011a7983 */ /* 0x000ea80000100800 */
[----:B------:R3:W2:Y:S04]  /*24090*/  @!P0 LDG.E.U16 R228, desc[UR60][R158.64] ;  /* 0x0000003c9ee48981 */ /* 0x0006a8000c1e1500 */
[----:B------:R-:W2:Y:S01]  /*240a0*/  LDL R29, [R1+0x1504] ;  /* 0x00150400011d7983 */ /* 0x000ea20000100800 */
[----:B---3--:R-:W-:Y:S01]  /*240b0*/  @!P0 IMAD.MOV.U32 R158, RZ, RZ, R22 ;  /* 0x000000ffff9e8224 */ /* 0x008fe200078e0016 */
[----:B------:R-:W-:-:S02]  /*240c0*/  PRMT R226, RZ, 0x7610, R226 ;  /* 0x00007610ffe27816 */ /* 0x000fc400000000e2 */
[----:B------:R-:W3:Y:S01]  /*240d0*/  LDL R22, [R1+0x14c8] ;  /* 0x0014c80001167983 */ /* 0x000ee20000100800 */
[----:B------:R-:W-:-:S03]  /*240e0*/  @!P0 IMAD.MOV.U32 R159, RZ, RZ, R28 ;  /* 0x000000ffff9f8224 */ /* 0x000fc600078e001c */
[----:B------:R-:W3:Y:S04]  /*240f0*/  LDL R28, [R1+0x14c4] ;  /* 0x0014c400011c7983 */ /* 0x000ee80000100800 */
[----:B------:R0:W3:Y:S04]  /*24100*/  @!P0 LDG.E.U16 R227, desc[UR60][R158.64] ;  /* 0x0000003c9ee38981 */ /* 0x0000e8000c1e1500 */
[----:B------:R-:W0:Y:S04]  /*24110*/  LDL R158, [R1+0x15c4] ;  /* 0x0015c400019e7983 */ /* 0x000e280000100800 */
[----:B------:R-:W0:Y:S01]  /*24120*/  LDL R159, [R1+0x15c8] ;  /* 0x0015c800019f7983 */ /* 0x000e220000100800 */
[----:B------:R-:W-:-:S02]  /*24130*/  PRMT R225, RZ, 0x7610, R225 ;  /* 0x00007610ffe17816 */ /* 0x000fc400000000e1 */
[----:B------:R-:W-:Y:S02]  /*24140*/  PRMT R224, RZ, 0x7610, R224 ;  /* 0x00007610ffe07816 */ /* 0x000fe400000000e0 */
[----:B0-----:R-:W-:-:S04]  /*24150*/  @!P0 LOP3.LUT R159, R159, R158, RZ, 0x3c, !PT ;  /* 0x0000009e9f9f8212 */ /* 0x001fc800078e3cff */
[----:B------:R-:W-:-:S04]  /*24160*/  @!P0 LOP3.LUT R158, R159, R158, RZ, 0x3c, !PT ;  /* 0x0000009e9f9e8212 */ /* 0x000fc800078e3cff */
[----:B------:R-:W-:-:S05]  /*24170*/  @!P0 LOP3.LUT R159, R159, R158, RZ, 0x3c, !PT ;  /* 0x0000009e9f9f8212 */ /* 0x000fca00078e3cff */
[----:B------:R4:W3:Y:S02]  /*24180*/  @!P0 LDG.E.U16 R226, desc[UR60][R158.64] ;  /* 0x0000003c9ee28981 */ /* 0x0008e4000c1e1500 */
[----:B----4-:R-:W-:Y:S02]  /*24190*/  @!P0 IMAD.MOV.U32 R158, RZ, RZ, R2 ;  /* 0x000000ffff9e8224 */ /* 0x010fe400078e0002 */
[----:B------:R-:W-:Y:S01]  /*241a0*/  @!P0 IMAD.MOV.U32 R159, RZ, RZ, R15 ;  /* 0x000000ffff9f8224 */ /* 0x000fe200078e000f */
[----:B------:R-:W4:Y:S04]  /*241b0*/  LDL R2, [R1+0x1488] ;  /* 0x0014880001027983 */ /* 0x000f280000100800 */
[----:B------:R-:W4:Y:S04]  /*241c0*/  LDL R15, [R1+0x1484] ;  /* 0x00148400010f7983 */ /* 0x000f280000100800 */
[----:B------:R0:W4:Y:S01]  /*241d0*/  @!P0 LDG.E.U16 R225, desc[UR60][R158.64] ;  /* 0x0000003c9ee18981 */ /* 0x000122000c1e1500 */
[----:B------:R-:W-:Y:S01]  /*241e0*/  PRMT R223, RZ, 0x7610, R223 ;  /* 0x00007610ffdf7816 */ /* 0x000fe200000000df */
[----:B0-----:R-:W-:-:S02]  /*241f0*/  @!P0 IMAD.MOV.U32 R158, RZ, RZ, R32 ;  /* 0x000000ffff9e8224 */ /* 0x001fc400078e0020 */
[----:B------:R-:W-:Y:S01]  /*24200*/  @!P0 IMAD.MOV.U32 R159, RZ, RZ, R40 ;  /* 0x000000ffff9f8224 */ /* 0x000fe200078e0028 */
[----:B------:R-:W-:Y:S01]  /*24210*/  PRMT R222, RZ, 0x7610, R222 ;  /* 0x00007610ffde7816 */ /* 0x000fe200000000de */
[----:B------:R-:W4:Y:S04]  /*24220*/  LDL R40, [R1+0xbf4] ;  /* 0x000bf40001287983 */ /* 0x000f280000100800 */
[----:B------:R2:W4:Y:S01]  /*24230*/  @!P0 LDG.E.U16 R224, desc[UR60][R158.64] ;  /* 0x0000003c9ee08981 */ /* 0x000522000c1e1500 */
[----:B------:R-:W-:-:S03]  /*24240*/  PRMT R221, RZ, 0x7610, R221 ;  /* 0x00007610ffdd7816 */ /* 0x000fc600000000dd */
[----:B------:R-:W4:Y:S01]  /*24250*/  LDL R32, [R1+0xbb4] ;  /* 0x000bb40001207983 */ /* 0x000f220000100800 */
[----:B--2---:R-:W-:Y:S02]  /*24260*/  @!P0 IMAD.MOV.U32 R158, RZ, RZ, R26 ;  /* 0x000000ffff9e8224 */ /* 0x004fe400078e001a */
[----:B------:R-:W-:Y:S01]  /*24270*/  @!P0 IMAD.MOV.U32 R159, RZ, RZ, R29 ;  /* 0x000000ffff9f8224 */ /* 0x000fe200078e001d */
[----:B------:R-:W2:Y:S04]  /*24280*/  LDL R26, [R1+0xbf8] ;  /* 0x000bf800011a7983 */ /* 0x000ea80000100800 */
[----:B------:R3:W2:Y:S04]  /*24290*/  @!P0 LDG.E.U16 R223, desc[UR60][R158.64] ;  /* 0x0000003c9edf8981 */ /* 0x0006a8000c1e1500 */
[----:B------:R-:W2:Y:S01]  /*242a0*/  LDL R29, [R1+0xb74] ;  /* 0x000b7400011d7983 */ /* 0x000ea20000100800 */
[----:B---3--:R-:W-:-:S02]  /*242b0*/  @!P0 IMAD.MOV.U32 R158, RZ, RZ, R22 ;  /* 0x000000ffff9e8224 */ /* 0x008fc400078e0016 */
[----:B------:R-:W-:Y:S01]  /*242c0*/  @!P0 IMAD.MOV.U32 R159, RZ, RZ, R28 ;  /* 0x000000ffff9f8224 */ /* 0x000fe200078e001c */
[----:B------:R-:W3:Y:S04]  /*242d0*/  LDL R22, [R1+0xb78] ;  /* 0x000b780001167983 */ /* 0x000ee80000100800 */
[----:B------:R4:W3:Y:S04]  /*242e0*/  @!P0 LDG.E.U16 R222, desc[UR60][R158.64] ;  /* 0x0000003c9ede8981 */ /* 0x0008e8000c1e1500 */
[----:B------:R-:W3:Y:S01]  /*242f0*/  LDL R28, [R1+0xbb8] ;  /* 0x000bb800011c7983 */ /* 0x000ee20000100800 */
[----:B----4-:R-:W-:-:S03]  /*24300*/  @!P0 IMAD.MOV.U32 R158, RZ, RZ, R2 ;  /* 0x000000ffff9e8224 */ /* 0x010fc600078e0002 */
        /* <DEDUP_REMOVED lines=23> */
[----:B------:R0:W3:Y:S02]  /*24480*/  @!P0 LDG.E.U16 R218, desc[UR60][R158.64] ;  /* 0x0000003c9eda8981 */ /* 0x0000e4000c1e1500 */
[----:B0-----:R-:W-:Y:S02]  /*24490*/  @!P0 IMAD.MOV.U32 R158, RZ, RZ, R22 ;  /* 0x000000ffff9e8224 */ /* 0x001fe400078e0016 */
[----:B------:R-:W-:Y:S02]  /*244a0*/  @!P0 IMAD.MOV.U32 R159, RZ, RZ, R29 ;  /* 0x000000ffff9f8224 */ /* 0x000fe400078e001d */
[----:B------:R-:W3:Y:S04]  /*244b0*/  LDL R29, [R1+0xa78] ;  /* 0x000a7800011d7983 */ /* 0x000ee80000100800 */
[----:B------:R4:W3:Y:S02]  /*244c0*/  @!P0 LDG.E.U16 R217, desc[UR60][R158.64] ;  /* 0x0000003c9ed98981 */ /* 0x0008e4000c1e1500 */
[----:B----4-:R-:W-:-:S02]  /*244d0*/  @!P0 IMAD.MOV.U32 R158, RZ, RZ, R2 ;  /* 0x000000ffff9e8224 */ /* 0x010fc400078e0002 */
[----:B------:R-:W-:Y:S01]  /*244e0*/  @!P0 IMAD.MOV.U32 R159, RZ, RZ, R15 ;  /* 0x000000ffff9f8224 */ /* 0x000fe200078e000f */
[----:B------:R-:W4:Y:S04]  /*244f0*/  LDL R2, [R1+0xa38] ;  /* 0x000a380001027983 */ /* 0x000f280000100800 */
[----:B------:R-:W4:Y:S04]  /*24500*/  LDL R15, [R1+0xa34] ;  /* 0x000a3400010f7983 */ /* 0x000f280000100800 */
[----:B------:R-:W4:Y:S04]  /*24510*/  LDL.LU R22, [R1+0x9f4] ;  /* 0x0009f40001167983 */ /* 0x000f280000300800 */
[----:B------:R-:W4:Y:S04]  /*24520*/  LDL.LU R32, [R1+0x9f8] ;  /* 0x0009f80001207983 */ /* 0x000f280000300800 */
[----:B------:R2:W4:Y:S04]  /*24530*/  @!P0 LDG.E.U16 R216, desc[UR60][R158.64] ;  /* 0x0000003c9ed88981 */ /* 0x000528000c1e1500 */
[----:B------:R-:W3:Y:S01]  /*24540*/  LDL R159, [R1+0xaf4] ;  /* 0x000af400019f7983 */ /* 0x000ee20000100800 */
[----:B------:R-:W-:Y:S01]  /*24550*/  PRMT R215, RZ, 0x7610, R215 ;  /* 0x00007610ffd77816 */ /* 0x000fe200000000d7 */
[----:B--2---:R-:W-:-:S02]  /*24560*/  @!P0 IMAD.MOV.U32 R158, RZ, RZ, R26 ;  /* 0x000000ffff9e8224 */ /* 0x004fc400078e001a */
[----:B------:R-:W2:Y:S04]  /*24570*/  LDL.LU R26, [R1+0x9b4] ;  /* 0x0009b400011a7983 */ /* 0x000ea80000300800 */
[----:B---3--:R0:W3:Y:S04]  /*24580*/  @!P0 LDG.E.U16 R215, desc[UR60][R158.64] ;  /* 0x0000003c9ed78981 */ /* 0x0080e8000c1e1500 */
[----:B------:R-:W4:Y:S01]  /*24590*/  LDL R159, [R1+0xab4] ;  /* 0x000ab400019f7983 */ /* 0x000f220000100800 */
[----:B------:R-:W-:Y:S01]  /*245a0*/  PRMT R214, RZ, 0x7610, R214 ;  /* 0x00007610ffd67816 */ /* 0x000fe200000000d6 */
[----:B0-----:R-:W-:Y:S01]  /*245b0*/  @!P0 IMAD.MOV.U32 R158, RZ, RZ, R28 ;  /* 0x000000ffff9e8224 */ /* 0x001fe200078e001c */
[----:B------:R-:W-:Y:S01]  /*245c0*/  PRMT R213, RZ, 0x7610, R213 ;  /* 0x00007610ffd57816 */ /* 0x000fe200000000d5 */
[----:B------:R-:W3:Y:S01]  /*245d0*/  LDL.LU R28, [R1+0x974] ;  /* 0x00097400011c7983 */ /* 0x000ee20000300800 */
[----:B------:R-:W-:-:S02]  /*245e0*/  PRMT R212, RZ, 0x7610, R212 ;  /* 0x00007610ffd47816 */ /* 0x000fc400000000d4 */
[----:B------:R-:W-:Y:S01]  /*245f0*/  PRMT R211, RZ, 0x7610, R211 ;  /* 0x00007610ffd37816 */ /* 0x000fe200000000d3 */
[----:B----4-:R0:W4:Y:S02]  /*24600*/  @!P0 LDG.E.U16 R214, desc[UR60][R158.64] ;  /* 0x0000003c9ed68981 */ /* 0x010124000c1e1500 */
[----:B0-----:R-:W-:Y:S02]  /*24610*/  @!P0 IMAD.MOV.U32 R158, RZ, RZ, R29 ;  /* 0x000000ffff9e8224 */ /* 0x001fe400078e001d */
[----:B------:R-:W-:Y:S01]  /*24620*/  @!P0 IMAD.MOV.U32 R159, RZ, RZ, R40 ;  /* 0x000000ffff9f8224 */ /* 0x000fe200078e0028 */
[----:B------:R-:W4:Y:S04]  /*24630*/  LDL R29, [R1+0x8f8] ;  /* 0x0008f800011d7983 */ /* 0x000f280000100800 */
[----:B------:R0:W4:Y:S04]  /*24640*/  @!P0 LDG.E.U16 R213, desc[UR60][R158.64] ;  /* 0x0000003c9ed58981 */ /* 0x000128000c1e1500 */
[----:B------:R-:W4:Y:S01]  /*24650*/  LDL.LU R40, [R1+0x938] ;  /* 0x0009380001287983 */ /* 0x000f220000300800 */
[----:B0-----:R-:W-:-:S02]  /*24660*/  @!P0 IMAD.MOV.U32 R158, RZ, RZ, R2 ;  /* 0x000000ffff9e8224 */ /* 0x001fc400078e0002 */
[----:B------:R-:W-:Y:S02]  /*24670*/  @!P0 IMAD.MOV.U32 R159, RZ, RZ, R15 ;  /* 0x000000ffff9f8224 */ /* 0x000fe400078e000f */
[----:B------:R-:W4:Y:S04]  /*24680*/  LDL R15, [R1+0x8b8] ;  /* 0x0008b800010f7983 */ /* 0x000f280000100800 */
[----:B------:R0:W4:Y:S04]  /*24690*/  @!P0 LDG.E.U16 R212, desc[UR60][R158.64] ;  /* 0x0000003c9ed48981 */ /* 0x000128000c1e1500 */
[----:B------:R-:W4:Y:S01]  /*246a0*/  LDL.LU R2, [R1+0x1870] ;  /* 0x0018700001027983 */ /* 0x000f220000300800 */
[----:B0-----:R-:W-:-:S02]  /*246b0*/  @!P0 IMAD.MOV.U32 R158, RZ, RZ, R32 ;  /* 0x000000ffff9e8224 */ /* 0x001fc400078e0020 */
[----:B------:R-:W-:-:S05]  /*246c0*/  @!P0 IMAD.MOV.U32 R159, RZ, RZ, R22 ;  /* 0x000000ffff9f8224 */ /* 0x000fca00078e0016 */
[----:B------:R0:W4:Y:S04]  /*246d0*/  @!P0 LDG.E.U16 R211, desc[UR60][R158.64] ;  /* 0x0000003c9ed38981 */ /* 0x000128000c1e1500 */
[----:B------:R-:W0:Y:S01]  /*246e0*/  LDL R159, [R1+0x9b8] ;  /* 0x0009b800019f7983 */ /* 0x000e220000100800 */
[----:B------:R-:W-:Y:S02]  /*246f0*/  PRMT R210, RZ, 0x7610, R210 ;  /* 0x00007610ffd27816 */ /* 0x000fe400000000d2 */
[----:B0-----:R-:W-:Y:S01]  /*24700*/  @!P0 MOV R158, R159 ;  /* 0x0000009f009e8202 */ /* 0x001fe20000000f00 */
[----:B--2---:R-:W-:-:S05]  /*24710*/  @!P0 IMAD.MOV.U32 R159, RZ, RZ, R26 ;  /* 0x000000ffff9f8224 */ /* 0x004fca00078e001a */
[----:B------:R0:W2:Y:S04]  /*24720*/  @!P0 LDG.E.U16 R210, desc[UR60][R158.64] ;  /* 0x0000003c9ed28981 */ /* 0x0000a8000c1e1500 */
[----:B------:R-:W0:Y:S01]  /*24730*/  LDL R159, [R1+0x978] ;  /* 0x00097800019f7983 */ /* 0x000e220000100800 */
[----:B------:R-:W-:Y:S01]  /*24740*/  PRMT R209, RZ, 0x7610, R209 ;  /* 0x00007610ffd17816 */ /* 0x000fe200000000d1 */
[----:B0-----:R-:W-:Y:S02]  /*24750*/  @!P0 IMAD.MOV.U32 R158, RZ, RZ, R159 ;  /* 0x000000ffff9e8224 */ /* 0x001fe400078e009f */
[----:B---3--:R-:W-:-:S05]  /*24760*/  @!P0 IMAD.MOV.U32 R159, RZ, RZ, R28 ;  /* 0x000000ffff9f8224 */ /* 0x008fca00078e001c */
[----:B------:R4:W3:Y:S04]  /*24770*/  @!P0 LDG.E.U16 R209, desc[UR60][R158.64] ;  /* 0x0000003c9ed18981 */ /* 0x0008e8000c1e1500 */
[----:B------:R-:W2:Y:S01]  /*24780*/  LDL R159, [R1+0x934] ;  /* 0x00093400019f7983 */ /* 0x000ea20000100800 */
[----:B------:R-:W-:Y:S01]  /*24790*/  PRMT R208, RZ, 0x7610, R208 ;  /* 0x00007610ffd07816 */ /* 0x000fe200000000d0 */
[----:B----4-:R-:W-:Y:S01]  /*247a0*/  @!P0 IMAD.MOV.U32 R158, RZ, RZ, R40 ;  /* 0x000000ffff9e8224 */ /* 0x010fe200078e0028 */
[----:B------:R-:W-:-:S04]  /*247b0*/  PRMT R207, RZ, 0x7610, R207 ;  /* 0x00007610ffcf7816 */ /* 0x000fc800000000cf */
[----:B--2---:R0:W2:Y:S04]  /*247c0*/  @!P0 LDG.E.U16 R208, desc[UR60][R158.64] ;  /* 0x0000003c9ed08981 */ /* 0x0040a8000c1e1500 */
[----:B------:R-:W4:Y:S01]  /*247d0*/  LDL R159, [R1+0x8f4] ;  /* 0x0008f400019f7983 */ /* 0x000f220000100800 */
[----:B0-----:R-:W-:Y:S01]  /*247e0*/  @!P0 IMAD.MOV.U32 R158, RZ, RZ, R29 ;  /* 0x000000ffff9e8224 */ /* 0x001fe200078e001d */
[----:B------:R-:W-:Y:S02]  /*247f0*/  PRMT R206, RZ, 0x7610, R206 ;  /* 0x00007610ffce7816 */ /* 0x000fe400000000ce */
[----:B------:R-:W3:Y:S04]  /*24800*/  LDL R29, [R1+0x173c] ;  /* 0x00173c00011d7983 */ /* 0x000ee80000100800 */
[----:B----4-:R0:W4:Y:S02]  /*24810*/  @!P0 LDG.E.U16 R207, desc[UR60][R158.64] ;  /* 0x0000003c9ecf8981 */ /* 0x010124000c1e1500 */
[----:B0-----:R-:W-:-:S02]  /*24820*/  @!P0 IMAD.MOV.U32 R158, RZ, RZ, R15 ;  /* 0x000000ffff9e8224 */ /* 0x001fc400078e000f */
[----:B------:R-:W-:Y:S01]  /*24830*/  @!P0 IMAD.MOV.U32 R159, RZ, RZ, R17 ;  /* 0x000000ffff9f8224 */ /* 0x000fe200078e0011 */
[----:B------:R-:W2:Y:S04]  /*24840*/  LDL R15, [R1+0x1740] ;  /* 0x00174000010f7983 */ /* 0x000ea80000100800 */
[----:B------:R0:W-:Y:S04]  /*24850*/  STL [R1+0x18c4], R17 ;  /* 0x0018c41101007387 */ /* 0x0001e80000100800 */
[----:B------:R1:W4:Y:S01]  /*24860*/  @!P0 LDG.E.U16 R206, desc[UR60][R158.64] ;  /* 0x0000003c9ece8981 */ /* 0x000322000c1e1500 */
[----:B------:R-:W-:-:S03]  /*24870*/  PRMT R205, RZ, 0x7610, R205 ;  /* 0x00007610ffcd7816 */ /* 0x000fc600000000cd */
[----:B0-----:R-:W3:Y:S04]  /*24880*/  LDL R17, [R1+0x1780] ;  /* 0x0017800001117983 */ /* 0x001ee80000100800 */
[----:B------:R-:W2:Y:S01]  /*24890*/  LDL R159, [R1+0x1458] ;  /* 0x00145800019f7983 */ /* 0x000ea20000100800 */
[----:B-1----:R-:W-:-:S03]  /*248a0*/  @!P0 IMAD.MOV.U32 R158, RZ, RZ, R2 ;  /* 0x000000ffff9e8224 */ /* 0x002fc600078e0002 */
[----:B------:R0:W-:Y:S01]  /*248b0*/  STL [R1+0x1960], R2 ;  /* 0x0019600201007387 */ /* 0x0001e20000100800 */
[----:B------:R-:W-:Y:S02]  /*248c0*/  PRMT R204, RZ, 0x7610, R204 ;  /* 0x00007610ffcc7816 */ /* 0x000fe400000000cc */
[----:B------:R-:W-:Y:S01]  /*248d0*/  PRMT R203, RZ, 0x7610, R203 ;  /* 0x00007610ffcb7816 */ /* 0x000fe200000000cb */
[----:B0-----:R-:W4:Y:S04]  /*248e0*/  LDL R2, [R1+0x177c] ;  /* 0x00177c0001027983 */ /* 0x001f280000100800 */
[----:B--2---:R0:W2:Y:S04]  /*248f0*/  @!P0 LDG.E.U16 R205, desc[UR60][R158.64] ;  /* 0x0000003c9ecd8981 */ /* 0x0040a8000c1e1500 */
[----:B------:R-:W0:Y:S04]  /*24900*/  LDL R158, [R1+0x183c] ;  /* 0x00183c00019e7983 */ /* 0x000e280000100800 */
[----:B------:R-:W0:Y:S02]  /*24910*/  LDL R159, [R1+0x1840] ;  /* 0x00184000019f7983 */ /* 0x000e240000100800 */
[----:B0-----:R-:W-:-:S04]  /*24920*/  @!P0 LOP3.LUT R159, R159, R158, RZ, 0x3c, !PT ;  /* 0x0000009e9f9f8212 */ /* 0x001fc800078e3cff */
[----:B------:R-:W-:-:S04]  /*24930*/  @!P0 LOP3.LUT R158, R159, R158, RZ, 0x3c, !PT ;  /* 0x0000009e9f9e8212 */ /* 0x000fc800078e3cff */
[----:B------:R-:W-:-:S05]  /*24940*/  @!P0 LOP3.LUT R159, R159, R158, RZ, 0x3c, !PT ;  /* 0x0000009e9f9f8212 */ /* 0x000fca00078e3cff */
[----:B------:R0:W2:Y:S04]  /*24950*/  @!P0 LDG.E.U16 R204, desc[UR60][R158.64] ;  /* 0x0000003c9ecc8981 */ /* 0x0000a8000c1e1500 */
[----:B------:R-:W0:Y:S04]  /*24960*/  LDL R158, [R1+0x17fc] ;  /* 0x0017fc00019e7983 */ /* 0x000e280000100800 */
[----:B------:R-:W0:Y:S02]  /*24970*/  LDL R159, [R1+0x1800] ;  /* 0x00180000019f7983 */ /* 0x000e240000100800 */
[----:B0-----:R-:W-:-:S04]  /*24980*/  @!P0 LOP3.LUT R159, R159, R158, RZ, 0x3c, !PT ;  /* 0x0000009e9f9f8212 */ /* 0x001fc800078e3cff */
[----:B------:R-:W-:-:S04]  /*24990*/  @!P0 LOP3.LUT R158, R159, R158, RZ, 0x3c, !PT ;  /* 0x0000009e9f9e8212 */ /* 0x000fc800078e3cff */
[----:B------:R-:W-:-:S05]  /*249a0*/  @!P0 LOP3.LUT R159, R159, R158, RZ, 0x3c, !PT ;  /* 0x0000009e9f9f8212 */ /* 0x000fca00078e3cff */
[----:B------:R0:W2:Y:S04]  /*249b0*/  @!P0 LDG.E.U16 R203, desc[UR60][R158.64] ;  /* 0x0000003c9ecb8981 */ /* 0x0000a8000c1e1500 */
[----:B------:R-:W0:Y:S04]  /*249c0*/  LDL R158, [R1+0x17bc] ;  /* 0x0017bc00019e7983 */ /* 0x000e280000100800 */
[----:B------:R-:W0:Y:S01]  /*249d0*/  LDL R159, [R1+0x17c0] ;  /* 0x0017c000019f7983 */ /* 0x000e220000100800 */
[----:B------:R-:W-:Y:S02]  /*249e0*/  PRMT R202, RZ, 0x7610, R202 ;  /* 0x00007610ffca7816 */ /* 0x000fe400000000ca */
[----:B------:R-:W-:-:S02]  /*249f0*/  PRMT R201, RZ, 0x7610, R201 ;  /* 0x00007610ffc97816 */ /* 0x000fc400000000c9 */
[----:B------:R-:W-:Y:S02]  /*24a00*/  PRMT R200, RZ, 0x7610, R200 ;  /* 0x00007610ffc87816 */ /* 0x000fe400000000c8 */
[----:B0-----:R-:W-:-:S04]  /*24a10*/  @!P0 LOP3.LUT R159, R159, R158, RZ, 0x3c, !PT ;  /* 0x0000009e9f9f8212 */ /* 0x001fc800078e3cff */
[----:B------:R-:W-:-:S04]  /*24a20*/  @!P0 LOP3.LUT R158, R159, R158, RZ, 0x3c, !PT ;  /* 0x0000009e9f9e8212 */ /* 0x000fc800078e3cff */
[----:B------:R-:W-:-:S05]  /*24a30*/  @!P0 LOP3.LUT R159, R159, R158, RZ, 0x3c, !PT ;  /* 0x0000009e9f9f8212 */ /* 0x000fca00078e3cff */
[----:B------:R3:W2:Y:S02]  /*24a40*/  @!P0 LDG.E.U16 R202, desc[UR60][R158.64] ;  /* 0x0000003c9eca8981 */ /* 0x0006a4000c1e1500 */
[----:B---3--:R-:W-:Y:S02]  /*24a50*/  @!P0 IMAD.MOV.U32 R158, RZ, RZ, R17 ;  /* 0x000000ffff9e8224 */ /* 0x008fe400078e0011 */
[----:B----4-:R-:W-:Y:S01]  /*24a60*/  @!P0 IMAD.MOV.U32 R159, RZ, RZ, R2 ;  /* 0x000000ffff9f8224 */ /* 0x010fe200078e0002 */
[----:B------:R-:W-:Y:S01]  /*24a70*/  PRMT R199, RZ, 0x7610, R199 ;  /* 0x00007610ffc77816 */ /* 0x000fe200000000c7 */
[----:B------:R-:W3:Y:S04]  /*24a80*/  LDL R17, [R1+0x1600] ;  /* 0x0016000001117983 */ /* 0x000ee80000100800 */
[----:B------:R0:W4:Y:S01]  /*24a90*/  @!P0 LDG.E.U16 R201, desc[UR60][R158.64] ;  /* 0x0000003c9ec98981 */ /* 0x000122000c1e1500 */
[----:B------:R-:W-:-:S02]  /*24aa0*/  PRMT R198, RZ, 0x7610, R198 ;  /* 0x00007610ffc67816 */ /* 0x000fc400000000c6 */
[----:B------:R-:W-:Y:S01]  /*24ab0*/  PRMT R197, RZ, 0x7610, R197 ;  /* 0x00007610ffc57816 */ /* 0x000fe200000000c5 */
[----:B------:R-:W2:Y:S01]  /*24ac0*/  LDL R2, [R1+0x15c0] ;  /* 0x0015c00001027983 */ /* 0x000ea20000100800 */
[----:B0-----:R-:W-:Y:S02]  /*24ad0*/  @!P0 IMAD.MOV.U32 R158, RZ, RZ, R15 ;  /* 0x000000ffff9e8224 */ /* 0x001fe400078e000f */
[----:B------:R-:W-:Y:S01]  /*24ae0*/  @!P0 IMAD.MOV.U32 R159, RZ, RZ, R29 ;  /* 0x000000ffff9f8224 */ /* 0x000fe200078e001d */
[----:B------:R-:W4:Y:S04]  /*24af0*/  LDL R15, [R1+0x15bc] ;  /* 0x0015bc00010f7983 */ /* 0x000f280000100800 */
[----:B------:R0:W4:Y:S04]  /*24b00*/  @!P0 LDG.E.U16 R200, desc[UR60][R158.64] ;  /* 0x0000003c9ec88981 */ /* 0x000128000c1e1500 */
[----:B------:R-:W2:Y:S04]  /*24b10*/  LDL R29, [R1+0x15fc] ;  /* 0x0015fc00011d7983 */ /* 0x000ea80000100800 */
[----:B------:R-:W0:Y:S04]  /*24b20*/  LDL R158, [R1+0x16fc] ;  /* 0x0016fc00019e7983 */ /* 0x000e280000100800 */
[----:B------:R-:W0:Y:S02]  /*24b30*/  LDL R159, [R1+0x1700] ;  /* 0x00170000019f7983 */ /* 0x000e240000100800 */
[----:B0-----:R-:W-:-:S04]  /*24b40*/  @!P0 LOP3.LUT R159, R159, R158, RZ, 0x3c, !PT ;  /* 0x0000009e9f9f8212 */ /* 0x001fc800078e3cff */
[----:B------:R-:W-:-:S04]  /*24b50*/  @!P0 LOP3.LUT R158, R159, R158, RZ, 0x3c, !PT ;  /* 0x0000009e9f9e8212 */ /* 0x000fc800078e3cff */
[----:B------:R-:W-:-:S05]  /*24b60*/  @!P0 LOP3.LUT R159, R159, R158, RZ, 0x3c, !PT ;  /* 0x0000009e9f9f8212 */ /* 0x000fca00078e3cff */
[----:B------:R0:W4:Y:S04]  /*24b70*/  @!P0 LDG.E.U16 R199, desc[UR60][R158.64] ;  /* 0x0000003c9ec78981 */ /* 0x000128000c1e1500 */
        /* <DEDUP_REMOVED lines=20> */
[----:B------:R3:W4:Y:S02]  /*24cc0*/  @!P0 LDG.E.U16 R196, desc[UR60][R158.64] ;  /* 0x0000003c9ec48981 */ /* 0x000724000c1e1500 */
[----:B---3--:R-:W-:Y:S02]  /*24cd0*/  @!P0 IMAD.MOV.U32 R158, RZ, RZ, R17 ;  /* 0x000000ffff9e8224 */ /* 0x008fe400078e0011 */
[----:B--2---:R-:W-:Y:S01]  /*24ce0*/  @!P0 IMAD.MOV.U32 R159, RZ, RZ, R29 ;  /* 0x000000ffff9f8224 */ /* 0x004fe200078e001d */
[----:B------:R-:W-:Y:S01]  /*24cf0*/  PRMT R193, RZ, 0x7610, R193 ;  /* 0x00007610ffc17816 */ /* 0x000fe200000000c1 */
[----:B------:R-:W2:Y:S04]  /*24d00*/  LDL R29, [R1+0x147c] ;  /* 0x00147c00011d7983 */ /* 0x000ea80000100800 */
[----:B------:R0:W3:Y:S01]  /*24d10*/  @!P0 LDG.E.U16 R195, desc[UR60][R158.64] ;  /* 0x0000003c9ec38981 */ /* 0x0000e2000c1e1500 */
[----:B------:R-:W-:-:S02]  /*24d20*/  PRMT R192, RZ, 0x7610, R192 ;  /* 0x00007610ffc07816 */ /* 0x000fc400000000c0 */
[----:B------:R-:W-:Y:S01]  /*24d30*/  PRMT R191, RZ, 0x7610, R191 ;  /* 0x00007610ffbf7816 */ /* 0x000fe200000000bf */
[----:B------:R-:W2:Y:S01]  /*24d40*/  LDL R17, [R1+0x1480] ;  /* 0x0014800001117983 */ /* 0x000ea20000100800 */
[----:B0-----:R-:W-:Y:S02]  /*24d50*/  @!P0 IMAD.MOV.U32 R158, RZ, RZ, R2 ;  /* 0x000000ffff9e8224 */ /* 0x001fe400078e0002 */
[----:B----4-:R-:W-:Y:S01]  /*24d60*/  @!P0 IMAD.MOV.U32 R159, RZ, RZ, R15 ;  /* 0x000000ffff9f8224 */ /* 0x010fe200078e000f */
[----:B------:R-:W4:Y:S04]  /*24d70*/  LDL R2, [R1+0xc30] ;  /* 0x000c300001027983 */ /* 0x000f280000100800 */
[----:B------:R0:W3:Y:S04]  /*24d80*/  @!P0 LDG.E.U16 R194, desc[UR60][R158.64] ;  /* 0x0000003c9ec28981 */ /* 0x0000e8000c1e1500 */
[----:B------:R-:W3:Y:S04]  /*24d90*/  LDL R15, [R1+0xc2c] ;  /* 0x000c2c00010f7983 */ /* 0x000ee80000100800 */
[----:B------:R-:W0:Y:S04]  /*24da0*/  LDL R158, [R1+0x157c] ;  /* 0x00157c00019e7983 */ /* 0x000e280000100800 */
[----:B------:R-:W0:Y:S02]  /*24db0*/  LDL R159, [R1+0x1580] ;  /* 0x00158000019f7983 */ /* 0x000e240000100800 */
[----:B0-----:R-:W-:-:S04]  /*24dc0*/  @!P0 LOP3.LUT R159, R159, R158, RZ, 0x3c, !PT ;  /* 0x0000009e9f9f8212 */ /* 0x001fc800078e3cff */
[----:B------:R-:W-:-:S04]  /*24dd0*/  @!P0 LOP3.LUT R158, R159, R158, RZ, 0x3c, !PT ;  /* 0x0000009e9f9e8212 */ /* 0x000fc800078e3cff */
[----:B------:R-:W-:-:S05]  /*24de0*/  @!P0 LOP3.LUT R159, R159, R158, RZ, 0x3c, !PT ;  /* 0x0000009e9f9f8212 */ /* 0x000fca00078e3cff */
[----:B------:R0:W3:Y:S04]  /*24df0*/  @!P0 LDG.E.U16 R193, desc[UR60][R158.64] ;  /* 0x0000003c9ec18981 */ /* 0x0000e8000c1e1500 */
        /* <DEDUP_REMOVED lines=20> */
[----:B------:R2:W3:Y:S02]  /*24f40*/  @!P0 LDG.E.U16 R190, desc[UR60][R158.64] ;  /* 0x0000003c9ebe8981 */ /* 0x0004e4000c1e1500 */
[----:B--2---:R-:W-:Y:S02]  /*24f50*/  @!P0 IMAD.MOV.U32 R158, RZ, RZ, R17 ;  /* 0x000000ffff9e8224 */ /* 0x004fe400078e0011 */
[----:B------:R-:W-:Y:S01]  /*24f60*/  @!P0 IMAD.MOV.U32 R159, RZ, RZ, R29 ;  /* 0x000000ffff9f8224 */ /* 0x000fe200078e001d */
[----:B------:R-:W-:Y:S01]  /*24f70*/  PRMT R187, RZ, 0x7610, R187 ;  /* 0x00007610ffbb7816 */ /* 0x000fe200000000bb */
[----:B------:R-:W2:Y:S04]  /*24f80*/  LDL R29, [R1+0xaec] ;  /* 0x000aec00011d7983 */ /* 0x000ea80000100800 */
[----:B------:R4:W2:Y:S01]  /*24f90*/  @!P0 LDG.E.U16 R189, desc[UR60][R158.64] ;  /* 0x0000003c9ebd8981 */ /* 0x0008a2000c1e1500 */
[----:B------:R-:W-:-:S02]  /*24fa0*/  PRMT R186, RZ, 0x7610, R186 ;  /* 0x00007610ffba7816 */ /* 0x000fc400000000ba */
[----:B------:R-:W-:Y:S01]  /*24fb0*/  PRMT R185, RZ, 0x7610, R185 ;  /* 0x00007610ffb97816 */ /* 0x000fe200000000b9 */
[----:B------:R-:W2:Y:S01]  /*24fc0*/  LDL R17, [R1+0xaf0] ;  /* 0x000af00001117983 */ /* 0x000ea20000100800 */
[----:B----4-:R-:W-:Y:S02]  /*24fd0*/  @!P0 IMAD.MOV.U32 R158, RZ, RZ, R2 ;  /* 0x000000ffff9e8224 */ /* 0x010fe400078e0002 */
[----:B---3--:R-:W-:Y:S01]  /*24fe0*/  @!P0 IMAD.MOV.U32 R159, RZ, RZ, R15 ;  /* 0x000000ffff9f8224 */ /* 0x008fe200078e000f */
[----:B------:R-:W3:Y:S04]  /*24ff0*/  LDL R2, [R1+0xab0] ;  /* 0x000ab00001027983 */ /* 0x000ee80000100800 */
[----:B------:R0:W4:Y:S04]  /*25000*/  @!P0 LDG.E.U16 R188, desc[UR60][R158.64] ;  /* 0x0000003c9ebc8981 */ /* 0x000128000c1e1500 */
[----:B------:R-:W4:Y:S04]  /*25010*/  LDL R15, [R1+0xaac] ;  /* 0x000aac00010f7983 */ /* 0x000f280000100800 */
        /* <DEDUP_REMOVED lines=30> */
[----:B------:R3:W2:Y:S02]  /*25200*/  @!P0 LDG.E.U16 R183, desc[UR60][R158.64] ;  /* 0x0000003c9eb78981 */ /* 0x0006a4000c1e1500 */
[----:B---3--:R-:W-:-:S02]  /*25210*/  @!P0 IMAD.MOV.U32 R158, RZ, RZ, R2 ;  /* 0x000000ffff9e8224 */ /* 0x008fc400078e0002 */
[----:B----4-:R-:W-:Y:S01]  /*25220*/  @!P0 IMAD.MOV.U32 R159, RZ, RZ, R15 ;  /* 0x000000ffff9f8224 */ /* 0x010fe200078e000f */
[----:B------:R-:W3:Y:S04]  /*25230*/  LDL R2, [R1+0x92c] ;  /* 0x00092c0001027983 */ /* 0x000ee80000100800 */
[----:B------:R-:W4:Y:S04]  /*25240*/  LDL R15, [R1+0x970] ;  /* 0x00097000010f7983 */ /* 0x000f280000100800 */
[----:B------:R-:W3:Y:S04]  /*25250*/  LDL.LU R29, [R1+0x930] ;  /* 0x00093000011d7983 */ /* 0x000ee80000300800 */
[----:B------:R0:W3:Y:S04]  /*25260*/  @!P0 LDG.E.U16 R182, desc[UR60][R158.64] ;  /* 0x0000003c9eb68981 */ /* 0x0000e8000c1e1500 */
[----:B------:R-:W0:Y:S04]  /*25270*/  LDL R158, [R1+0xa6c] ;  /* 0x000a6c00019e7983 */ /* 0x000e280000100800 */
[----:B------:R-:W0:Y:S01]  /*25280*/  LDL R159, [R1+0xa70] ;  /* 0x000a7000019f7983 */ /* 0x000e220000100800 */
[----:B------:R-:W-:-:S02]  /*25290*/  PRMT R181, RZ, 0x7610, R181 ;  /* 0x00007610ffb57816 */ /* 0x000fc400000000b5 */
[----:B0-----:R-:W-:-:S04]  /*252a0*/  @!P0 LOP3.LUT R159, R159, R158, RZ, 0x3c, !PT ;  /* 0x0000009e9f9f8212 */ /* 0x001fc800078e3cff */
[----:B------:R-:W-:-:S04]  /*252b0*/  @!P0 LOP3.LUT R158, R159, R158, RZ, 0x3c, !PT ;  /* 0x0000009e9f9e8212 */ /* 0x000fc800078e3cff */
[----:B------:R-:W-:-:S05]  /*252c0*/  @!P0 LOP3.LUT R159, R159, R158, RZ, 0x3c, !PT ;  /* 0x0000009e9f9f8212 */ /* 0x000fca00078e3cff */
[----:B------:R0:W3:Y:S04]  /*252d0*/  @!P0 LDG.E.U16 R181, desc[UR60][R158.64] ;  /* 0x0000003c9eb58981 */ /* 0x0000e8000c1e1500 */
[----:B------:R-:W0:Y:S04]  /*252e0*/  LDL R158, [R1+0xa2c] ;  /* 0x000a2c00019e7983 */ /* 0x000e280000100800 */
[----:B------:R-:W0:Y:S01]  /*252f0*/  LDL R159, [R1+0xa30] ;  /* 0x000a3000019f7983 */ /* 0x000e220000100800 */
[----:B------:R-:W-:Y:S02]  /*25300*/  PRMT R180, RZ, 0x7610, R180 ;  /* 0x00007610ffb47816 */ /* 0x000fe400000000b4 */
        /* <DEDUP_REMOVED lines=20> */
[----:B----4-:R-:W-:Y:S02]  /*25450*/  @!P0 IMAD.MOV.U32 R158, RZ, RZ, R15 ;  /* 0x000000ffff9e8224 */ /* 0x010fe400078e000f */
[----:B--2---:R-:W-:Y:S01]  /*25460*/  @!P0 IMAD.MOV.U32 R159, RZ, RZ, R17 ;  /* 0x000000ffff9f8224 */ /* 0x004fe200078e0011 */
[----:B------:R-:W-:Y:S01]  /*25470*/  PRMT R175, RZ, 0x7610, R175 ;  /* 0x00007610ffaf7816 */ /* 0x000fe200000000af */
[----:B------:R-:W2:Y:S04]  /*25480*/  LDL R17, [R1+0x17f8] ;  /* 0x0017f80001117983 */ /* 0x000ea80000100800 */
[----:B------:R3:W4:Y:S01]  /*25490*/  @!P0 LDG.E.U16 R177, desc[UR60][R158.64] ;  /* 0x0000003c9eb18981 */ /* 0x000722000c1e1500 */
[----:B------:R-:W-:-:S03]  /*254a0*/  PRMT R174, RZ, 0x7610, R174 ;  /* 0x00007610ffae7816 */ /* 0x000fc600000000ae */
[----:B------:R-:W4:Y:S01]  /*254b0*/  LDL R15, [R1+0x17b4] ;  /* 0x0017b400010f7983 */ /* 0x000f220000100800 */
[----:B---3--:R-:W-:Y:S02]  /*254c0*/  @!P0 IMAD.MOV.U32 R158, RZ, RZ, R29 ;  /* 0x000000ffff9e8224 */ /* 0x008fe400078e001d */
[----:B------:R-:W-:Y:S02]  /*254d0*/  @!P0 IMAD.MOV.U32 R159, RZ, RZ, R2 ;  /* 0x000000ffff9f8224 */ /* 0x000fe400078e0002 */
[----:B------:R-:W3:Y:S04]  /*254e0*/  LDL R2, [R1+0x17b8] ;  /* 0x0017b80001027983 */ /* 0x000ee80000100800 */
        /* <DEDUP_REMOVED lines=8> */
[----:B------:R1:W-:Y:S01]  /*25570*/  STL [R1+0x18c8], R18 ;  /* 0x0018c81201007387 */ /* 0x0003e20000100800 */
[----:B0-----:R-:W-:Y:S02]  /*25580*/  @!P0 IMAD.MOV.U32 R158, RZ, RZ, R159 ;  /* 0x000000ffff9e8224 */ /* 0x001fe400078e009f */
[----:B------:R-:W-:Y:S01]  /*25590*/  @!P0 IMAD.MOV.U32 R159, RZ, RZ, R18 ;  /* 0x000000ffff9f8224 */ /* 0x000fe200078e0012 */
[----:B------:R-:W-:Y:S01]  /*255a0*/  PRMT R173, RZ, 0x7610, R173 ;  /* 0x00007610ffad7816 */ /* 0x000fe200000000ad */
[----:B-1----:R-:W3:Y:S04]  /*255b0*/  LDL R18, [R1+0x17f4] ;  /* 0x0017f40001127983 */ /* 0x002ee80000100800 */
        /* <DEDUP_REMOVED lines=89> */
[----:B------:R-:W-:-:S03]  /*25b50*/  PRMT R160, RZ, 0x7610, R160 ;  /* 0x00007610ffa07816 */ /* 0x000fc600000000a0 */
[----:B------:R1:W-:Y:S01]  /*25b60*/  STS.U16 [R13+0x1300], R8 ;  /* 0x001300080d007388 */ /* 0x0003e20000000400 */
[----:B------:R-:W-:-:S03]  /*25b70*/  PRMT R157, RZ, 0x7610, R157 ;  /* 0x00007610ff9d7816 */ /* 0x000fc6000000009d */
[----:B------:R2:W-:Y:S04]  /*25b80*/  STS.U16 [R13+0x9300], R7 ;  /* 0x009300070d007388 */ /* 0x0005e80000000400 */
[----:B------:R3:W-:Y:S04]  /*25b90*/  STS.U16 [R13+0x1700], R6 ;  /* 0x001700060d007388 */ /* 0x0007e80000000400 */
[----:B-1----:R-:W4:Y:S04]  /*25ba0*/  LDL.LU R8, [R1+0x1dac] ;  /* 0x001dac0001087983 */ /* 0x002f280000300800 */
[----:B--2---:R-:W2:Y:S04]  /*25bb0*/  LDL.LU R7, [R1+0x1da8] ;  /* 0x001da80001077983 */ /* 0x004ea80000300800 */
[----:B---3--:R-:W3:Y:S04]  /*25bc0*/  LDL.LU R6, [R1+0x1da4] ;  /* 0x001da40001067983 */ /* 0x008ee80000300800 */
[----:B------:R1:W-:Y:S04]  /*25bd0*/  STS.U16 [R13+0x9700], R5 ;  /* 0x009700050d007388 */ /* 0x0003e80000000400 */
[----:B------:R1:W-:Y:S01]  /*25be0*/  STS.U16 [R13+0x1b00], R4 ;  /* 0x001b00040d007388 */ /* 0x0003e20000000400 */
[----:B------:R-:W-:-:S03]  /*25bf0*/  PRMT R20, RZ, 0x7610, R20 ;  /* 0x00007610ff147816 */ /* 0x000fc60000000014 */
[----:B------:R1:W-:Y:S04]  /*25c00*/  STS.U16 [R13+0x9b00], R0 ;  /* 0x009b00000d007388 */ /* 0x0003e80000000400 */
[----:B-1----:R-:W3:Y:S04]  /*25c10*/  LDL.LU R5, [R1+0x1da0] ;  /* 0x001da00001057983 */ /* 0x002ee80000300800 */
[----:B------:R-:W3:Y:S04]  /*25c20*/  LDL.LU R4, [R1+0x1d9c] ;  /* 0x001d9c0001047983 */ /* 0x000ee80000300800 */
[----:B------:R-:W3:Y:S04]  /*25c30*/  LDL.LU R0, [R1+0x1d98] ;  /* 0x001d980001007983 */ /* 0x000ee80000300800 */
[----:B------:R1:W-:Y:S04]  /*25c40*/  STS.U16 [R13+0x1f00], R21 ;  /* 0x001f00150d007388 */ /* 0x0003e80000000400 */
[----:B------:R-:W-:Y:S04]  /*25c50*/  STS.U16 [R13+0x9f00], R156 ;  /* 0x009f009c0d007388 */ /* 0x000fe80000000400 */
[----:B------:R-:W-:Y:S01]  /*25c60*/  STS.U16 [R13+0x2300], R145 ;  /* 0x002300910d007388 */ /* 0x000fe20000000400 */
[----:B------:R-:W-:Y:S01]  /*25c70*/  PRMT R58, RZ, 0x7610, R58 ;  /* 0x00007610ff3a7816 */ /* 0x000fe2000000003a */
[----:B-1----:R-:W1:Y:S02]  /*25c80*/  LDC R21, c[0x0][0x238] ;  /* 0x00008e00ff157b82 */ /* 0x002e640000000800 */
        /* <DEDUP_REMOVED lines=54> */
[----:B------:R-:W-:Y:S01]  /*25ff0*/  STS.U16 [R11+0x11400], R92 ;  /* 0x0114005c0b007388 */ /* 0x000fe20000000400 */
[----:B0-----:R-:W-:-:S04]  /*26000*/  @!P0 LOP3.LUT R159, R159, R158, RZ, 0x3c, !PT ;  /* 0x0000009e9f9f8212 */ /* 0x001fc800078e3cff */
[----:B------:R-:W-:-:S04]  /*26010*/  @!P0 LOP3.LUT R158, R159, R158, RZ, 0x3c, !PT ;  /* 0x0000009e9f9e8212 */ /* 0x000fc800078e3cff */
[----:B------:R-:W-:-:S05]  /*26020*/  @!P0 LOP3.LUT R159, R159, R158, RZ, 0x3c, !PT ;  /* 0x0000009e9f9f8212 */ /* 0x000fca00078e3cff */
[----:B------:R0:W3:Y:S04]  /*26030*/  @!P0 LDG.E.U16 R160, desc[UR60][R158.64] ;  /* 0x0000003c9ea08981 */ /* 0x0000e8000c1e1500 */
[----:B------:R-:W-:Y:S01]  /*26040*/  STS.U16 [R11+0x11800], R91 ;  /* 0x0118005b0b007388 */ /* 0x000fe20000000400 */
[----:B0-----:R-:W-:Y:S02]  /*26050*/  @!P0 IMAD.MOV.U32 R158, RZ, RZ, R17 ;  /* 0x000000ffff9e8224 */ /* 0x001fe400078e0011 */
[----:B------:R-:W-:Y:S01]  /*26060*/  @!P0 IMAD.MOV.U32 R159, RZ, RZ, R18 ;  /* 0x000000ffff9f8224 */ /* 0x000fe200078e0012 */
[----:B------:R-:W-:Y:S04]  /*26070*/  STS.U16 [R11+0x11c00], R90 ;  /* 0x011c005a0b007388 */ /* 0x000fe80000000400 */
[----:B------:R0:W3:Y:S04]  /*26080*/  @!P0 LDG.E.U16 R157, desc[UR60][R158.64] ;  /* 0x0000003c9e9d8981 */ /* 0x0000e8000c1e1500 */
[----:B------:R-:W-:Y:S04]  /*26090*/  STS.U16 [R11+0x12000], R89 ;  /* 0x012000590b007388 */ /* 0x000fe80000000400 */
[----:B------:R-:W-:Y:S01]  /*260a0*/  STS.U16 [R11+0x12400], R88 ;  /* 0x012400580b007388 */ /* 0x000fe20000000400 */
[----:B0-----:R-:W-:-:S03]  /*260b0*/  @!P0 IMAD.MOV.U32 R158, RZ, RZ, R2 ;  /* 0x000000ffff9e8224 */ /* 0x001fc600078e0002 */
[----:B------:R-:W-:Y:S01]  /*260c0*/  STS.U16 [R11+0x12800], R87 ;  /* 0x012800570b007388 */ /* 0x000fe20000000400 */
[----:B----4-:R-:W-:-:S03]  /*260d0*/  @!P0 IMAD.MOV.U32 R159, RZ, RZ, R15 ;  /* 0x000000ffff9f8224 */ /* 0x010fc600078e000f */
        /* <DEDUP_REMOVED lines=21> */
[----:B------:R0:W-:Y:S04]  /*26230*/  STL [R1+0x18d8], R11 ;  /* 0x0018d80b01007387 */ /* 0x0001e80000100800 */
[----:B------:R4:W-:Y:S04]  /*26240*/  STS.U16 [R10+0x10480], R64 ;  /* 0x010480400a007388 */ /* 0x0009e80000000400 */
[----:B------:R1:W3:Y:S04]  /*26250*/  @!P0 LDG.E.U16 R20, desc[UR60][R158.64] ;  /* 0x0000003c9e148981 */ /* 0x0002e8000c1e1500 */
[----:B0-----:R-:W1:Y:S04]  /*26260*/  LDL R11, [R1+0x1868] ;  /* 0x00186800010b7983 */ /* 0x001e680000100800 */
[----:B----4-:R-:W4:Y:S04]  /*26270*/  LDL R64, [R1+0x1450] ;  /* 0x0014500001407983 */ /* 0x010f280000100800 */
[----:B------:R0:W-:Y:S04]  /*26280*/  STS.U16 [R10+0x11880], R59 ;  /* 0x0118803b0a007388 */ /* 0x0001e80000000400 */
[----:B------:R2:W-:Y:S04]  /*26290*/  STS.U16 [R10+0x11c80], R41 ;  /* 0x011c80290a007388 */ /* 0x0005e80000000400 */
[----:B------:R2:W-:Y:S04]  /*262a0*/  STS.U16 [R10+0x12080], R39 ;  /* 0x012080270a007388 */ /* 0x0005e80000000400 */
[----:B0-----:R-:W3:Y:S04]  /*262b0*/  LDL R59, [R1+0xc58] ;  /* 0x000c5800013b7983 */ /* 0x001ee80000100800 */
[----:B--2---:R-:W2:Y:S04]  /*262c0*/  LDL R41, [R1+0x1864] ;  /* 0x0018640001297983 */ /* 0x004ea80000100800 */
[----:B------:R0:W-:Y:S04]  /*262d0*/  STS.U16 [R10+0x12480], R35 ;  /* 0x012480230a007388 */ /* 0x0001e80000000400 */
[----:B------:R-:W2:Y:S04]  /*262e0*/  LDL R39, [R1+0x185c] ;  /* 0x00185c0001277983 */ /* 0x000ea80000100800 */
[----:B------:R0:W-:Y:S04]  /*262f0*/  STS.U16 [R10+0x11080], R61 ;  /* 0x0110803d0a007388 */ /* 0x0001e80000000400 */
[----:B0-----:R-:W2:Y:S04]  /*26300*/  LDL R35, [R1+0x1860] ;  /* 0x0018600001237983 */ /* 0x001ea80000100800 */
        /* <DEDUP_REMOVED lines=10> */
[----:B------:R-:W2:Y:S04]  /*263b0*/  LDL R12, [R1+0x17ec] ;  /* 0x0017ec00010c7983 */ /* 0x000ea80000100800 */
[----:B0-----:R-:W2:Y:S04]  /*263c0*/  LDL R24, [R1+0x1820] ;  /* 0x0018200001187983 */ /* 0x001ea80000100800 */
[----:B------:R-:W2:Y:S04]  /*263d0*/  LDL R2, [R1+0x17f0] ;  /* 0x0017f00001027983 */ /* 0x000ea80000100800 */
[----:B------:R-:W2:Y:S04]  /*263e0*/  LDL.LU R13, [R1+0x8d4] ;  /* 0x0008d400010d7983 */ /* 0x000ea80000300800 */
[----:B------:R-:W2:Y:S04]  /*263f0*/  LDL.LU R15, [R1+0x8a8] ;  /* 0x0008a800010f7983 */ /* 0x000ea80000300800 */
[----:B------:R-:W2:Y:S04]  /*26400*/  LDL.LU R18, [R1+0x8cc] ;  /* 0x0008cc0001127983 */ /* 0x000ea80000300800 */
[----:B------:R0:W-:Y:S04]  /*26410*/  STS.U16 [R10+0x13c80], R14 ;  /* 0x013c800e0a007388 */ /* 0x0001e80000000400 */
[----:B------:R-:W2:Y:S04]  /*26420*/  LDL.LU R17, [R1+0x8a0] ;  /* 0x0008a00001117983 */ /* 0x000ea80000300800 */
[----:B------:R0:W-:Y:S04]  /*26430*/  STS.U16 [R10+0x13880], R16 ;  /* 0x013880100a007388 */ /* 0x0001e80000000400 */
[----:B0-----:R-:W2:Y:S04]  /*26440*/  LDL.LU R14, [R1+0x898] ;  /* 0x00089800010e7983 */ /* 0x001ea80000300800 */
[----:B------:R0:W-:Y:S04]  /*26450*/  STS.U16 [R10+0x13480], R19 ;  /* 0x013480130a007388 */ /* 0x0001e80000000400 */
[----:B------:R-:W2:Y:S04]  /*26460*/  LDL.LU R16, [R1+0x890] ;  /* 0x0008900001107983 */ /* 0x000ea80000300800 */
[----:B------:R0:W-:Y:S04]  /*26470*/  STS.U16 [R10+0x13080], R23 ;  /* 0x013080170a007388 */ /* 0x0001e80000000400 */
[----:B0-----:R-:W2:Y:S04]  /*26480*/  LDL.LU R19, [R1+0x8a4] ;  /* 0x0008a40001137983 */ /* 0x001ea80000300800 */
[----:B------:R-:W2:Y:S04]  /*26490*/  LDL.LU R156, [R1+0x89c] ;  /* 0x00089c00019c7983 */ /* 0x000ea80000300800 */
[----:B------:R0:W-:Y:S04]  /*264a0*/  STS.U16 [R10+0x14080], R3 ;  /* 0x014080030a007388 */ /* 0x0001e80000000400 */
[----:B------:R-:W2:Y:S04]  /*264b0*/  LDL.LU R23, [R1+0x894] ;  /* 0x0008940001177983 */ /* 0x000ea80000300800 */
[----:B0-----:R-:W2:Y:S04]  /*264c0*/  LDL.LU R3, [R1+0x88c] ;  /* 0x00088c0001037983 */ /* 0x001ea80000300800 */
[----:B------:R-:W-:Y:S04]  /*264d0*/  STL [R1+0x18dc], R10 ;  /* 0x0018dc0a01007387 */ /* 0x000fe80000100800 */
        /* <DEDUP_REMOVED lines=16> */
[----:B------:R0:W-:Y:S04]  /*265e0*/  STS.U16 [R10+0x17c80], R238 ;  /* 0x017c80ee0a007388 */ /* 0x0001e80000000400 */
[----:B------:R-:W-:Y:S01]  /*265f0*/  STL [R1+0x18e4], R8 ;  /* 0x0018e40801007387 */ /* 0x000fe20000100800 */
[----:B------:R-:W-:-:S03]  /*26600*/  PRMT R52, RZ, 0x7610, R52 ;  /* 0x00007610ff347816 */ /* 0x000fc60000000034 */
[----:B------:R-:W-:Y:S04]  /*26610*/  STS.U16 [R9+0x10100], R237 ;  /* 0x010100ed09007388 */ /* 0x000fe80000000400 */
[----:B0-----:R-:W2:Y:S04]  /*26620*/  LDL R10, [R1+0x17e8] ;  /* 0x0017e800010a7983 */ /* 0x001ea80000100800 */
        /* <DEDUP_REMOVED lines=14> */
[----:B------:R-:W-:Y:S01]  /*26710*/  STS.U16 [R9+0x13d00], R222 ;  /* 0x013d00de09007388 */ /* 0x000fe20000000400 */
[----:B-1----:R-:W-:-:S03]  /*26720*/  @!P0 IMAD.MOV.U32 R158, RZ, RZ, R11 ;  /* 0x000000ffff9e8224 */ /* 0x002fc600078e000b */
[----:B------:R-:W2:Y:S01]  /*26730*/  LDL R11, [R1+0x17e4] ;  /* 0x0017e400010b7983 */ /* 0x000ea20000100800 */
        /* <DEDUP_REMOVED lines=62> */
[----:B---3--:R-:W-:Y:S04]  /*26b20*/  STS.U16 [R7+0x13600], R160 ;  /* 0x013600a007007388 */ /* 0x008fe80000000400 */
[----:B------:R-:W-:Y:S04]  /*26b30*/  STS.U16 [R7+0x13a00], R157 ;  /* 0x013a009d07007388 */ /* 0x000fe80000000400 */
[----:B------:R-:W-:Y:S04]  /*26b40*/  STS.U16 [R7+0x13e00], R20 ;  /* 0x013e001407007388 */ /* 0x000fe80000000400 */
[----:B------:R2:W3:Y:S01]  /*26b50*/  @!P0 LDG.E.U16 R58, desc[UR60][R158.64] ;  /* 0x0000003c9e3a8981 */ /* 0x0004e2000c1e1500 */
[----:B------:R-:W-:-:S02]  /*26b60*/  PRMT R46, RZ, 0x7610, R46 ;  /* 0x00007610ff2e7816 */ /* 0x000fc4000000002e */
[----:B------:R-:W-:Y:S01]  /*26b70*/  PRMT R57, RZ, 0x7610, R57 ;  /* 0x00007610ff397816 */ /* 0x000fe20000000039 */
[----:B0-----:R-:W4:Y:S01]  /*26b80*/  LDL R9, [R1+0x17a0] ;  /* 0x0017a00001097983 */ /* 0x001f220000100800 */
[----:B------:R-:W-:-:S03]  /*26b90*/  PRMT R51, RZ, 0x7610, R51 ;  /* 0x00007610ff337816 */ /* 0x000fc60000000033 */
[----:B-1----:R-:W3:Y:S01]  /*26ba0*/  LDL R8, [R1+0x1770] ;  /* 0x0017700001087983 */ /* 0x002ee20000100800 */
[----:B--2---:R-:W-:Y:S02]  /*26bb0*/  @!P0 IMAD.MOV.U32 R158, RZ, RZ, R41 ;  /* 0x000000ffff9e8224 */ /* 0x004fe400078e0029 */
[----:B------:R-:W-:Y:S01]  /*26bc0*/  @!P0 IMAD.MOV.U32 R159, RZ, RZ, R59 ;  /* 0x000000ffff9f8224 */ /* 0x000fe200078e003b */
[----:B------:R-:W2:Y:S04]  /*26bd0*/  LDL R41, [R1+0x17e0] ;  /* 0x0017e00001297983 */ /* 0x000ea80000100800 */
[----:B------:R-:W4:Y:S04]  /*26be0*/  LDL R59, [R1+0x17dc] ;  /* 0x0017dc00013b7983 */ /* 0x000f280000100800 */
[----:B------:R0:W3:Y:S02]  /*26bf0*/  @!P0 LDG.E.U16 R52, desc[UR60][R158.64] ;  /* 0x0000003c9e348981 */ /* 0x0000e4000c1e1500 */
[----:B0-----:R-:W-:-:S02]  /*26c00*/  @!P0 IMAD.MOV.U32 R158, RZ, RZ, R35 ;  /* 0x000000ffff9e8224 */ /* 0x001fc400078e0023 */
[----:B------:R-:W-:Y:S01]  /*26c10*/  @!P0 IMAD.MOV.U32 R159, RZ, RZ, R39 ;  /* 0x000000ffff9f8224 */ /* 0x000fe200078e0027 */
[----:B------:R-:W3:Y:S04]  /*26c20*/  LDL R35, [R1+0x17b0] ;  /* 0x0017b00001237983 */ /* 0x000ee80000100800 */
[----:B------:R-:W3:Y:S04]  /*26c30*/  LDL R39, [R1+0x17ac] ;  /* 0x0017ac0001277983 */ /* 0x000ee80000100800 */
[----:B------:R0:W3:Y:S02]  /*26c40*/  @!P0 LDG.E.U16 R46, desc[UR60][R158.64] ;  /* 0x0000003c9e2e8981 */ /* 0x0000e4000c1e1500 */
[----:B0-----:R-:W-:-:S02]  /*26c50*/  @!P0 IMAD.MOV.U32 R158, RZ, RZ, R60 ;  /* 0x000000ffff9e8224 */ /* 0x001fc400078e003c */
[----:B------:R-:W-:Y:S01]  /*26c60*/  @!P0 IMAD.MOV.U32 R159, RZ, RZ, R61 ;  /* 0x000000ffff9f8224 */ /* 0x000fe200078e003d */
[----:B------:R-:W3:Y:S04]  /*26c70*/  LDL R60, [R1+0x17a8] ;  /* 0x0017a800013c7983 */ /* 0x000ee80000100800 */
[----:B------:R-:W3:Y:S04]  /*26c80*/  LDL R61, [R1+0x17a4] ;  /* 0x0017a400013d7983 */ /* 0x000ee80000100800 */
[----:B------:R0:W3:Y:S02]  /*26c90*/  @!P0 LDG.E.U16 R57, desc[UR60][R158.64] ;  /* 0x0000003c9e398981 */ /* 0x0000e4000c1e1500 */
[----:B0-----:R-:W-:-:S02]  /*26ca0*/  @!P0 IMAD.MOV.U32 R158, RZ, RZ, R33 ;  /* 0x000000ffff9e8224 */ /* 0x001fc400078e0021 */
[----:B------:R-:W3:Y:S01]  /*26cb0*/  LDL R33, [R1+0x179c] ;  /* 0x00179c0001217983 */ /* 0x000ee20000100800 */
[----:B------:R-:W-:Y:S02]  /*26cc0*/  @!P0 MOV R159, R63 ;  /* 0x0000003f009f8202 */ /* 0x000fe40000000f00 */
[----:B------:R-:W-:Y:S01]  /*26cd0*/  PRMT R45, RZ, 0x7610, R45 ;  /* 0x00007610ff2d7816 */ /* 0x000fe2000000002d */
[----:B------:R-:W3:Y:S04]  /*26ce0*/  LDL R63, [R1+0xb54] ;  /* 0x000b5400013f7983 */ /* 0x000ee80000100800 */
[----:B------:R0:W3:Y:S02]  /*26cf0*/  @!P0 LDG.E.U16 R51, desc[UR60][R158.64] ;  /* 0x0000003c9e338981 */ /* 0x0000e4000c1e1500 */
[----:B0-----:R-:W-:-:S02]  /*26d00*/  @!P0 IMAD.MOV.U32 R158, RZ, RZ, R24 ;  /* 0x000000ffff9e8224 */ /* 0x001fc400078e0018 */
[----:B------:R-:W-:Y:S01]  /*26d10*/  @!P0 IMAD.MOV.U32 R159, RZ, RZ, R62 ;  /* 0x000000ffff9f8224 */ /* 0x000fe200078e003e */
[----:B------:R-:W3:Y:S04]  /*26d20*/  LDL R24, [R1+0x176c] ;  /* 0x00176c0001187983 */ /* 0x000ee80000100800 */
[----:B------:R0:W3:Y:S01]  /*26d30*/  @!P0 LDG.E.U16 R45, desc[UR60][R158.64] ;  /* 0x0000003c9e2d8981 */ /* 0x0000e2000c1e1500 */
[----:B------:R-:W-:Y:S02]  /*26d40*/  PRMT R56, RZ, 0x7610, R56 ;  /* 0x00007610ff387816 */ /* 0x000fe40000000038 */
[----:B------:R-:W-:Y:S01]  /*26d50*/  PRMT R50, RZ, 0x7610, R50 ;  /* 0x00007610ff327816 */ /* 0x000fe20000000032 */
[----:B------:R-:W3:Y:S01]  /*26d60*/  LDL R62, [R1+0xb24] ;  /* 0x000b2400013e7983 */ /* 0x000ee20000100800 */
[----:B0-----:R-:W-:-:S02]  /*26d70*/  @!P0 IMAD.MOV.U32 R159, RZ, RZ, R12 ;  /* 0x000000ffff9f8224 */ /* 0x001fc400078e000c */
[----:B------:R-:W-:Y:S01]  /*26d80*/  @!P0 IMAD.MOV.U32 R158, RZ, RZ, R2 ;  /* 0x000000ffff9e8224 */ /* 0x000fe200078e0002 */
[----:B------:R-:W3:Y:S04]  /*26d90*/  LDL R12, [R1+0x1764] ;  /* 0x00176400010c7983 */ /* 0x000ee80000100800 */
[----:B------:R-:W3:Y:S04]  /*26da0*/  LDL R2, [R1+0x1768] ;  /* 0x0017680001027983 */ /* 0x000ee80000100800 */
[----:B------:R0:W3:Y:S01]  /*26db0*/  @!P0 LDG.E.U16 R56, desc[UR60][R158.64] ;  /* 0x0000003c9e388981 */ /* 0x0000e2000c1e1500 */
[----:B------:R-:W-:Y:S01]  /*26dc0*/  PRMT R44, RZ, 0x7610, R44 ;  /* 0x00007610ff2c7816 */ /* 0x000fe2000000002c */
[----:B0-----:R-:W-:-:S02]  /*26dd0*/  @!P0 IMAD.MOV.U32 R158, RZ, RZ, R10 ;  /* 0x000000ffff9e8224 */ /* 0x001fc400078e000a */
[----:B------:R-:W-:Y:S01]  /*26de0*/  @!P0 IMAD.MOV.U32 R159, RZ, RZ, R11 ;  /* 0x000000ffff9f8224 */ /* 0x000fe200078e000b */
[----:B------:R-:W3:Y:S04]  /*26df0*/  LDL R10, [R1+0x1760] ;  /* 0x00176000010a7983 */ /* 0x000ee80000100800 */
[----:B------:R-:W3:Y:S04]  /*26e00*/  LDL R11, [R1+0x175c] ;  /* 0x00175c00010b7983 */ /* 0x000ee80000100800 */
[----:B------:R2:W3:Y:S01]  /*26e10*/  @!P0 LDG.E.U16 R50, desc[UR60][R158.64] ;  /* 0x0000003c9e328981 */ /* 0x0004e2000c1e1500 */
[----:B------:R-:W-:-:S02]  /*26e20*/  PRMT R55, RZ, 0x7610, R55 ;  /* 0x00007610ff377816 */ /* 0x000fc40000000037 */
[----:B------:R-:W-:Y:S02]  /*26e30*/  PRMT R49, RZ, 0x7610, R49 ;  /* 0x00007610ff317816 */ /* 0x000fe40000000031 */
[----:B------:R-:W-:Y:S02]  /*26e40*/  PRMT R43, RZ, 0x7610, R43 ;  /* 0x00007610ff2b7816 */ /* 0x000fe4000000002b */
[----:B------:R-:W-:Y:S01]  /*26e50*/  PRMT R54, RZ, 0x7610, R54 ;  /* 0x00007610ff367816 */ /* 0x000fe20000000036 */
[----:B--2---:R-:W-:Y:S02]  /*26e60*/  @!P0 IMAD.MOV.U32 R158, RZ, RZ, R41 ;  /* 0x000000ffff9e8224 */ /* 0x004fe400078e0029 */
[----:B------:R-:W2:Y:S01]  /*26e70*/  LDL R41, [R1+0x1730] ;  /* 0x0017300001297983 */ /* 0x000ea20000100800 */
[----:B----4-:R-:W-:-:S03]  /*26e80*/  @!P0 IMAD.MOV.U32 R159, RZ, RZ, R59 ;  /* 0x000000ffff9f8224 */ /* 0x010fc600078e003b */
[----:B------:R-:W4:Y:S04]  /*26e90*/  LDL R59, [R1+0x172c] ;  /* 0x00172c00013b7983 */ /* 0x000f280000100800 */
[----:B------:R3:W4:Y:S02]  /*26ea0*/  @!P0 LDG.E.U16 R44, desc[UR60][R158.64] ;  /* 0x0000003c9e2c8981 */ /* 0x000724000c1e1500 */
[----:B---3--:R-:W-:Y:S02]  /*26eb0*/  @!P0 IMAD.MOV.U32 R158, RZ, RZ, R35 ;  /* 0x000000ffff9e8224 */ /* 0x008fe400078e0023 */
[----:B------:R-:W3:Y:S01]  /*26ec0*/  LDL R35, [R1+0x1728] ;  /* 0x0017280001237983 */ /* 0x000ee20000100800 */
[----:B------:R-:W-:-:S03]  /*26ed0*/  @!P0 IMAD.MOV.U32 R159, RZ, RZ, R39 ;  /* 0x000000ffff9f8224 */ /* 0x000fc600078e0027 */
[----:B------:R-:W3:Y:S04]  /*26ee0*/  LDL R39, [R1+0x1724] ;  /* 0x0017240001277983 */ /* 0x000ee80000100800 */
[----:B------:R0:W3:Y:S02]  /*26ef0*/  @!P0 LDG.E.U16 R55, desc[UR60][R158.64] ;  /* 0x0000003c9e378981 */ /* 0x0000e4000c1e1500 */
[----:B0-----:R-:W-:Y:S02]  /*26f00*/  @!P0 IMAD.MOV.U32 R158, RZ, RZ, R60 ;  /* 0x000000ffff9e8224 */ /* 0x001fe400078e003c */
[----:B------:R-:W3:Y:S01]  /*26f10*/  LDL R60, [R1+0x1720] ;  /* 0x00172000013c7983 */ /* 0x000ee20000100800 */
[----:B------:R-:W-:-:S03]  /*26f20*/  @!P0 IMAD.MOV.U32 R159, RZ, RZ, R61 ;  /* 0x000000ffff9f8224 */ /* 0x000fc600078e003d */
[----:B------:R-:W3:Y:S04]  /*26f30*/  LDL R61, [R1+0x171c] ;  /* 0x00171c00013d7983 */ /* 0x000ee80000100800 */
        /* <DEDUP_REMOVED lines=8> */
[----:B------:R-:W-:-:S03]  /*26fc0*/  @!P0 IMAD.MOV.U32 R159, RZ, RZ, R24 ;  /* 0x000000ffff9f8224 */ /* 0x000fc600078e0018 */
[----:B------:R-:W3:Y:S04]  /*26fd0*/  LDL R24, [R1+0x16e4] ;  /* 0x0016e40001187983 */ /* 0x000ee80000100800 */
[----:B------:R0:W3:Y:S02]  /*26fe0*/  @!P0 LDG.E.U16 R54, desc[UR60][R158.64] ;  /* 0x0000003c9e368981 */ /* 0x0000e4000c1e1500 */
[----:B0-----:R-:W-:Y:S02]  /*26ff0*/  @!P0 IMAD.MOV.U32 R159, RZ, RZ, R12 ;  /* 0x000000ffff9f8224 */ /* 0x001fe400078e000c */
[----:B------:R-:W-:Y:S01]  /*27000*/  @!P0 IMAD.MOV.U32 R158, RZ, RZ, R2 ;  /* 0x000000ffff9e8224 */ /* 0x000fe200078e0002 */
[----:B------:R-:W3:Y:S04]  /*27010*/  LDL R12, [R1+0x16dc] ;  /* 0x0016dc00010c7983 */ /* 0x000ee80000100800 */
[----:B------:R-:W3:Y:S01]  /*27020*/  LDL R2, [R1+0x16e0] ;  /* 0x0016e00001027983 */ /* 0x000ee20000100800 */
[----:B------:R-:W-:-:S02]  /*27030*/  PRMT R48, RZ, 0x7610, R48 ;  /* 0x00007610ff307816 */ /* 0x000fc40000000030 */
[----:B------:R-:W-:-:S04]  /*27040*/  PRMT R42, RZ, 0x7610, R42 ;  /* 0x00007610ff2a7816 */ /* 0x000fc8000000002a */
[----:B------:R0:W3:Y:S01]  /*27050*/  @!P0 LDG.E.U16 R48, desc[UR60][R158.64] ;  /* 0x0000003c9e308981 */ /* 0x0000e2000c1e1500 */
[----:B------:R-:W-:Y:S01]  /*27060*/  PRMT R53, RZ, 0x7610, R53 ;  /* 0x00007610ff357816 */ /* 0x000fe20000000035 */
[----:B0-----:R-:W-:Y:S02]  /*27070*/  @!P0 IMAD.MOV.U32 R158, RZ, RZ, R10 ;  /* 0x000000ffff9e8224 */ /* 0x001fe400078e000a */
        /* <DEDUP_REMOVED lines=36> */
[----:B------:R-:W3:Y:S01]  /*272c0*/  LDL R2, [R1+0x1630] ;  /* 0x0016300001027983 */ /* 0x000ee20000100800 */
[----:B------:R-:W-:Y:S02]  /*272d0*/  PRMT R249, RZ, 0x7610, R249 ;  /* 0x00007610fff97816 */ /* 0x000fe400000000f9 */
[----:B------:R-:W-:-:S04]  /*272e0*/  PRMT R248, RZ, 0x7610, R248 ;  /* 0x00007610fff87816 */ /* 0x000fc800000000f8 */
[----:B------:R0:W3:Y:S01]  /*272f0*/  @!P0 LDG.E.U16 R249, desc[UR60][R158.64] ;  /* 0x0000003c9ef98981 */ /* 0x0000e2000c1e1500 */
[----:B------:R-:W-:Y:S01]  /*27300*/  PRMT R247, RZ, 0x7610, R247 ;  /* 0x00007610fff77816 */ /* 0x000fe200000000f7 */
[----:B0-----:R-:W-:Y:S02]  /*27310*/  @!P0 IMAD.MOV.U32 R158, RZ, RZ, R10 ;  /* 0x000000ffff9e8224 */ /* 0x001fe400078e000a */
[----:B------:R-:W3:Y:S01]  /*27320*/  LDL R10, [R1+0x1628] ;  /* 0x00162800010a7983 */ /* 0x000ee20000100800 */
[----:B------:R-:W-:-:S03]  /*27330*/  @!P0 IMAD.MOV.U32 R159, RZ, RZ, R11 ;  /* 0x000000ffff9f8224 */ /* 0x000fc600078e000b */
[----:B------:R-:W3:Y:S04]  /*27340*/  LDL R11, [R1+0x1624] ;  /* 0x00162400010b7983 */ /* 0x000ee80000100800 */
[----:B------:R2:W3:Y:S01]  /*27350*/  @!P0 LDG.E.U16 R248, desc[UR60][R158.64] ;  /* 0x0000003c9ef88981 */ /* 0x0004e2000c1e1500 */
[----:B------:R-:W-:Y:S02]  /*27360*/  PRMT R246, RZ, 0x7610, R246 ;  /* 0x00007610fff67816 */ /* 0x000fe400000000f6 */
[----:B------:R-:W-:Y:S02]  /*27370*/  PRMT R245, RZ, 0x7610, R245 ;  /* 0x00007610fff57816 */ /* 0x000fe400000000f5 */
[----:B------:R-:W-:Y:S02]  /*27380*/  PRMT R244, RZ, 0x7610, R244 ;  /* 0x00007610fff47816 */ /* 0x000fe400000000f4 */
[----:B------:R-:W-:Y:S01]  /*27390*/  PRMT R243, RZ, 0x7610, R243 ;  /* 0x00007610fff37816 */ /* 0x000fe200000000f3 */
[----:B--2---:R-:W-:-:S02]  /*273a0*/  @!P0 IMAD.MOV.U32 R158, RZ, RZ, R41 ;  /* 0x000000ffff9e8224 */ /* 0x004fc400078e0029 */
        /* <DEDUP_REMOVED lines=53> */
[----:B------:R-:W-:-:S03]  /*27700*/  @!P0 MOV R159, R61 ;  /* 0x0000003d009f8202 */ /* 0x000fc60000000f00 */
        /* <DEDUP_REMOVED lines=162> */
[----:B------:R-:W-:-:S03]  /*28130*/  @!P0 MOV R159, R39 ;  /* 0x00000027009f8202 */ /* 0x000fc60000000f00 */
[----:B------:R-:W3:Y:S04]  /*28140*/  LDL R39, [R1+0xb5c] ;  /* 0x000b5c0001277983 */ /* 0x000ee80000100800 */
[----:B------:R0:W3:Y:S02]  /*28150*/  @!P0 LDG.E.U16 R211, desc[UR60][R158.64] ;  /* 0x0000003c9ed38981 */ /* 0x0000e4000c1e1500 */
[----:B0-----:R-:W-:Y:S01]  /*28160*/  @!P0 IMAD.MOV.U32 R158, RZ, RZ, R60 ;  /* 0x000000ffff9e8224 */ /* 0x001fe200078e003c */
[----:B------:R-:W-:Y:S01]  /*28170*/  PRMT R207, RZ, 0x7610, R207 ;  /* 0x00007610ffcf7816 */ /* 0x000fe200000000cf */
[----:B------:R-:W3:Y:S01]  /*28180*/  LDL R60, [R1+0xa68] ;  /* 0x000a6800013c7983 */ /* 0x000ee20000100800 */
[----:B------:R-:W-:Y:S01]  /*28190*/  @!P0 IMAD.MOV.U32 R159, RZ, RZ, R61 ;  /* 0x000000ffff9f8224 */ /* 0x000fe200078e003d */
[----:B------:R-:W-:-:S02]  /*281a0*/  PRMT R206, RZ, 0x7610, R206 ;  /* 0x00007610ffce7816 */ /* 0x000fc400000000ce */
        /* <DEDUP_REMOVED lines=16> */
[----:B------:R0:W3:Y:S01]  /*282b0*/  @!P0 LDG.E.U16 R207, desc[UR60][R158.64] ;  /* 0x0000003c9ecf8981 */ /* 0x0000e2000c1e1500 */
[----:B------:R-:W-:Y:S02]  /*282c0*/  PRMT R205, RZ, 0x7610, R205 ;  /* 0x00007610ffcd7816 */ /* 0x000fe400000000cd */
        /* <DEDUP_REMOVED lines=20> */
[----:B------:R-:W-:Y:S02]  /*28410*/  @!P0 IMAD.MOV.U32 R158, RZ, RZ, R9 ;  /* 0x000000ffff9e8224 */ /* 0x000fe400078e0009 */
        /* <DEDUP_REMOVED lines=8> */
[----:B------:R-:W-:-:S05]  /*284a0*/  @!P0 IMAD.MOV.U32 R159, RZ, RZ, R62 ;  /* 0x000000ffff9f8224 */ /* 0x000fca00078e003e */
[----:B------:R0:W3:Y:S02]  /*284b0*/  @!P0 LDG.E.U16 R201, desc[UR60][R158.64] ;  /* 0x0000003c9ec98981 */ /* 0x0000e4000c1e1500 */
[----:B0-----:R-:W-:Y:S02]  /*284c0*/  @!P0 IMAD.MOV.U32 R159, RZ, RZ, R12 ;  /* 0x000000ffff9f8224 */ /* 0x001fe400078e000c */
[----:B------:R-:W-:Y:S01]  /*284d0*/  @!P0 IMAD.MOV.U32 R158, RZ, RZ, R2 ;  /* 0x000000ffff9e8224 */ /* 0x000fe200078e0002 */
[----:B------:R-:W3:Y:S04]  /*284e0*/  LDL R12, [R1+0x924] ;  /* 0x00092400010c7983 */ /* 0x000ee80000100800 */
[----:B------:R-:W3:Y:S01]  /*284f0*/  LDL.LU R2, [R1+0x9a8] ;  /* 0x0009a80001027983 */ /* 0x000ee20000300800 */
        /* <DEDUP_REMOVED lines=8> */
[----:B------:R0:W3:Y:S04]  /*28580*/  @!P0 LDG.E.U16 R199, desc[UR60][R158.64] ;  /* 0x0000003c9ec78981 */ /* 0x0000e8000c1e1500 */
[----:B------:R-:W3:Y:S01]  /*28590*/  LDL.LU R24, [R1+0x928] ;  /* 0x0009280001187983 */ /* 0x000ee20000300800 */
[----:B------:R-:W-:-:S02]  /*285a0*/  PRMT R197, RZ, 0x7610, R197 ;  /* 0x00007610ffc57816 */ /* 0x000fc400000000c5 */
[----:B------:R-:W-:Y:S01]  /*285b0*/  PRMT R196, RZ, 0x7610, R196 ;  /* 0x00007610ffc47816 */ /* 0x000fe200000000c4 */
[----:B------:R-:W3:Y:S01]  /*285c0*/  LDL R64, [R1+0xb1c] ;  /* 0x000b1c0001407983 */ /* 0x000ee20000100800 */
[----:B------:R-:W-:-:S03]  /*285d0*/  PRMT R195, RZ, 0x7610, R195 ;  /* 0x00007610ffc37816 */ /* 0x000fc600000000c3 */
[----:B------:R-:W3:Y:S04]  /*285e0*/  LDL R63, [R1+0xadc] ;  /* 0x000adc00013f7983 */ /* 0x000ee80000100800 */
[----:B------:R-:W3:Y:S01]  /*285f0*/  LDL R62, [R1+0xae0] ;  /* 0x000ae000013e7983 */ /* 0x000ee20000100800 */
[----:B0-----:R-:W-:Y:S02]  /*28600*/  @!P0 IMAD.MOV.U32 R158, RZ, RZ, R60 ;  /* 0x000000ffff9e8224 */ /* 0x001fe400078e003c */
[----:B------:R-:W-:Y:S01]  /*28610*/  @!P0 IMAD.MOV.U32 R159, RZ, RZ, R61 ;  /* 0x000000ffff9f8224 */ /* 0x000fe200078e003d */
[----:B------:R-:W3:Y:S04]  /*28620*/  LDL R60, [R1+0xa60] ;  /* 0x000a6000013c7983 */ /* 0x000ee80000100800 */
[----:B------:R-:W3:Y:S04]  /*28630*/  LDL R61, [R1+0xa5c] ;  /* 0x000a5c00013d7983 */ /* 0x000ee80000100800 */
[----:B------:R2:W3:Y:S01]  /*28640*/  @!P0 LDG.E.U16 R198, desc[UR60][R158.64] ;  /* 0x0000003c9ec68981 */ /* 0x0004e2000c1e1500 */
        /* <DEDUP_REMOVED lines=9> */
[----:B------:R-:W4:Y:S04]  /*286e0*/  LDL R39, [R1+0xa20] ;  /* 0x000a200001277983 */ /* 0x000f280000100800 */
[----:B------:R0:W3:Y:S02]  /*286f0*/  @!P0 LDG.E.U16 R196, desc[UR60][R158.64] ;  /* 0x0000003c9ec48981 */ /* 0x0000e4000c1e1500 */
[----:B0-----:R-:W-:Y:S02]  /*28700*/  @!P0 IMAD.MOV.U32 R159, RZ, RZ, R9 ;  /* 0x000000ffff9f8224 */ /* 0x001fe400078e0009 */
[----:B------:R-:W2:Y:S01]  /*28710*/  LDL R9, [R1+0xb20] ;  /* 0x000b200001097983 */ /* 0x000ea20000100800 */
[----:B------:R-:W-:-:S05]  /*28720*/  @!P0 IMAD.MOV.U32 R158, RZ, RZ, R2 ;  /* 0x000000ffff9e8224 */ /* 0x000fca00078e0002 */
[----:B------:R0:W3:Y:S02]  /*28730*/  @!P0 LDG.E.U16 R195, desc[UR60][R158.64] ;  /* 0x0000003c9ec38981 */ /* 0x0000e4000c1e1500 */
[----:B0-----:R-:W-:Y:S02]  /*28740*/  @!P0 IMAD.MOV.U32 R158, RZ, RZ, R8 ;  /* 0x000000ffff9e8224 */ /* 0x001fe400078e0008 */
[----:B------:R-:W4:Y:S01]  /*28750*/  LDL R8, [R1+0xaa0] ;  /* 0x000aa00001087983 */ /* 0x000f220000100800 */
[----:B------:R-:W-:-:S03]  /*28760*/  @!P0 IMAD.MOV.U32 R159, RZ, RZ, R33 ;  /* 0x000000ffff9f8224 */ /* 0x000fc600078e0021 */
[----:B------:R-:W3:Y:S04]  /*28770*/  LDL R33, [R1+0x9e0] ;  /* 0x0009e00001217983 */ /* 0x000ee80000100800 */
[----:B------:R0:W3:Y:S02]  /*28780*/  @!P0 LDG.E.U16 R194, desc[UR60][R158.64] ;  /* 0x0000003c9ec28981 */ /* 0x0000e4000c1e1500 */
[----:B0-----:R-:W-:Y:S02]  /*28790*/  @!P0 IMAD.MOV.U32 R159, RZ, RZ, R12 ;  /* 0x000000ffff9f8224 */ /* 0x001fe400078e000c */
[----:B------:R-:W3:Y:S01]  /*287a0*/  LDL R12, [R1+0x99c] ;  /* 0x00099c00010c7983 */ /* 0x000ee20000100800 */
[----:B------:R-:W-:Y:S01]  /*287b0*/  PRMT R193, RZ, 0x7610, R193 ;  /* 0x00007610ffc17816 */ /* 0x000fe200000000c1 */
[----:B------:R-:W-:Y:S01]  /*287c0*/  @!P0 IMAD.MOV.U32 R158, RZ, RZ, R24 ;  /* 0x000000ffff9e8224 */ /* 0x000fe200078e0018 */
[----:B------:R-:W-:-:S04]  /*287d0*/  PRMT R192, RZ, 0x7610, R192 ;  /* 0x00007610ffc07816 */ /* 0x000fc800000000c0 */
[----:B------:R0:W3:Y:S01]  /*287e0*/  @!P0 LDG.E.U16 R193, desc[UR60][R158.64] ;  /* 0x0000003c9ec18981 */ /* 0x0000e2000c1e1500 */
[----:B------:R-:W-:Y:S01]  /*287f0*/  PRMT R191, RZ, 0x7610, R191 ;  /* 0x00007610ffbf7816 */ /* 0x000fe200000000bf */
[----:B0-----:R-:W-:Y:S02]  /*28800*/  @!P0 IMAD.MOV.U32 R158, RZ, RZ, R10 ;  /* 0x000000ffff9e8224 */ /* 0x001fe400078e000a */
[----:B------:R-:W-:Y:S01]  /*28810*/  @!P0 IMAD.MOV.U32 R159, RZ, RZ, R11 ;  /* 0x000000ffff9f8224 */ /* 0x000fe200078e000b */
[----:B------:R-:W-:Y:S02]  /*28820*/  PRMT R190, RZ, 0x7610, R190 ;  /* 0x00007610ffbe7816 */ /* 0x000fe400000000be */
[----:B------:R-:W-:Y:S01]  /*28830*/  PRMT R189, RZ, 0x7610, R189 ;  /* 0x00007610ffbd7816 */ /* 0x000fe200000000bd */
[----:B------:R-:W3:Y:S04]  /*28840*/  LDL R11, [R1+0x9a0] ;  /* 0x0009a000010b7983 */ /* 0x000ee80000100800 */
[----:B------:R0:W3:Y:S04]  /*28850*/  @!P0 LDG.E.U16 R192, desc[UR60][R158.64] ;  /* 0x0000003c9ec08981 */ /* 0x0000e8000c1e1500 */
[----:B------:R-:W3:Y:S01]  /*28860*/  LDL R10, [R1+0x960] ;  /* 0x00096000010a7983 */ /* 0x000ee20000100800 */
[----:B0-----:R-:W-:-:S02]  /*28870*/  @!P0 IMAD.MOV.U32 R158, RZ, RZ, R15 ;  /* 0x000000ffff9e8224 */ /* 0x001fc400078e000f */
[----:B------:R-:W-:-:S05]  /*28880*/  @!P0 IMAD.MOV.U32 R159, RZ, RZ, R19 ;  /* 0x000000ffff9f8224 */ /* 0x000fca00078e0013 */
[----:B------:R0:W3:Y:S02]  /*28890*/  @!P0 LDG.E.U16 R191, desc[UR60][R158.64] ;  /* 0x0000003c9ebf8981 */ /* 0x0000e4000c1e1500 */
[----:B0-----:R-:W-:Y:S02]  /*288a0*/  @!P0 IMAD.MOV.U32 R159, RZ, RZ, R64 ;  /* 0x000000ffff9f8224 */ /* 0x001fe400078e0040 */
[----:B------:R-:W-:Y:S04]  /*288b0*/  STL [R1+0x18ec], R15 ;  /* 0x0018ec0f01007387 */ /* 0x000fe80000100800 */
[----:B------:R0:W-:Y:S04]  /*288c0*/  STL [R1+0x18e8], R19 ;  /* 0x0018e81301007387 */ /* 0x0001e80000100800 */
[----:B0-----:R-:W3:Y:S01]  /*288d0*/  LDL.LU R19, [R1+0x8e0] ;  /* 0x0008e00001137983 */ /* 0x001ee20000300800 */
        /* <DEDUP_REMOVED lines=8> */
[----:B------:R-:W-:-:S05]  /*28960*/  @!P0 IMAD.MOV.U32 R159, RZ, RZ, R63 ;  /* 0x000000ffff9f8224 */ /* 0x000fca00078e003f */
[----:B------:R0:W2:Y:S02]  /*28970*/  @!P0 LDG.E.U16 R189, desc[UR60][R158.64] ;  /* 0x0000003c9ebd8981 */ /* 0x0000a4000c1e1500 */
[----:B0-----:R-:W-:Y:S02]  /*28980*/  @!P0 IMAD.MOV.U32 R159, RZ, RZ, R41 ;  /* 0x000000ffff9f8224 */ /* 0x001fe400078e0029 */
[----:B----4-:R-:W-:Y:S02]  /*28990*/  @!P0 IMAD.MOV.U32 R158, RZ, RZ, R8 ;  /* 0x000000ffff9e8224 */ /* 0x010fe400078e0008 */
[----:B------:R-:W4:Y:S04]  /*289a0*/  LDL R8, [R1+0x8dc] ;  /* 0x0008dc0001087983 */ /* 0x000f280000100800 */
[----:B------:R-:W2:Y:S04]  /*289b0*/  LDL.LU R41, [R1+0x95c] ;  /* 0x00095c0001297983 */ /* 0x000ea80000300800 */
[----:B------:R-:W4:Y:S04]  /*289c0*/  LDL.LU R15, [R1+0x920] ;  /* 0x00092000010f7983 */ /* 0x000f280000300800 */
[----:B------:R0:W4:Y:S04]  /*289d0*/  @!P0 LDG.E.U16 R188, desc[UR60][R158.64] ;  /* 0x0000003c9ebc8981 */ /* 0x000128000c1e1500 */
[----:B------:R-:W4:Y:S04]  /*289e0*/  LDL R66, [R1+0xb14] ;  /* 0x000b140001427983 */ /* 0x000f280000100800 */
[----:B------:R-:W4:Y:S04]  /*289f0*/  LDL R65, [R1+0xad4] ;  /* 0x000ad40001417983 */ /* 0x000f280000100800 */
[----:B------:R-:W4:Y:S04]  /*28a00*/  LDL R64, [R1+0xad8] ;  /* 0x000ad80001407983 */ /* 0x000f280000100800 */
[----:B------:R-:W4:Y:S04]  /*28a10*/  LDL R63, [R1+0xa94] ;  /* 0x000a9400013f7983 */ /* 0x000f280000100800 */
[----:B------:R-:W4:Y:S01]  /*28a20*/  LDL R62, [R1+0xa98] ;  /* 0x000a9800013e7983 */ /* 0x000f220000100800 */
[----:B0-----:R-:W-:-:S02]  /*28a30*/  @!P0 IMAD.MOV.U32 R158, RZ, RZ, R60 ;  /* 0x000000ffff9e8224 */ /* 0x001fc400078e003c */
[----:B------:R-:W-:Y:S01]  /*28a40*/  @!P0 IMAD.MOV.U32 R159, RZ, RZ, R61 ;  /* 0x000000ffff9f8224 */ /* 0x000fe200078e003d */
[----:B------:R-:W-:Y:S02]  /*28a50*/  PRMT R184, RZ, 0x7610, R184 ;  /* 0x00007610ffb87816 */ /* 0x000fe400000000b8 */
[----:B------:R-:W-:Y:S01]  /*28a60*/  PRMT R183, RZ, 0x7610, R183 ;  /* 0x00007610ffb77816 */ /* 0x000fe200000000b7 */
[----:B------:R-:W4:Y:S04]  /*28a70*/  LDL R61, [R1+0xa54] ;  /* 0x000a5400013d7983 */ /* 0x000f280000100800 */
[----:B------:R0:W4:Y:S04]  /*28a80*/  @!P0 LDG.E.U16 R187, desc[UR60][R158.64] ;  /* 0x0000003c9ebb8981 */ /* 0x000128000c1e1500 */
[----:B------:R-:W4:Y:S01]  /*28a90*/  LDL R60, [R1+0xa14] ;  /* 0x000a1400013c7983 */ /* 0x000f220000100800 */
[----:B0-----:R-:W-:-:S03]  /*28aa0*/  @!P0 IMAD.MOV.U32 R158, RZ, RZ, R39 ;  /* 0x000000ffff9e8224 */ /* 0x001fc600078e0027 */
[----:B------:R-:W4:Y:S01]  /*28ab0*/  LDL R39, [R1+0xb18] ;  /* 0x000b180001277983 */ /* 0x000f220000100800 */
[----:B------:R-:W-:-:S03]  /*28ac0*/  @!P0 IMAD.MOV.U32 R159, RZ, RZ, R59 ;  /* 0x000000ffff9f8224 */ /* 0x000fc600078e003b */
[----:B------:R-:W4:Y:S04]  /*28ad0*/  LDL R59, [R1+0x994] ;  /* 0x00099400013b7983 */ /* 0x000f280000100800 */
[----:B------:R3:W4:Y:S02]  /*28ae0*/  @!P0 LDG.E.U16 R186, desc[UR60][R158.64] ;  /* 0x0000003c9eba8981 */ /* 0x000724000c1e1500 */
[----:B---3--:R-:W-:Y:S02]  /*28af0*/  @!P0 IMAD.MOV.U32 R158, RZ, RZ, R33 ;  /* 0x000000ffff9e8224 */ /* 0x008fe400078e0021 */
[----:B------:R-:W-:-:S05]  /*28b00*/  @!P0 IMAD.MOV.U32 R159, RZ, RZ, R35 ;  /* 0x000000ffff9f8224 */ /* 0x000fca00078e0023 */
[----:B------:R0:W3:Y:S02]  /*28b10*/  @!P0 LDG.E.U16 R185, desc[UR60][R158.64] ;  /* 0x0000003c9eb98981 */ /* 0x0000e4000c1e1500 */
[----:B0-----:R-:W-:Y:S02]  /*28b20*/  @!P0 MOV R159, R12 ;  /* 0x0000000c009f8202 */ /* 0x001fe40000000f00 */
[----:B------:R-:W3:Y:S01]  /*28b30*/  LDL R12, [R1+0xa58] ;  /* 0x000a5800010c7983 */ /* 0x000ee20000100800 */
[----:B------:R-:W-:Y:S01]  /*28b40*/  @!P0 IMAD.MOV.U32 R158, RZ, RZ, R11 ;  /* 0x000000ffff9e8224 */ /* 0x000fe200078e000b */
[----:B------:R-:W-:Y:S02]  /*28b50*/  PRMT R182, RZ, 0x7610, R182 ;  /* 0x00007610ffb67816 */ /* 0x000fe400000000b6 */
[----:B------:R-:W3:Y:S04]  /*28b60*/  LDL.LU R35, [R1+0x9d8] ;  /* 0x0009d80001237983 */ /* 0x000ee80000300800 */
[----:B------:R-:W3:Y:S04]  /*28b70*/  LDL.LU R33, [R1+0x9d4] ;  /* 0x0009d40001217983 */ /* 0x000ee80000300800 */
[----:B------:R0:W3:Y:S02]  /*28b80*/  @!P0 LDG.E.U16 R184, desc[UR60][R158.64] ;  /* 0x0000003c9eb88981 */ /* 0x0000e4000c1e1500 */
[----:B0-----:R-:W-:-:S02]  /*28b90*/  @!P0 IMAD.MOV.U32 R158, RZ, RZ, R10 ;  /* 0x000000ffff9e8224 */ /* 0x001fc400078e000a */
[----:B------:R-:W3:Y:S01]  /*28ba0*/  LDL.LU R10, [R1+0xa18] ;  /* 0x000a1800010a7983 */ /* 0x000ee20000300800 */
[----:B------:R-:W-:Y:S02]  /*28bb0*/  PRMT R181, RZ, 0x7610, R181 ;  /* 0x00007610ffb57816 */ /* 0x000fe400000000b5 */
[----:B------:R-:W-:Y:S01]  /*28bc0*/  PRMT R180, RZ, 0x7610, R180 ;  /* 0x00007610ffb47816 */ /* 0x000fe200000000b4 */
[----:B------:R-:W3:Y:S04]  /*28bd0*/  LDL.LU R11, [R1+0x954] ;  /* 0x00095400010b7983 */ /* 0x000ee80000300800 */
[----:B------:R-:W-:Y:S01]  /*28be0*/  STL [R1+0x18f0], R19 ;  /* 0x0018f01301007387 */ /* 0x000fe20000100800 */
[----:B------:R-:W-:Y:S02]  /*28bf0*/  PRMT R179, RZ, 0x7610, R179 ;  /* 0x00007610ffb37816 */ /* 0x000fe400000000b3 */
[----:B------:R-:W-:-:S02]  /*28c00*/  PRMT R178, RZ, 0x7610, R178 ;  /* 0x00007610ffb27816 */ /* 0x000fc400000000b2 */
[----:B------:R-:W-:Y:S01]  /*28c10*/  PRMT R177, RZ, 0x7610, R177 ;  /* 0x00007610ffb17816 */ /* 0x000fe200000000b1 */
[----:B--2---:R-:W-:-:S05]  /*28c20*/  @!P0 IMAD.MOV.U32 R159, RZ, RZ, R41 ;  /* 0x000000ffff9f8224 */ /* 0x004fca00078e0029 */
[----:B------:R4:W2:Y:S02]  /*28c30*/  @!P0 LDG.E.U16 R183, desc[UR60][R158.64] ;  /* 0x0000003c9eb78981 */ /* 0x0008a4000c1e1500 */
[----:B----4-:R-:W-:Y:S02]  /*28c40*/  @!P0 IMAD.MOV.U32 R158, RZ, RZ, R15 ;  /* 0x000000ffff9e8224 */ /* 0x010fe400078e000f */
[----:B------:R-:W-:-:S05]  /*28c50*/  @!P0 IMAD.MOV.U32 R159, RZ, RZ, R9 ;  /* 0x000000ffff9f8224 */ /* 0x000fca00078e0009 */
[----:B------:R0:W4:Y:S02]  /*28c60*/  @!P0 LDG.E.U16 R182, desc[UR60][R158.64] ;  /* 0x0000003c9eb68981 */ /* 0x000124000c1e1500 */
[----:B0-----:R-:W-:Y:S02]  /*28c70*/  @!P0 IMAD.MOV.U32 R158, RZ, RZ, R19 ;  /* 0x000000ffff9e8224 */ /* 0x001fe400078e0013 */
[----:B------:R-:W-:Y:S02]  /*28c80*/  @!P0 IMAD.MOV.U32 R159, RZ, RZ, R8 ;  /* 0x000000ffff9f8224 */ /* 0x000fe400078e0008 */
[----:B------:R-:W2:Y:S04]  /*28c90*/  LDL.LU R8, [R1+0x8d8] ;  /* 0x0008d80001087983 */ /* 0x000ea80000300800 */
[----:B------:R0:W4:Y:S04]  /*28ca0*/  @!P0 LDG.E.U16 R181, desc[UR60][R158.64] ;  /* 0x0000003c9eb58981 */ /* 0x000128000c1e1500 */
[----:B------:R-:W4:Y:S04]  /*28cb0*/  LDL.LU R9, [R1+0x8d0] ;  /* 0x0008d00001097983 */ /* 0x000f280000300800 */
[----:B------:R1:W-:Y:S01]  /*28cc0*/  STL [R1+0x18f8], R17 ;  /* 0x0018f81101007387 */ /* 0x0003e20000100800 */
[----:B0-----:R-:W-:-:S02]  /*28cd0*/  @!P0 IMAD.MOV.U32 R158, RZ, RZ, R17 ;  /* 0x000000ffff9e8224 */ /* 0x001fc400078e0011 */
[----:B------:R-:W-:Y:S01]  /*28ce0*/  @!P0 IMAD.MOV.U32 R159, RZ, RZ, R156 ;  /* 0x000000ffff9f8224 */ /* 0x000fe200078e009c */
[----:B-1----:R-:W2:Y:S04]  /*28cf0*/  LDL.LU R17, [R1+0x958] ;  /* 0x0009580001117983 */ /* 0x002ea80000300800 */
[----:B------:R-:W-:Y:S04]  /*28d00*/  STL [R1+0x18f4], R156 ;  /* 0x0018f49c01007387 */ /* 0x000fe80000100800 */
[----:B------:R0:W4:Y:S02]  /*28d10*/  @!P0 LDG.E.U16 R180, desc[UR60][R158.64] ;  /* 0x0000003c9eb48981 */ /* 0x000124000c1e1500 */
[----:B0-----:R-:W-:-:S02]  /*28d20*/  @!P0 IMAD.MOV.U32 R158, RZ, RZ, R39 ;  /* 0x000000ffff9e8224 */ /* 0x001fc400078e0027 */
[----:B------:R-:W2:Y:S01]  /*28d30*/  LDL.LU R39, [R1+0x998] ;  /* 0x0009980001277983 */ /* 0x000ea20000300800 */
[----:B------:R-:W-:-:S03]  /*28d40*/  @!P0 IMAD.MOV.U32 R159, RZ, RZ, R66 ;  /* 0x000000ffff9f8224 */ /* 0x000fc600078e0042 */
[----:B------:R-:W4:Y:S04]  /*28d50*/  LDL R19, [R1+0x914] ;  /* 0x0009140001137983 */ /* 0x000f280000100800 */
[----:B------:R0:W4:Y:S02]  /*28d60*/  @!P0 LDG.E.U16 R179, desc[UR60][R158.64] ;  /* 0x0000003c9eb38981 */ /* 0x000124000c1e1500 */
[----:B0-----:R-:W-:Y:S02]  /*28d70*/  @!P0 IMAD.MOV.U32 R158, RZ, RZ, R64 ;  /* 0x000000ffff9e8224 */ /* 0x001fe400078e0040 */
[----:B------:R-:W-:-:S05]  /*28d80*/  @!P0 IMAD.MOV.U32 R159, RZ, RZ, R65 ;  /* 0x000000ffff9f8224 */ /* 0x000fca00078e0041 */
[----:B------:R0:W4:Y:S02]  /*28d90*/  @!P0 LDG.E.U16 R178, desc[UR60][R158.64] ;  /* 0x0000003c9eb28981 */ /* 0x000124000c1e1500 */
[----:B0-----:R-:W-:Y:S02]  /*28da0*/  @!P0 IMAD.MOV.U32 R158, RZ, RZ, R62 ;  /* 0x000000ffff9e8224 */ /* 0x001fe400078e003e */
[----:B------:R-:W-:Y:S01]  /*28db0*/  @!P0 IMAD.MOV.U32 R159, RZ, RZ, R63 ;  /* 0x000000ffff9f8224 */ /* 0x000fe200078e003f */
[----:B------:R-:W-:Y:S02]  /*28dc0*/  PRMT R176, RZ, 0x7610, R176 ;  /* 0x00007610ffb07816 */ /* 0x000fe400000000b0 */
[----:B------:R-:W-:Y:S02]  /*28dd0*/  PRMT R175, RZ, 0x7610, R175 ;  /* 0x00007610ffaf7816 */ /* 0x000fe400000000af */
[----:B------:R-:W-:Y:S01]  /*28de0*/  PRMT R174, RZ, 0x7610, R174 ;  /* 0x00007610ffae7816 */ /* 0x000fe200000000ae */
[----:B------:R-:W4:Y:S04]  /*28df0*/  LDL R62, [R1+0xb0c] ;  /* 0x000b0c00013e7983 */ /* 0x000f280000100800 */
[----:B------:R3:W4:Y:S02]  /*28e00*/  @!P0 LDG.E.U16 R177, desc[UR60][R158.64] ;  /* 0x0000003c9eb18981 */ /* 0x000724000c1e1500 */
[----:B---3--:R-:W-:-:S02]  /*28e10*/  @!P0 IMAD.MOV.U32 R158, RZ, RZ, R12 ;  /* 0x000000ffff9e8224 */ /* 0x008fc400078e000c */
        /* <DEDUP_REMOVED lines=9> */
[----:B------:R-:W-:-:S05]  /*28eb0*/  @!P0 IMAD.MOV.U32 R159, RZ, RZ, R33 ;  /* 0x000000ffff9f8224 */ /* 0x000fca00078e0021 */
[----:B------:R0:W3:Y:S02]  /*28ec0*/  @!P0 LDG.E.U16 R174, desc[UR60][R158.64] ;  /* 0x0000003c9eae8981 */ /* 0x0000e4000c1e1500 */
[----:B0-----:R-:W-:Y:S02]  /*28ed0*/  @!P0 IMAD.MOV.U32 R159, RZ, RZ, R59 ;  /* 0x000000ffff9f8224 */ /* 0x001fe400078e003b */
[----:B------:R-:W3:Y:S04]  /*28ee0*/  LDL R59, [R1+0xad0] ;  /* 0x000ad000013b7983 */ /* 0x000ee80000100800 */
[----:B------:R-:W-:Y:S04]  /*28ef0*/  STL.64 [R1+0x1bc8], R150 ;  /* 0x001bc89601007387 */ /* 0x000fe80000100a00 */
[----:B------:R-:W-:Y:S04]  /*28f00*/  STL.64 [R1+0x1bc0], R148 ;  /* 0x001bc09401007387 */ /* 0x000fe80000100a00 */
[----:B------:R-:W-:Y:S04]  /*28f10*/  STL.64 [R1+0x1bb8], R146 ;  /* 0x001bb89201007387 */ /* 0x000fe80000100a00 */
[----:B------:R-:W-:Y:S01]  /*28f20*/  STL.64 [R1+0x1bb0], R40 ;  /* 0x001bb02801007387 */ /* 0x000fe20000100a00 */
[----:B------:R-:W-:-:S02]  /*28f30*/  PRMT R173, RZ, 0x7610, R173 ;  /* 0x00007610ffad7816 */ /* 0x000fc400000000ad */
[----:B------:R-:W-:Y:S02]  /*28f40*/  PRMT R172, RZ, 0x7610, R172 ;  /* 0x00007610ffac7816 */ /* 0x000fe400000000ac */
[----:B------:R-:W-:Y:S02]  /*28f50*/  PRMT R171, RZ, 0x7610, R171 ;  /* 0x00007610ffab7816 */ /* 0x000fe400000000ab */
[----:B------:R-:W-:Y:S02]  /*28f60*/  PRMT R170, RZ, 0x7610, R170 ;  /* 0x00007610ffaa7816 */ /* 0x000fe400000000aa */
[----:B------:R-:W-:Y:S01]  /*28f70*/  PRMT R169, RZ, 0x7610, R169 ;  /* 0x00007610ffa97816 */ /* 0x000fe200000000a9 */
[----:B--2---:R-:W-:Y:S04]  /*28f80*/  STL.64 [R1+0x1ba8], R38 ;  /* 0x001ba82601007387 */ /* 0x004fe80000100a00 */
[----:B------:R-:W-:Y:S04]  /*28f90*/  STL.64 [R1+0x1ba0], R36 ;  /* 0x001ba02401007387 */ /* 0x000fe80000100a00 */
[----:B------:R-:W-:Y:S04]  /*28fa0*/  STL.64 [R1+0x1b98], R34 ;  /* 0x001b982201007387 */ /* 0x000fe80000100a00 */
[----:B------:R-:W-:Y:S04]  /*28fb0*/  STL.64 [R1+0x1b90], R32 ;  /* 0x001b902001007387 */ /* 0x000fe80000100a00 */
[----:B------:R0:W-:Y:S04]  /*28fc0*/  STL.64 [R1+0x1b88], R30 ;  /* 0x001b881e01007387 */ /* 0x0001e80000100a00 */
[----:B------:R1:W-:Y:S04]  /*28fd0*/  STL.64 [R1+0x1b80], R28 ;  /* 0x001b801c01007387 */ /* 0x0003e80000100a00 */
[----:B------:R2:W-:Y:S04]  /*28fe0*/  STL.64 [R1+0x1b78], R26 ;  /* 0x001b781a01007387 */ /* 0x0005e80000100a00 */
[----:B------:R4:W-:Y:S04]  /*28ff0*/  STL.64 [R1+0x1b70], R24 ;  /* 0x001b701801007387 */ /* 0x0009e80000100a00 */
[----:B------:R4:W-:Y:S01]  /*29000*/  STL [R1+0x1918], R17 ;  /* 0x0019181101007387 */ /* 0x0009e20000100800 */
[----:B------:R-:W-:-:S03]  /*29010*/  @!P0 IMAD.MOV.U32 R158, RZ, RZ, R39 ;  /* 0x000000ffff9e8224 */ /* 0x000fc600078e0027 */
[----:B------:R4:W-:Y:S04]  /*29020*/  STL [R1+0x190c], R11 ;  /* 0x00190c0b01007387 */ /* 0x0009e80000100800 */
[----:B------:R4:W3:Y:S04]  /*29030*/  @!P0 LDG.E.U16 R173, desc[UR60][R158.64] ;  /* 0x0000003c9ead8981 */ /* 0x0008e8000c1e1500 */
[----:B0-----:R-:W3:Y:S04]  /*29040*/  LDL R31, [R1+0xa8c] ;  /* 0x000a8c00011f7983 */ /* 0x001ee80000100800 */
[----:B------:R-:W3:Y:S04]  /*29050*/  LDL R30, [R1+0xa90] ;  /* 0x000a9000011e7983 */ /* 0x000ee80000100800 */
[----:B-1----:R-:W3:Y:S04]  /*29060*/  LDL R29, [R1+0xa4c] ;  /* 0x000a4c00011d7983 */ /* 0x002ee80000100800 */
[----:B------:R-:W3:Y:S04]  /*29070*/  LDL R28, [R1+0xa50] ;  /* 0x000a5000011c7983 */ /* 0x000ee80000100800 */
[----:B--2---:R-:W2:Y:S04]  /*29080*/  LDL R27, [R1+0xa0c] ;  /* 0x000a0c00011b7983 */ /* 0x004ea80000100800 */
[----:B------:R-:W2:Y:S04]  /*29090*/  LDL R26, [R1+0xa10] ;  /* 0x000a1000011a7983 */ /* 0x000ea80000100800 */
[----:B----4-:R-:W4:Y:S04]  /*290a0*/  LDL R25, [R1+0x9cc] ;  /* 0x0009cc0001197983 */ /* 0x010f280000100800 */
[----:B------:R-:W4:Y:S01]  /*290b0*/  LDL R24, [R1+0x9d0] ;  /* 0x0009d00001187983 */ /* 0x000f220000100800 */
[----:B------:R-:W-:-:S02]  /*290c0*/  @!P0 IMAD.MOV.U32 R158, RZ, RZ, R17 ;  /* 0x000000ffff9e8224 */ /* 0x000fc400078e0011 */
[----:B------:R-:W-:Y:S01]  /*290d0*/  @!P0 IMAD.MOV.U32 R159, RZ, RZ, R11 ;  /* 0x000000ffff9f8224 */ /* 0x000fe200078e000b */
[----:B------:R-:W4:Y:S04]  /*290e0*/  LDL R17, [R1+0x98c] ;  /* 0x00098c0001117983 */ /* 0x000f280000100800 */
[----:B------:R-:W4:Y:S04]  /*290f0*/  LDL R11, [R1+0x90c] ;  /* 0x00090c00010b7983 */ /* 0x000f280000100800 */
[----:B------:R0:W4:Y:S02]  /*29100*/  @!P0 LDG.E.U16 R172, desc[UR60][R158.64] ;  /* 0x0000003c9eac8981 */ /* 0x000124000c1e1500 */
[----:B0-----:R-:W-:-:S02]  /*29110*/  @!P0 IMAD.MOV.U32 R159, RZ, RZ, R19 ;  /* 0x000000ffff9f8224 */ /* 0x001fc400078e0013 */
[----:B------:R-:W4:Y:S01]  /*29120*/  LDL.LU R19, [R1+0x950] ;  /* 0x0009500001137983 */ /* 0x000f220000300800 */
[----:B---3--:R-:W-:-:S03]  /*29130*/  @!P0 IMAD.MOV.U32 R158, RZ, RZ, R12 ;  /* 0x000000ffff9e8224 */ /* 0x008fc600078e000c */
[----:B------:R-:W3:Y:S04]  /*29140*/  LDL.LU R12, [R1+0x94c] ;  /* 0x00094c00010c7983 */ /* 0x000ee80000300800 */
[----:B------:R0:W3:Y:S04]  /*29150*/  @!P0 LDG.E.U16 R171, desc[UR60][R158.64] ;  /* 0x0000003c9eab8981 */ /* 0x0000e8000c1e1500 */
[----:B------:R1:W-:Y:S01]  /*29160*/  STL [R1+0x1900], R8 ;  /* 0x0019000801007387 */ /* 0x0003e20000100800 */
[----:B0-----:R-:W-:Y:S02]  /*29170*/  @!P0 IMAD.MOV.U32 R158, RZ, RZ, R8 ;  /* 0x000000ffff9e8224 */ /* 0x001fe400078e0008 */
[----:B------:R-:W-:Y:S01]  /*29180*/  @!P0 IMAD.MOV.U32 R159, RZ, RZ, R13 ;  /* 0x000000ffff9f8224 */ /* 0x000fe200078e000d */
[----:B-1----:R-:W3:Y:S04]  /*29190*/  LDL.LU R8, [R1+0x910] ;  /* 0x0009100001087983 */ /* 0x002ee80000300800 */
[----:B------:R-:W-:Y:S04]  /*291a0*/  STL [R1+0x18fc], R13 ;  /* 0x0018fc0d01007387 */ /* 0x000fe80000100800 */
[----:B------:R-:W-:Y:S04]  /*291b0*/  STL [R1+0x1908], R14 ;  /* 0x0019080e01007387 */ /* 0x000fe80000100800 */
[----:B------:R0:W-:Y:S04]  /*291c0*/  STL [R1+0x1904], R23 ;  /* 0x0019041701007387 */ /* 0x0001e80000100800 */
[----:B------:R1:W3:Y:S02]  /*291d0*/  @!P0 LDG.E.U16 R170, desc[UR60][R158.64] ;  /* 0x0000003c9eaa8981 */ /* 0x0002e4000c1e1500 */
[----:B-1----:R-:W-:-:S02]  /*291e0*/  @!P0 IMAD.MOV.U32 R159, RZ, RZ, R23 ;  /* 0x000000ffff9f8224 */ /* 0x002fc400078e0017 */
[----:B0-----:R-:W3:Y:S01]  /*291f0*/  LDL.LU R23, [R1+0x990] ;  /* 0x0009900001177983 */ /* 0x001ee20000300800 */
[----:B------:R-:W-:-:S05]  /*29200*/  @!P0 IMAD.MOV.U32 R158, RZ, RZ, R14 ;  /* 0x000000ffff9e8224 */ /* 0x000fca00078e000e */
[----:B------:R0:W3:Y:S01]  /*29210*/  @!P0 LDG.E.U16 R169, desc[UR60][R158.64] ;  /* 0x0000003c9ea98981 */ /* 0x0000e2000c1e1500 */
[----:B------:R-:W-:Y:S02]  /*29220*/  PRMT R168, RZ, 0x7610, R168 ;  /* 0x00007610ffa87816 */ /* 0x000fe400000000a8 */
[----:B------:R-:W-:Y:S01]  /*29230*/  PRMT R167, RZ, 0x7610, R167 ;  /* 0x00007610ffa77816 */ /* 0x000fe200000000a7 */
[----:B0-----:R-:W-:Y:S02]  /*29240*/  @!P0 IMAD.MOV.U32 R158, RZ, RZ, R61 ;  /* 0x000000ffff9e8224 */ /* 0x001fe400078e003d */
[----:B------:R-:W-:-:S05]  /*29250*/  @!P0 IMAD.MOV.U32 R159, RZ, RZ, R62 ;  /* 0x000000ffff9f8224 */ /* 0x000fca00078e003e */
[----:B------:R0:W3:Y:S01]  /*29260*/  @!P0 LDG.E.U16 R168, desc[UR60][R158.64] ;  /* 0x0000003c9ea88981 */ /* 0x0000e2000c1e1500 */
[----:B------:R-:W-:Y:S01]  /*29270*/  PRMT R166, RZ, 0x7610, R166 ;  /* 0x00007610ffa67816 */ /* 0x000fe200000000a6 */
[----:B0-----:R-:W-:Y:S02]  /*29280*/  @!P0 IMAD.MOV.U32 R158, RZ, RZ, R59 ;  /* 0x000000ffff9e8224 */ /* 0x001fe400078e003b */
[----:B------:R-:W-:-:S05]  /*29290*/  @!P0 IMAD.MOV.U32 R159, RZ, RZ, R60 ;  /* 0x000000ffff9f8224 */ /* 0x000fca00078e003c */
[----:B------:R0:W3:Y:S01]  /*292a0*/  @!P0 LDG.E.U16 R167, desc[UR60][R158.64] ;  /* 0x0000003c9ea78981 */ /* 0x0000e2000c1e1500 */
[----:B------:R-:W-:Y:S02]  /*292b0*/  PRMT R165, RZ, 0x7610, R165 ;  /* 0x00007610ffa57816 */ /* 0x000fe400000000a5 */
[----:B------:R-:W-:Y:S02]  /*292c0*/  PRMT R164, RZ, 0x7610, R164 ;  /* 0x00007610ffa47816 */ /* 0x000fe400000000a4 */
[----:B------:R-:W-:Y:S02]  /*292d0*/  PRMT R163, RZ, 0x7610, R163 ;  /* 0x00007610ffa37816 */ /* 0x000fe400000000a3 */
[----:B------:R-:W-:Y:S02]  /*292e0*/  PRMT R162, RZ, 0x7610, R162 ;  /* 0x00007610ffa27816 */ /* 0x000fe400000000a2 */
[----:B------:R-:W-:Y:S02]  /*292f0*/  PRMT R161, RZ, 0x7610, R161 ;  /* 0x00007610ffa17816 */ /* 0x000fe400000000a1 */
[----:B------:R-:W-:-:S02]  /*29300*/  PRMT R160, RZ, 0x7610, R160 ;  /* 0x00007610ffa07816 */ /* 0x000fc400000000a0 */
[----:B------:R-:W-:Y:S02]  /*29310*/  PRMT R157, RZ, 0x7610, R157 ;  /* 0x00007610ff9d7816 */ /* 0x000fe4000000009d */
[----:B------:R-:W-:Y:S01]  /*29320*/  PRMT R20, RZ, 0x7610, R20 ;  /* 0x00007610ff147816 */ /* 0x000fe20000000014 */
[----:B0-----:R-:W-:Y:S02]  /*29330*/  @!P0 IMAD.MOV.U32 R159, RZ, RZ, R31 ;  /* 0x000000ffff9f8224 */ /* 0x001fe400078e001f */
[----:B------:R-:W-:-:S05]  /*29340*/  @!P0 IMAD.MOV.U32 R158, RZ, RZ, R30 ;  /* 0x000000ffff9e8224 */ /* 0x000fca00078e001e */
[----:B------:R0:W3:Y:S02]  /*29350*/  @!P0 LDG.E.U16 R166, desc[UR60][R158.64] ;  /* 0x0000003c9ea68981 */ /* 0x0000e4000c1e1500 */
[----:B0-----:R-:W-:Y:S02]  /*29360*/  @!P0 IMAD.MOV.U32 R158, RZ, RZ, R28 ;  /* 0x000000ffff9e8224 */ /* 0x001fe400078e001c */
[----:B------:R-:W-:-:S05]  /*29370*/  @!P0 IMAD.MOV.U32 R159, RZ, RZ, R29 ;  /* 0x000000ffff9f8224 */ /* 0x000fca00078e001d */
[----:B------:R2:W3:Y:S02]  /*29380*/  @!P0 LDG.E.U16 R165, desc[UR60][R158.64] ;  /* 0x0000003c9ea58981 */ /* 0x0004e4000c1e1500 */
[----:B--2---:R-:W-:Y:S02]  /*29390*/  @!P0 IMAD.MOV.U32 R158, RZ, RZ, R26 ;  /* 0x000000ffff9e8224 */ /* 0x004fe400078e001a */
[----:B------:R-:W-:-:S05]  /*293a0*/  @!P0 IMAD.MOV.U32 R159, RZ, RZ, R27 ;  /* 0x000000ffff9f8224 */ /* 0x000fca00078e001b */
[----:B------:R4:W2:Y:S02]  /*293b0*/  @!P0 LDG.E.U16 R164, desc[UR60][R158.64] ;  /* 0x0000003c9ea48981 */ /* 0x0008a4000c1e1500 */
[----:B----4-:R-:W-:Y:S02]  /*293c0*/  @!P0 IMAD.MOV.U32 R158, RZ, RZ, R24 ;  /* 0x000000ffff9e8224 */ /* 0x010fe400078e0018 */
[----:B------:R-:W-:-:S05]  /*293d0*/  @!P0 IMAD.MOV.U32 R159, RZ, RZ, R25 ;  /* 0x000000ffff9f8224 */ /* 0x000fca00078e0019 */
[----:B------:R0:W4:Y:S02]  /*293e0*/  @!P0 LDG.E.U16 R163, desc[UR60][R158.64] ;  /* 0x0000003c9ea38981 */ /* 0x000124000c1e1500 */
[----:B0-----:R-:W-:Y:S02]  /*293f0*/  @!P0 IMAD.MOV.U32 R159, RZ, RZ, R17 ;  /* 0x000000ffff9f8224 */ /* 0x001fe400078e0011 */
[----:B---3--:R-:W-:-:S05]  /*29400*/  @!P0 IMAD.MOV.U32 R158, RZ, RZ, R23 ;  /* 0x000000ffff9e8224 */ /* 0x008fca00078e0017 */
[----:B------:R0:W3:Y:S04]  /*29410*/  @!P0 LDG.E.U16 R162, desc[UR60][R158.64] ;  /* 0x0000003c9ea28981 */ /* 0x0000e8000c1e1500 */
[----:B------:R-:W-:Y:S01]  /*29420*/  STL [R1+0x191c], R19 ;  /* 0x00191c1301007387 */ /* 0x000fe20000100800 */
[----:B0-----:R-:W-:Y:S02]  /*29430*/  @!P0 IMAD.MOV.U32 R158, RZ, RZ, R19 ;  /* 0x000000ffff9e8224 */ /* 0x001fe400078e0013 */
[----:B------:R-:W-:-:S05]  /*29440*/  @!P0 IMAD.MOV.U32 R159, RZ, RZ, R12 ;  /* 0x000000ffff9f8224 */ /* 0x000fca00078e000c */
[----:B------:R0:W3:Y:S04]  /*29450*/  @!P0 LDG.E.U16 R161, desc[UR60][R158.64] ;  /* 0x0000003c9ea18981 */ /* 0x0000e8000c1e1500 */
[----:B------:R-:W-:Y:S04]  /*29460*/  STL [R1+0x1910], R12 ;  /* 0x0019100c01007387 */ /* 0x000fe80000100800 */
[----:B------:R-:W-:Y:S04]  /*29470*/  STL [R1+0x1914], R8 ;  /* 0x0019140801007387 */ /* 0x000fe80000100800 */
[----:B------:R-:W-:Y:S01]  /*29480*/  STL [R1+0x1924], R9 ;  /* 0x0019240901007387 */ /* 0x000fe20000100800 */
[----:B0-----:R-:W-:-:S02]  /*29490*/  @!P0 IMAD.MOV.U32 R158, RZ, RZ, R8 ;  /* 0x000000ffff9e8224 */ /* 0x001fc400078e0008 */
[----:B------:R-:W-:Y:S01]  /*294a0*/  @!P0 IMAD.MOV.U32 R159, RZ, RZ, R11 ;  /* 0x000000ffff9f8224 */ /* 0x000fe200078e000b */
[----:B------:R-:W-:Y:S04]  /*294b0*/  STL [R1+0x1920], R18 ;  /* 0x0019201201007387 */ /* 0x000fe80000100800 */
[----:B------:R-:W-:Y:S04]  /*294c0*/  STL [R1+0x192c], R16 ;  /* 0x00192c1001007387 */ /* 0x000fe80000100800 */
[----:B------:R0:W3:Y:S04]  /*294d0*/  @!P0 LDG.E.U16 R160, desc[UR60][R158.64] ;  /* 0x0000003c9ea08981 */ /* 0x0000e8000c1e1500 */
[----:B------:R-:W-:Y:S04]  /*294e0*/  STL [R1+0x1928], R3 ;  /* 0x0019280301007387 */ /* 0x000fe80000100800 */
[----:B------:R-:W-:Y:S04]  /*294f0*/  STL [R1+0x1930], R7 ;  /* 0x0019300701007387 */ /* 0x000fe80000100800 */
[----:B------:R-:W-:Y:S04]  /*29500*/  STL [R1+0x1934], R6 ;  /* 0x0019340601007387 */ /* 0x000fe80000100800 */
[----:B------:R-:W-:Y:S01]  /*29510*/  STL [R1+0x1938], R5 ;  /* 0x0019380501007387 */ /* 0x000fe20000100800 */
[----:B0-----:R-:W-:-:S02]  /*29520*/  @!P0 IMAD.MOV.U32 R158, RZ, RZ, R9 ;  /* 0x000000ffff9e8224 */ /* 0x001fc400078e0009 */
[----:B------:R-:W-:Y:S01]  /*29530*/  @!P0 IMAD.MOV.U32 R159, RZ, RZ, R18 ;  /* 0x000000ffff9f8224 */ /* 0x000fe200078e0012 */
[----:B------:R-:W-:Y:S04]  /*29540*/  STL [R1+0x193c], R4 ;  /* 0x00193c0401007387 */ /* 0x000fe80000100800 */
[----:B------:R-:W3:Y:S04]  /*29550*/  LDL.LU.64 R24, [R1+0x200] ;  /* 0x0002000001187983 */ /* 0x000ee80000300a00 */
[----:B------:R-:W3:Y:S04]  /*29560*/  LDL.LU.64 R26, [R1+0x208] ;  /* 0x00020800011a7983 */ /* 0x000ee80000300a00 */
[----:B------:R-:W3:Y:S04]  /*29570*/  LDL.LU.64 R28, [R1+0x210] ;  /* 0x00021000011c7983 */ /* 0x000ee80000300a00 */
[----:B------:R0:W3:Y:S04]  /*29580*/  @!P0 LDG.E.U16 R157, desc[UR60][R158.64] ;  /* 0x0000003c9e9d8981 */ /* 0x0000e8000c1e1500 */
[----:B------:R-:W3:Y:S04]  /*29590*/  LDL.LU.64 R30, [R1+0x218] ;  /* 0x00021800011e7983 */ /* 0x000ee80000300a00 */
[----:B------:R-:W3:Y:S04]  /*295a0*/  LDL.LU.64 R32, [R1+0x220] ;  /* 0x0002200001207983 */ /* 0x000ee80000300a00 */
[----:B------:R-:W3:Y:S04]  /*295b0*/  LDL.LU.64 R34, [R1+0x228] ;  /* 0x0002280001227983 */ /* 0x000ee80000300a00 */
[----:B------:R-:W3:Y:S04]  /*295c0*/  LDL.LU.64 R36, [R1+0x230] ;  /* 0x0002300001247983 */ /* 0x000ee80000300a00 */
[----:B------:R-:W3:Y:S04]  /*295d0*/  LDL.LU.64 R38, [R1+0x238] ;  /* 0x0002380001267983 */ /* 0x000ee80000300a00 */
[----:B------:R-:W3:Y:S01]  /*295e0*/  LDL.LU.64 R40, [R1+0x240] ;  /* 0x0002400001287983 */ /* 0x000ee20000300a00 */
[----:B0-----:R-:W-:-:S02]  /*295f0*/  @!P0 IMAD.MOV.U32 R158, RZ, RZ, R16 ;  /* 0x000000ffff9e8224 */ /* 0x001fc400078e0010 */
[----:B------:R-:W-:-:S05]  /*29600*/  @!P0 IMAD.MOV.U32 R159, RZ, RZ, R3 ;  /* 0x000000ffff9f8224 */ /* 0x000fca00078e0003 */
[----:B------:R-:W3:Y:S04]  /*29610*/  @!P0 LDG.E.U16 R20, desc[UR60][R158.64] ;  /* 0x0000003c9e148981 */ /* 0x000ee8000c1e1500 */
        /* <DEDUP_REMOVED lines=83> */
[----:B------:R1:W-:Y:S04]  /*29b50*/  STS.U16 [R4+0x10b80], R44 ;  /* 0x010b802c04007388 */ /* 0x0003e80000000400 */
[----:B------:R2:W-:Y:S04]  /*29b60*/  STS.U16 [R4+0x10380], R46 ;  /* 0x0103802e04007388 */ /* 0x0005e80000000400 */
[----:B0-----:R-:W3:Y:S04]  /*29b70*/  LDL.LU.64 R42, [R1+0x248] ;  /* 0x00024800012a7983 */ /* 0x001ee80000300a00 */
[----:B-1----:R-:W3:Y:S04]  /*29b80*/  LDL.LU.64 R44, [R1+0x250] ;  /* 0x00025000012c7983 */ /* 0x002ee80000300a00 */
[----:B--2---:R-:W2:Y:S04]  /*29b90*/  LDL.LU.64 R46, [R1+0x258] ;  /* 0x00025800012e7983 */ /* 0x004ea80000300a00 */
[----:B------:R-:W2:Y:S04]  /*29ba0*/  LDL.LU.64 R48, [R1+0x260] ;  /* 0x0002600001307983 */ /* 0x000ea80000300a00 */
        /* <DEDUP_REMOVED lines=40> */
[----:B------:R-:W2:Y:S01]  /*29e30*/  LDL.LU.64 R130, [R1+0x3a8] ;  /* 0x0003a80001827983 */ /* 0x000ea20000300a00 */
[----:B------:R-:W0:Y:S01]  /*29e40*/  S2R R5, SR_CgaCtaId ;  /* 0x0000000000057919 */ /* 0x000e220000008800 */
[----:B------:R-:W-:Y:S01]  /*29e50*/  IMAD.SHL.U32 R21, R21, 0x80, RZ ;  /* 0x0000008015157824 */ /* 0x000fe200078e00ff */
[----:B------:R-:W-:-:S03]  /*29e60*/  MOV R3, 0x400 ;  /* 0x0000040000037802 */ /* 0x000fc60000000f00 */
[----:B------:R-:W-:Y:S01]  /*29e70*/  IMAD.SHL.U32 R21, R21, 0x2, RZ ;  /* 0x0000000215157824 */ /* 0x000fe200078e00ff */
        /* <DEDUP_REMOVED lines=18> */
[----:B0-----:R-:W-:-:S03]  /*29fa0*/  LEA R3, R5, R3, 0x18 ;  /* 0x0000000305037211 */ /* 0x001fc600078ec0ff */
[----:B------:R-:W-:Y:S04]  /*29fb0*/  STS.U16 [R4+0x15f80], R166 ;  /* 0x015f80a604007388 */ /* 0x000fe80000000400 */
[----:B------:R-:W-:Y:S04]  /*29fc0*/  STS.U16 [R4+0x16380], R165 ;  /* 0x016380a504007388 */ /* 0x000fe80000000400 */
[----:B------:R-:W-:Y:S04]  /*29fd0*/  STS.U16 [R4+0x16780], R164 ;  /* 0x016780a404007388 */ /* 0x000fe80000000400 */
[----:B----4-:R-:W-:Y:S04]  /*29fe0*/  STS.U16 [R4+0x16b80], R163 ;  /* 0x016b80a304007388 */ /* 0x010fe80000000400 */
[----:B---3--:R-:W-:Y:S04]  /*29ff0*/  STS.U16 [R4+0x16f80], R162 ;  /* 0x016f80a204007388 */ /* 0x008fe80000000400 */
[----:B------:R-:W-:Y:S04]  /*2a000*/  STS.U16 [R4+0x17380], R161 ;  /* 0x017380a104007388 */ /* 0x000fe80000000400 */
[----:B------:R-:W-:Y:S04]  /*2a010*/  STS.U16 [R4+0x17780], R160 ;  /* 0x017780a004007388 */ /* 0x000fe80000000400 */
[----:B------:R-:W-:Y:S04]  /*2a020*/  STS.U16 [R4+0x17b80], R157 ;  /* 0x017b809d04007388 */ /* 0x000fe80000000400 */
[----:B------:R0:W-:Y:S01]  /*2a030*/  STS.U16 [R4+0x17f80], R20 ;  /* 0x017f801404007388 */ /* 0x0001e20000000400 */
[----:B------:R1:W-:Y:S06]  /*2a040*/  MEMBAR.ALL.CTA ;  /* 0x0000000000007992 */ /* 0x0003ec0000008000 */
[----:B-1----:R-:W1:Y:S04]  /*2a050*/  FENCE.VIEW.ASYNC.S ;  /* 0x00000000000073c6 */ /* 0x002e680000000000 */
[----:B--2---:R-:W-:Y:S04]  /*2a060*/  STL.64 [R1+0x1d90], R130 ;  /* 0x001d908201007387 */ /* 0x004fe80000100a00 */
        /* <DEDUP_REMOVED lines=56> */
[----:B------:R2:W-:Y:S04]  /*2a3f0*/  STL [R1+0x1bd0], R10 ;  /* 0x001bd00a01007387 */ /* 0x0005e80000100800 */
[----:B0-----:R-:W3:Y:S04]  /*2a400*/  LDL.LU.64 R4, [R1+0x400] ;  /* 0x0004000001047983 */ /* 0x001ee80000300a00 */
[----:B------:R-:W3:Y:S04]  /*2a410*/  LDL.LU.64 R6, [R1+0x408] ;  /* 0x0004080001067983 */ /* 0x000ee80000300a00 */
[----:B------:R-:W3:Y:S01]  /*2a420*/  LDL.LU.64 R8, [R1+0x410] ;  /* 0x0004100001087983 */ /* 0x000ee20000300a00 */
[----:B-1----:R-:W-:Y:S06]  /*2a430*/  BAR.SYNC.DEFER_BLOCKING 0x0 ;  /* 0x0000000000007b1d */ /* 0x002fec0000010000 */
[----:B--2---:R-:W3:Y:S04]  /*2a440*/  LDL.LU.64 R10, [R1+0x418] ;  /* 0x00041800010a7983 */ /* 0x004ee80000300a00 */
[----:B------:R-:W3:Y:S04]  /*2a450*/  LDL.LU.64 R12, [R1+0x420] ;  /* 0x00042000010c7983 */ /* 0x000ee80000300a00 */
        /* <DEDUP_REMOVED lines=58> */
[----:B------:R-:W3:Y:S01]  /*2a800*/  LDL.LU.64 R130, [R1+0x5f8] ;  /* 0x0005f80001827983 */ /* 0x000ee20000300a00 */
[----:B------:R-:W-:Y:S01]  /*2a810*/  SHF.R.U32.HI R3, RZ, 0x4, R3 ;  /* 0x00000004ff037819 */ /* 0x000fe20000011603 */
[----:B------:R-:W-:-:S02]  /*2a820*/  UMOV UR33, 0x40000040 ;  /* 0x4000004000217882 */ /* 0x000fc40000000000 */
[----:B------:R-:W2:Y:S04]  /*2a830*/  LDL.LU.64 R132, [R1+0x3b0] ;  /* 0x0003b00001847983 */ /* 0x000ea80000300a00 */
[----:B------:R-:W2:Y:S01]  /*2a840*/  LDL.LU.64 R134, [R1+0x3b8] ;  /* 0x0003b80001867983 */ /* 0x000ea20000300a00 */
[----:B------:R-:W-:-:S03]  /*2a850*/  SGXT.U32 R3, R3, 0xe ;  /* 0x0000000e0303781a */ /* 0x000fc60000000000 */
[----:B------:R-:W2:Y:S04]  /*2a860*/  LDL.LU.64 R136, [R1+0x3c0] ;  /* 0x0003c00001887983 */ /* 0x000ea80000300a00 */
[----:B------:R-:W2:Y:S04]  /*2a870*/  LDL.LU.64 R138, [R1+0x3c8] ;  /* 0x0003c800018a7983 */ /* 0x000ea80000300a00 */
[----:B------:R-:W2:Y:S01]  /*2a880*/  LDL.LU.64 R140, [R1+0x3d0] ;  /* 0x0003d000018c7983 */ /* 0x000ea20000300a00 */
[----:B------:R-:W-:-:S03]  /*2a890*/  R2UR UR32, R3 ;  /* 0x00000000032072ca */ /* 0x000fc600000e0000 */
[----:B------:R-:W2:Y:S04]  /*2a8a0*/  LDL.LU.64 R142, [R1+0x3d8] ;  /* 0x0003d800018e7983 */ /* 0x000ea80000300a00 */
[----:B------:R-:W2:Y:S04]  /*2a8b0*/  LDL.LU.64 R144, [R1+0x3e0] ;  /* 0x0003e00001907983 */ /* 0x000ea80000300a00 */
[----:B------:R-:W2:Y:S04]  /*2a8c0*/  LDL.LU.64 R146, [R1+0x3e8] ;  /* 0x0003e80001927983 */ /* 0x000ea80000300a00 */
[----:B------:R-:W2:Y:S04]  /*2a8d0*/  LDL.LU.64 R148, [R1+0x3f0] ;  /* 0x0003f00001947983 */ /* 0x000ea80000300a00 */
[----:B------:R-:W2:Y:S01]  /*2a8e0*/  LDL.LU.64 R150, [R1+0x3f8] ;  /* 0x0003f80001967983 */ /* 0x000ea20000300a00 */
[----:B---3--:R-:W-:-:S06]  /*2a8f0*/  WARPGROUP.ARRIVE ;  /* 0x00000000000079c5 */ /* 0x008fcc0000000000 */
[----:B------:R-:W-:Y:S03]  /*2a900*/  HGMMA.64x256x16.F32 R4, gdesc[UR32].tnspA, R4, gsb0 ;  /* 0x23e00000200479f0 */ /* 0x000fe60008000804 */
[----:B------:R-:W-:Y:S02]  /*2a910*/  WARPGROUP.DEPBAR.LE gsb0, 0x0 ;  /* 0x00008000000079c5 */ /* 0x000fe40000010000 */
[----:B------:R-:W-:-:S15]  /*2a920*/  WARPGROUP.ARRIVE ;  /* 0x00000000000079c5 */ /* 0x000fde0000000000 */
[----:B------:R-:W-:-:S08]  /*2a930*/  NOP ;  /* 0x0000000000007918 */ /* 0x000fd00000000000 */
        /* <DEDUP_REMOVED lines=89> */
[----:B------:R0:W-:Y:S01]  /*2aed0*/  STL.64 [R1+0x5f8], R130 ;  /* 0x0005f88201007387 */ /* 0x0001e20000100a00 */
[----:B------:R-:W-:-:S02]  /*2aee0*/  IMAD.MOV.U32 R241, RZ, RZ, R119 ;  /* 0x000000fffff17224 */ /* 0x000fc400078e0077 */
[----:B------:R-:W-:Y:S01]  /*2aef0*/  IMAD.MOV.U32 R237, RZ, RZ, R118 ;  /* 0x000000ffffed7224 */ /* 0x000fe200078e0076 */
[----:B------:R-:W-:Y:S01]  /*2af00*/  MOV R240, R117 ;  /* 0x0000007500f07202 */ /* 0x000fe20000000f00 */
[----:B------:R-:W-:Y:S02]  /*2af10*/  IMAD.MOV.U32 R236, RZ, RZ, R116 ;  /* 0x000000ffffec7224 */ /* 0x000fe400078e0074 */
[----:B------:R-:W-:Y:S01]  /*2af20*/  IMAD.MOV.U32 R233, RZ, RZ, R115 ;  /* 0x000000ffffe97224 */ /* 0x000fe200078e0073 */
[----:B0-----:R-:W2:Y:S04]  /*2af30*/  LDL.LU.64 R130, [R1+0x1d90] ;  /* 0x001d900001827983 */ /* 0x001ea80000300a00 */
[----:B------:R-:W2:Y:S04]  /*2af40*/  LDL.LU.64 R128, [R1+0x1d88] ;  /* 0x001d880001807983 */ /* 0x000ea80000300a00 */
[----:B------:R-:W2:Y:S04]  /*2af50*/  LDL.LU.64 R126, [R1+0x1d80] ;  /* 0x001d8000017e7983 */ /* 0x000ea80000300a00 */
[----:B------:R-:W2:Y:S04]  /*2af60*/  LDL.LU.64 R124, [R1+0x1d78] ;  /* 0x001d7800017c7983 */ /* 0x000ea80000300a00 */
[----:B------:R-:W2:Y:S04]  /*2af70*/  LDL.LU.64 R122, [R1+0x1d70] ;  /* 0x001d7000017a7983 */ /* 0x000ea80000300a00 */
[----:B------:R-:W2:Y:S04]  /*2af80*/  LDL.LU.64 R120, [R1+0x1d68] ;  /* 0x001d680001787983 */ /* 0x000ea80000300a00 */
[----:B------:R-:W2:Y:S01]  /*2af90*/  LDL.LU.64 R118, [R1+0x1d60] ;  /* 0x001d600001767983 */ /* 0x000ea20000300a00 */
[----:B------:R-:W-:-:S03]  /*2afa0*/  IMAD.MOV.U32 R229, RZ, RZ, R114 ;  /* 0x000000ffffe57224 */ /* 0x000fc600078e0072 */
[----:B------:R-:W2:Y:S01]  /*2afb0*/  LDL.LU.64 R116, [R1+0x1d58] ;  /* 0x001d580001747983 */ /* 0x000ea20000300a00 */
[----:B------:R-:W-:Y:S02]  /*2afc0*/  IMAD.MOV.U32 R232, RZ, RZ, R113 ;  /* 0x000000ffffe87224 */ /* 0x000fe400078e0071 */
[----:B------:R-:W-:Y:S01]  /*2afd0*/  IMAD.MOV.U32 R228, RZ, RZ, R112 ;  /* 0x000000ffffe47224 */ /* 0x000fe200078e0070 */
[----:B------:R-:W2:Y:S01]  /*2afe0*/  LDL.LU.64 R114, [R1+0x1d50] ;  /* 0x001d500001727983 */ /* 0x000ea20000300a00 */
[----:B------:R-:W-:Y:S02]  /*2aff0*/  IMAD.MOV.U32 R225, RZ, RZ, R111 ;  /* 0x000000ffffe17224 */ /* 0x000fe400078e006f */
[----:B------:R-:W-:Y:S01]  /*2b000*/  IMAD.MOV.U32 R221, RZ, RZ, R110 ;  /* 0x000000ffffdd7224 */ /* 0x000fe200078e006e */
[----:B------:R-:W2:Y:S01]  /*2b010*/  LDL.LU.64 R112, [R1+0x1d48] ;  /* 0x001d480001707983 */ /* 0x000ea20000300a00 */
[----:B------:R-:W-:Y:S02]  /*2b020*/  IMAD.MOV.U32 R224, RZ, RZ, R109 ;  /* 0x000000ffffe07224 */ /* 0x000fe400078e006d */
[----:B------:R-:W-:Y:S01]  /*2b030*/  IMAD.MOV.U32 R220, RZ, RZ, R108 ;  /* 0x000000ffffdc7224 */ /* 0x000fe200078e006c */
[----:B------:R-:W2:Y:S01]  /*2b040*/  LDL.LU.64 R110, [R1+0x1d40] ;  /* 0x001d4000016e7983 */ /* 0x000ea20000300a00 */
[----:B------:R-:W-:-:S02]  /*2b050*/  IMAD.MOV.U32 R217, RZ, RZ, R107 ;  /* 0x000000ffffd97224 */ /* 0x000fc400078e006b */
        /* <DEDUP_REMOVED lines=41> */
[----:B------:R-:W-:-:S03]  /*2b2f0*/  IMAD.MOV.U32 R161, RZ, RZ, R79 ;  /* 0x000000ffffa17224 */ /* 0x000fc600078e004f */
[----:B------:R-:W2:Y:S01]  /*2b300*/  LDL.LU.64 R80, [R1+0x1cc8] ;  /* 0x001cc80001507983 */ /* 0x000ea20000300a00 */
[----:B------:R-:W-:-:S03]  /*2b310*/  IMAD.MOV.U32 R160, RZ, RZ, R77 ;  /* 0x000000ffffa07224 */ /* 0x000fc600078e004d */
        /* <DEDUP_REMOVED lines=28> */
[----:B------:R-:W-:Y:S01]  /*2b4e0*/  UIADD3.64 UR52, UR4, 0x380, URZ ;  /* 0x0000038004347897 */ /* 0x000fe2000fffe03f */
[----:B------:R-:W-:Y:S01]  /*2b4f0*/  UMOV UR54, UR34 ;  /* 0x0000002200367c82 */ /* 0x000fe20008000000 */
[----:B------:R-:W-:Y:S01]  /*2b500*/  UMOV UR55, UR35 ;  /* 0x0000002300377c82 */ /* 0x000fe20008000000 */
[----:B------:R-:W-:Y:S01]  /*2b510*/  UIADD3.64 UR48, UR4, 0x400, URZ ;  /* 0x0000040004307897 */ /* 0x000fe2000fffe03f */
[----:B------:R-:W-:Y:S01]  /*2b520*/  UMOV UR50, UR6 ;  /* 0x0000000600327c82 */ /* 0x000fe20008000000 */
[----:B------:R-:W-:Y:S01]  /*2b530*/  UMOV UR51, UR7 ;  /* 0x0000000700337c82 */ /* 0x000fe20008000000 */
[----:B------:R-:W3:Y:S04]  /*2b540*/  LDL.LU.64 R22, [R1+0x1be0] ;  /* 0x001be00001167983 */ /* 0x000ee80000300a00 */
[----:B------:R-:W4:Y:S04]  /*2b550*/  LDL.LU R21, [R1+0x1bd8] ;  /* 0x001bd80001157983 */ /* 0x000f280000300800 */
[----:B------:R-:W4:Y:S04]  /*2b560*/  LDL.LU R15, [R1+0x1bd4] ;  /* 0x001bd400010f7983 */ /* 0x000f280000300800 */
[----:B------:R-:W4:Y:S01]  /*2b570*/  LDL.LU R10, [R1+0x1bd0] ;  /* 0x001bd000010a7983 */ /* 0x000f220000300800 */
[----:B--2---:R-:W-:-:S06]  /*2b580*/  WARPGROUP.ARRIVE ;  /* 0x00000000000079c5 */ /* 0x004fcc0000000000 */
[----:B------:R-:W-:Y:S01]  /*2b590*/  HGMMA.64x256x16.F32 R24, gdesc[UR52].tnspA, R24, gsb0 ;  /* 0x23e00000341879f0 */ /* 0x000fe20008000818 */
[----:B------:R-:W-:Y:S01]  /*2b5a0*/  UIADD3.64 UR52, UR4, 0x480, URZ ;  /* 0x0000048004347897 */ /* 0x000fe2000fffe03f */
[----:B------:R-:W-:Y:S01]  /*2b5b0*/  UMOV UR54, UR10 ;  /* 0x0000000a00367c82 */ /* 0x000fe20008000000 */
[----:B------:R-:W-:Y:S01]  /*2b5c0*/  UMOV UR55, UR11 ;  /* 0x0000000b00377c82 */ /* 0x000fe20008000000 */
[----:B------:R-:W-:Y:S02]  /*2b5d0*/  WARPGROUP.DEPBAR.LE gsb0, 0x0 ;  /* 0x00008000000079c5 */ /* 0x000fe40000010000 */
[----:B------:R-:W-:-:S15]  /*2b5e0*/  WARPGROUP.ARRIVE ;  /* 0x00000000000079c5 */ /* 0x000fde0000000000 */
[----:B------:R-:W-:-:S07]  /*2b5f0*/  NOP ;  /* 0x0000000000007918 */ /* 0x000fce0000000000 */
        /* <DEDUP_REMOVED lines=36> */
[----:B------:R-:W-:Y:S04]  /*2b840*/  STL [R1+0x1968], R232 ;  /* 0x001968e801007387 */ /* 0x000fe80000100800 */
[----:B------:R-:W-:Y:S04]  /*2b850*/  STL [R1+0x1964], R233 ;  /* 0x001964e901007387 */ /* 0x000fe80000100800 */
[----:B------:R-:W-:Y:S04]  /*2b860*/  STL [R1+0x194c], R236 ;  /* 0x00194cec01007387 */ /* 0x000fe80000100800 */
[----:B------:R-:W-:Y:S04]  /*2b870*/  STL [R1+0x1948], R237 ;  /* 0x001948ed01007387 */ /* 0x000fe80000100800 */
[----:B------:R-:W-:Y:S04]  /*2b880*/  STL [R1+0x1944], R240 ;  /* 0x001944f001007387 */ /* 0x000fe80000100800 */
[----:B------:R-:W-:Y:S01]  /*2b890*/  STL [R1+0x1940], R241 ;  /* 0x001940f101007387 */ /* 0x000fe20000100800 */
[----:B------:R-:W-:-:S02]  /*2b8a0*/  WARPGROUP.DEPBAR.LE gsb0, 0x0 ;  /* 0x00008000000079c5 */ /* 0x000fc40000010000 */
[----:B------:R-:W-:-:S06]  /*2b8b0*/  WARPGROUP.ARRIVE ;  /* 0x00000000000079c5 */ /* 0x000fcc0000000000 */
        /* <DEDUP_REMOVED lines=68> */
[----:B0-----:R-:W2:Y:S04]  /*2bd00*/  LDL.LU.64 R150, [R1+0x1bc8] ;  /* 0x001bc80001967983 */ /* 0x001ea80000300a00 */
        /* <DEDUP_REMOVED lines=9> */
[----:B------:R-:W-:-:S03]  /*2bda0*/  IMAD.MOV.U32 R246, RZ, RZ, R24 ;  /* 0x000000fffff67224 */ /* 0x000fc600078e0018 */
[----:B------:R-:W2:Y:S04]  /*2bdb0*/  LDL.LU.64 R26, [R1+0x1b78] ;  /* 0x001b7800011a7983 */ /* 0x000ea80000300a00 */
[----:B------:R-:W2:Y:S01]  /*2bdc0*/  LDL.LU.64 R24, [R1+0x1b70] ;  /* 0x001b700001187983 */ /* 0x000ea20000300a00 */
[----:B---3--:R-:W-:Y:S02]  /*2bdd0*/  IMAD.MOV.U32 R18, RZ, RZ, R23 ;  /* 0x000000ffff127224 */ /* 0x008fe400078e0017 */
[----:B----4-:R-:W-:Y:S02]  /*2bde0*/  IMAD.MOV.U32 R14, RZ, RZ, R15 ;  /* 0x000000ffff0e7224 */ /* 0x010fe400078e000f */
[----:B------:R-:W-:Y:S02]  /*2bdf0*/  IMAD.MOV.U32 R20, RZ, RZ, R10 ;  /* 0x000000ffff147224 */ /* 0x000fe400078e000a */
[----:B------:R-:W-:-:S02]  /*2be00*/  IMAD.MOV.U32 R158, RZ, RZ, R4 ;  /* 0x000000ffff9e7224 */ /* 0x000fc400078e0004 */
[----:B------:R-:W-:Y:S02]  /*2be10*/  IMAD.MOV.U32 R248, RZ, RZ, R5 ;  /* 0x000000fffff87224 */ /* 0x000fe400078e0005 */
[----:B------:R-:W-:Y:S02]  /*2be20*/  IMAD.MOV.U32 R250, RZ, RZ, R7 ;  /* 0x000000fffffa7224 */ /* 0x000fe400078e0007 */
[----:B------:R-:W-:Y:S02]  /*2be30*/  IMAD.MOV.U32 R244, RZ, RZ, R6 ;  /* 0x000000fffff47224 */ /* 0x000fe400078e0006 */
[----:B------:R-:W-:Y:S02]  /*2be40*/  IMAD.MOV.U32 R3, RZ, RZ, R22 ;  /* 0x000000ffff037224 */ /* 0x000fe400078e0016 */
        /* <DEDUP_REMOVED lines=30> */
[----:B------:R-:W-:Y:S01]  /*2c030*/  IMAD.MOV.U32 R215, RZ, RZ, R126 ;  /* 0x000000ffffd77224 */ /* 0x000fe200078e007e */
[----:B------:R-:W-:Y:S01]  /*2c040*/  MOV R226, R129 ;  /* 0x0000008100e27202 */ /* 0x000fe20000000f00 */
        /* <DEDUP_REMOVED lines=11> */
[----:B--2---:R-:W-:Y:S02]  /*2c100*/  IMAD.MOV.U32 R19, RZ, RZ, R41 ;  /* 0x000000ffff137224 */ /* 0x004fe400078e0029 */
[----:B------:R-:W-:-:S02]  /*2c110*/  IMAD.MOV.U32 R16, RZ, RZ, R39 ;  /* 0x000000ffff107224 */ /* 0x000fc400078e0027 */
[----:B------:R-:W-:Y:S02]  /*2c120*/  IMAD.MOV.U32 R2, RZ, RZ, R37 ;  /* 0x000000ffff027224 */ /* 0x000fe400078e0025 */
[----:B------:R-:W-:Y:S02]  /*2c130*/  IMAD.MOV.U32 R6, RZ, RZ, R35 ;  /* 0x000000ffff067224 */ /* 0x000fe400078e0023 */
[----:B------:R-:W-:Y:S01]  /*2c140*/  IMAD.MOV.U32 R13, RZ, RZ, R33 ;  /* 0x000000ffff0d7224 */ /* 0x000fe200078e0021 */
[----:B------:R-:W-:Y:S01]  /*2c150*/  MOV R4, R31 ;  /* 0x0000001f00047202 */ /* 0x000fe20000000f00 */
[----:B------:R-:W-:Y:S02]  /*2c160*/  IMAD.MOV.U32 R10, RZ, RZ, R29 ;  /* 0x000000ffff0a7224 */ /* 0x000fe400078e001d */
[----:B------:R-:W-:Y:S02]  /*2c170*/  IMAD.MOV.U32 R15, RZ, RZ, R28 ;  /* 0x000000ffff0f7224 */ /* 0x000fe400078e001c */
[----:B------:R-:W-:-:S02]  /*2c180*/  IMAD.MOV.U32 R8, RZ, RZ, R27 ;  /* 0x000000ffff087224 */ /* 0x000fc400078e001b */
[----:B------:R-:W-:Y:S02]  /*2c190*/  IMAD.MOV.U32 R9, RZ, RZ, R25 ;  /* 0x000000ffff097224 */ /* 0x000fe400078e0019 */
[----:B------:R-:W-:Y:S02]  /*2c1a0*/  IMAD.MOV.U32 R23, RZ, RZ, R24 ;  /* 0x000000ffff177224 */ /* 0x000fe400078e0018 */
[----:B------:R-:W-:Y:S01]  /*2c1b0*/  IMAD.MOV.U32 R12, RZ, RZ, R26 ;  /* 0x000000ffff0c7224 */ /* 0x000fe200078e001a */
[----:B------:R-:W2:Y:S04]  /*2c1c0*/  LDL.LU.64 R24, [R1] ;  /* 0x0000000001187983 */ /* 0x000ea80000300a00 */
[----:B------:R-:W2:Y:S01]  /*2c1d0*/  LDL.LU.64 R26, [R1+0x8] ;  /* 0x00000800011a7983 */ /* 0x000ea20000300a00 */
[----:B------:R-:W-:-:S03]  /*2c1e0*/  IMAD.MOV.U32 R157, RZ, RZ, R30 ;  /* 0x000000ffff9d7224 */ /* 0x000fc600078e001e */
        /* <DEDUP_REMOVED lines=122> */
[----:B------:R-:W-:Y:S03]  /*2c990*/  HGMMA.64x256x16.F32 R24, gdesc[UR52].tnspA, R24, gsb0 ;  /* 0x23e00000341879f0 */ /* 0x000fe60008000818 */
[----:B------:R-:W-:Y:S02]  /*2c9a0*/  WARPGROUP.DEPBAR.LE gsb0, 0x0 ;  /* 0x00008000000079c5 */ /* 0x000fe40000010000 */
[----:B------:R-:W-:-:S15]  /*2c9b0*/  WARPGROUP.ARRIVE ;  /* 0x00000000000079c5 */ /* 0x000fde0000000000 */
[----:B------:R-:W-:-:S08]  /*2c9c0*/  NOP ;  /* 0x0000000000007918 */ /* 0x000fd00000000000 */
[----:B------:R-:W-:Y:S01]  /*2c9d0*/  HGMMA.64x256x16.F32 R24, gdesc[UR48].tnspA, R24, gsb0 ;  /* 0x23e00000301879f0 */ /* 0x000fe20008000818 */
[----:B------:R-:W-:Y:S02]  /*2c9e0*/  IMAD.MOV.U32 R241, RZ, RZ, R245 ;  /* 0x000000fffff17224 */ /* 0x000fe400078e00f5 */
[----:B------:R-:W-:Y:S02]  /*2c9f0*/  IMAD.MOV.U32 R237, RZ, RZ, R251 ;  /* 0x000000ffffed7224 */ /* 0x000fe400078e00fb */
[----:B------:R-:W-:Y:S02]  /*2ca00*/  IMAD.MOV.U32 R240, RZ, RZ, R249 ;  /* 0x000000fffff07224 */ /* 0x000fe400078e00f9 */
[----:B------:R-:W-:Y:S01]  /*2ca10*/  IMAD.MOV.U32 R236, RZ, RZ, R159 ;  /* 0x000000ffffec7224 */ /* 0x000fe200078e009f */
[----:B------:R-:W-:Y:S02]  /*2ca20*/  WARPGROUP.DEPBAR.LE gsb0, 0x0 ;  /* 0x00008000000079c5 */ /* 0x000fe40000010000 */
[----:B------:R-:W-:Y:S04]  /*2ca30*/  STL.64 [R1], R24 ;  /* 0x0000001801007387 */ /* 0x000fe80000100a00 */
        /* <DEDUP_REMOVED lines=62> */
[----:B------:R0:W-:Y:S04]  /*2ce20*/  STL.64 [R1+0x1f8], R150 ;  /* 0x0001f89601007387 */ /* 0x0001e80000100a00 */
        /* <DEDUP_REMOVED lines=74> */
[----:B------:R-:W-:-:S02]  /*2d2d0*/  R2UR UR49, R241 ;  /* 0x00000000f13172ca */ /* 0x000fc400000e0000 */
[----:B------:R-:W-:Y:S01]  /*2d2e0*/  R2UR UR48, R240 ;  /* 0x00000000f03072ca */ /* 0x000fe200000e0000 */
[----:B------:R-:W3:Y:S04]  /*2d2f0*/  LDL.LU R241, [R1+0x144c] ;  /* 0x00144c0001f17983 */ /* 0x000ee80000300800 */
[----:B------:R-:W4:Y:S01]  /*2d300*/  LDL.LU R240, [R1+0x1444] ;  /* 0x0014440001f07983 */ /* 0x000f220000300800 */
[----:B--2---:R-:W-:-:S06]  /*2d310*/  WARPGROUP.ARRIVE ;  /* 0x00000000000079c5 */ /* 0x004fcc0000000000 */
[----:B------:R-:W-:Y:S01]  /*2d320*/  HGMMA.64x256x16.F32 R24, gdesc[UR52].tnspA, R24, gsb0 ;  /* 0x23e00000341879f0 */ /* 0x000fe20008000818 */
[----:B------:R-:W-:Y:S02]  /*2d330*/  R2UR UR52, R236 ;  /* 0x00000000ec3472ca */ /* 0x000fe400000e0000 */
[----:B------:R-:W-:Y:S01]  /*2d340*/  R2UR UR53, R237 ;  /* 0x00000000ed3572ca */ /* 0x000fe200000e0000 */
[----:B------:R-:W-:Y:S01]  /*2d350*/  IMAD.MOV.U32 R236, RZ, RZ, R20 ;  /* 0x000000ffffec7224 */ /* 0x000fe200078e0014 */
[----:B------:R-:W2:Y:S01]  /*2d360*/  LDL.LU R237, [R1+0x143c] ;  /* 0x00143c0001ed7983 */ /* 0x000ea20000300800 */
[----:B------:R-:W-:-:S05]  /*2d370*/  IADD3 R20, P0, R154, R21, RZ ;  /* 0x000000159a147210 */ /* 0x000fca0007f1e0ff */
[----:B------:R-:W-:Y:S01]  /*2d380*/  IMAD.X R154, R155, 0x1, R0, P0 ;  /* 0x000000019b9a7824 */ /* 0x000fe200000e0600 */
[----:B------:R-:W-:Y:S02]  /*2d390*/  WARPGROUP.DEPBAR.LE gsb0, 0x0 ;  /* 0x00008000000079c5 */ /* 0x000fe40000010000 */
[----:B------:R-:W-:-:S14]  /*2d3a0*/  WARPGROUP.ARRIVE ;  /* 0x00000000000079c5 */ /* 0x000fdc0000000000 */
[----:B------:R-:W-:Y:S01]  /*2d3b0*/  HGMMA.64x256x16.F32 R24, gdesc[UR56].tnspA, R24, gsb0 ;  /* 0x23e00000381879f0 */ /* 0x000fe20008000818 */
[----:B------:R-:W-:Y:S01]  /*2d3c0*/  R2UR UR57, R233 ;  /* 0x00000000e93972ca */ /* 0x000fe200000e0000 */
[----:B------:R-:W-:Y:S01]  /*2d3d0*/  IMAD.MOV.U32 R233, RZ, RZ, R157 ;  /* 0x000000ffffe97224 */ /* 0x000fe200078e009d */
[----:B------:R-:W-:Y:S02]  /*2d3e0*/  IADD3 R157, P1, R152, R21, RZ ;  /* 0x00000015989d7210 */ /* 0x000fe40007f3e0ff */
[----:B------:R-:W3:Y:S04]  /*2d3f0*/  LDL.LU R21, [R1+0x838] ;  /* 0x0008380001157983 */ /* 0x000ee80000300800 */
[----:B------:R-:W2:Y:S01]  /*2d400*/  LDL.LU R155, [R1+0x1434] ;  /* 0x00143400019b7983 */ /* 0x000ea20000300800 */
[----:B------:R-:W-:-:S02]  /*2d410*/  R2UR UR56, R232 ;  /* 0x00000000e83872ca */ /* 0x000fc400000e0000 */
[----:B------:R-:W0:Y:S01]  /*2d420*/  LDC R232, c[0x0][0x230] ;  /* 0x00008c00ffe87b82 */ /* 0x000e220000000800 */
[----:B------:R-:W-:Y:S02]  /*2d430*/  IMAD.X R152, R153, 0x1, R0, P1 ;  /* 0x0000000199987824 */ /* 0x000fe400008e0600 */
[----:B0-----:R-:W-:-:S05]  /*2d440*/  VIADD R232, R232, 0x7f ;  /* 0x0000007fe8e87836 */ /* 0x001fca0000000000 */
[----:B------:R-:W-:-:S04]  /*2d450*/  SHF.R.S32.HI R153, RZ, 0x1f, R232 ;  /* 0x0000001fff997819 */ /* 0x000fc800000114e8 */
[----:B------:R-:W-:Y:S02]  /*2d460*/  LEA.HI R153, R153, R232, RZ, 0x7 ;  /* 0x000000e899997211 */ /* 0x000fe400078f38ff */
[----:B------:R0:W5:Y:S02]  /*2d470*/  LDL.LU R232, [R1+0x1968] ;  /* 0x0019680001e87983 */ /* 0x0001640000300800 */
[----:B------:R-:W-:Y:S01]  /*2d480*/  SHF.R.S32.HI R153, RZ, 0x7, R153 ;  /* 0x00000007ff997819 */ /* 0x000fe20000011499 */
[----:B---3--:R-:W-:-:S05]  /*2d490*/  VIADD R21, R21, 0x1 ;  /* 0x0000000115157836 */ /* 0x008fca0000000000 */
[----:B------:R1:W-:Y:S01]  /*2d4a0*/  STL [R1+0x838], R21 ;  /* 0x0008381501007387 */ /* 0x0003e20000100800 */
[----:B------:R-:W-:Y:S02]  /*2d4b0*/  ISETP.NE.U32.AND P0, PT, R21, R153, PT ;  /* 0x000000991500720c */ /* 0x000fe40003f05070 */
[----:B-1----:R-:W1:Y:S02]  /*2d4c0*/  LDC R21, c[0x0][0x238] ;  /* 0x00008e00ff157b82 */ /* 0x002e640000000800 */
[----:B-1----:R-:W-:-:S04]  /*2d4d0*/  IMAD.SHL.U32 R21, R21, 0x80, RZ ;  /* 0x0000008015157824 */ /* 0x002fc800078e00ff */
[----:B------:R-:W-:-:S05]  /*2d4e0*/  IMAD.SHL.U32 R21, R21, 0x2, RZ ;  /* 0x0000000215157824 */ /* 0x000fca00078e00ff */
[-C--:B------:R-:W-:Y:S02]  /*2d4f0*/  IADD3 R241, P1, R241, R21.reuse, RZ ;  /* 0x00000015f1f17210 */ /* 0x080fe40007f3e0ff */
[-C--:B----4-:R-:W-:Y:S02]  /*2d500*/  IADD3 R240, P2, R240, R21.reuse, RZ ;  /* 0x00000015f0f07210 */ /* 0x090fe40007f5e0ff */
[-C--:B--2---:R-:W-:Y:S01]  /*2d510*/  IADD3 R237, P3, R237, R21.reuse, RZ ;  /* 0x00000015eded7210 */ /* 0x084fe20007f7e0ff */
[----:B------:R1:W-:Y:S01]  /*2d520*/  STL [R1+0x144c], R241 ;  /* 0x00144cf101007387 */ /* 0x0003e20000100800 */
[----:B------:R-:W-:-:S03]  /*2d530*/  IADD3 R155, P4, R155, R21, RZ ;  /* 0x000000159b9b7210 */ /* 0x000fc60007f9e0ff */
[----:B-1----:R-:W2:Y:S04]  /*2d540*/  LDL.LU R241, [R1+0x142c] ;  /* 0x00142c0001f17983 */ /* 0x002ea80000300800 */
[----:B------:R1:W-:Y:S04]  /*2d550*/  STL [R1+0x1444], R240 ;  /* 0x001444f001007387 */ /* 0x0003e80000100800 */
[----:B-1----:R-:W3:Y:S04]  /*2d560*/  LDL.LU R240, [R1+0x1424] ;  /* 0x0014240001f07983 */ /* 0x002ee80000300800 */
[----:B------:R1:W-:Y:S04]  /*2d570*/  STL [R1+0x143c], R237 ;  /* 0x00143ced01007387 */ /* 0x0003e80000100800 */
[----:B-1----:R-:W4:Y:S04]  /*2d580*/  LDL.LU R237, [R1+0x1448] ;  /* 0x0014480001ed7983 */ /* 0x002f280000300800 */
[----:B------:R-:W4:Y:S04]  /*2d590*/  LDL.LU R153, [R1+0x141c] ;  /* 0x00141c0001997983 */ /* 0x000f280000300800 */
[----:B------:R1:W-:Y:S04]  /*2d5a0*/  STL [R1+0x1434], R155 ;  /* 0x0014349b01007387 */ /* 0x0003e80000100800 */
[----:B-1----:R-:W4:Y:S01]  /*2d5b0*/  LDL.LU R155, [R1+0x1440] ;  /* 0x00144000019b7983 */ /* 0x002f220000300800 */
[----:B--2---:R-:W-:-:S05]  /*2d5c0*/  IADD3 R241, P5, R241, R21, RZ ;  /* 0x00000015f1f17210 */ /* 0x004fca0007fbe0ff */
[----:B------:R1:W-:Y:S01]  /*2d5d0*/  STL [R1+0x142c], R241 ;  /* 0x00142cf101007387 */ /* 0x0003e20000100800 */
[----:B---3--:R-:W-:-:S03]  /*2d5e0*/  IADD3 R240, P6, R240, R21, RZ ;  /* 0x00000015f0f07210 */ /* 0x008fc60007fde0ff */
[----:B-1----:R-:W2:Y:S04]  /*2d5f0*/  LDL.LU R241, [R1+0x1414] ;  /* 0x0014140001f17983 */ /* 0x002ea80000300800 */
[----:B------:R1:W-:Y:S01]  /*2d600*/  STL [R1+0x1424], R240 ;  /* 0x001424f001007387 */ /* 0x0003e20000100800 */
[--C-:B----4-:R-:W-:Y:S01]  /*2d610*/  IMAD.X R237, R237, 0x1, R0.reuse, P1 ;  /* 0x00000001eded7824 */ /* 0x110fe200008e0600 */
[----:B------:R-:W-:Y:S02]  /*2d620*/  IADD3 R153, P1, R153, R21, RZ ;  /* 0x0000001599997210 */ /* 0x000fe40007f3e0ff */
[----:B-1----:R-:W3:Y:S04]  /*2d630*/  LDL.LU R240, [R1+0x1438] ;  /* 0x0014380001f07983 */ /* 0x002ee80000300800 */
[----:B------:R1:W-:Y:S01]  /*2d640*/  STL [R1+0x1448], R237 ;  /* 0x001448ed01007387 */ /* 0x0003e20000100800 */
[----:B------:R-:W-:-:S03]  /*2d650*/  IMAD.X R155, R155, 0x1, R0, P2 ;  /* 0x000000019b9b7824 */ /* 0x000fc600010e0600 */
[----:B-1----:R-:W4:Y:S04]  /*2d660*/  LDL.LU R237, [R1+0x140c] ;  /* 0x00140c0001ed7983 */ /* 0x002f280000300800 */
[----:B------:R-:W-:Y:S04]  /*2d670*/  STL [R1+0x141c], R153 ;  /* 0x00141c9901007387 */ /* 0x000fe80000100800 */
[----:B------:R1:W-:Y:S04]  /*2d680*/  STL [R1+0x1440], R155 ;  /* 0x0014409b01007387 */ /* 0x0003e80000100800 */
[----:B-1----:R-:W4:Y:S01]  /*2d690*/  LDL.LU R155, [R1+0x1430] ;  /* 0x00143000019b7983 */ /* 0x002f220000300800 */
[----:B--2---:R-:W-:-:S05]  /*2d6a0*/  IADD3 R241, P2, R241, R21, RZ ;  /* 0x00000015f1f17210 */ /* 0x004fca0007f5e0ff */
[----:B------:R1:W-:Y:S01]  /*2d6b0*/  STL [R1+0x1414], R241 ;  /* 0x001414f101007387 */ /* 0x0003e20000100800 */
[----:B---3--:R-:W-:-:S03]  /*2d6c0*/  IMAD.X R240, R240, 0x1, R0, P3 ;  /* 0x00000001f0f07824 */ /* 0x008fc600018e0600 */
[----:B-1----:R-:W2:Y:S04]  /*2d6d0*/  LDL.LU R241, [R1+0x1404] ;  /* 0x0014040001f17983 */ /* 0x002ea80000300800 */
[----:B------:R1:W-:Y:S01]  /*2d6e0*/  STL [R1+0x1438], R240 ;  /* 0x001438f001007387 */ /* 0x0003e20000100800 */
[----:B----4-:R-:W-:-:S03]  /*2d6f0*/  IADD3 R237, P3, R237, R21, RZ ;  /* 0x00000015eded7210 */ /* 0x010fc60007f7e0ff */
[----:B-1----:R-:W3:Y:S04]  /*2d700*/  LDL.LU R240, [R1+0x1428] ;  /* 0x0014280001f07983 */ /* 0x002ee80000300800 */
[----:B------:R-:W4:Y:S04]  /*2d710*/  LDL.LU R153, [R1+0x13fc] ;  /* 0x0013fc0001997983 */ /* 0x000f280000300800 */
[----:B------:R1:W-:Y:S01]  /*2d720*/  STL [R1+0x140c], R237 ;  /* 0x00140ced01007387 */ /* 0x0003e20000100800 */
[----:B------:R-:W-:-:S03]  /*2d730*/  IMAD.X R155, R155, 0x1, R0, P4 ;  /* 0x000000019b9b7824 */ /* 0x000fc600020e0600 */
[----:B-1----:R-:W4:Y:S04]  /*2d740*/  LDL.LU R237, [R1+0x1420] ;  /* 0x0014200001ed7983 */ /* 0x002f280000300800 */
[----:B------:R1:W-:Y:S04]  /*2d750*/  STL [R1+0x1430], R155 ;  /* 0x0014309b01007387 */ /* 0x0003e80000100800 */
[----:B-1----:R-:W4:Y:S01]  /*2d760*/  LDL.LU R155, [R1+0x13f4] ;  /* 0x0013f400019b7983 */ /* 0x002f220000300800 */
[----:B--2---:R-:W-:-:S05]  /*2d770*/  IADD3 R241, P4, R241, R21, RZ ;  /* 0x00000015f1f17210 */ /* 0x004fca0007f9e0ff */
[----:B------:R1:W-:Y:S01]  /*2d780*/  STL [R1+0x1404], R241 ;  /* 0x001404f101007387 */ /* 0x0003e20000100800 */
[--C-:B---3--:R-:W-:Y:S01]  /*2d790*/  IMAD.X R240, R240, 0x1, R0.reuse, P5 ;  /* 0x00000001f0f07824 */ /* 0x108fe200028e0600 */
[----:B----4-:R-:W-:Y:S02]  /*2d7a0*/  IADD3 R153, P5, R153, R21, RZ ;  /* 0x0000001599997210 */ /* 0x010fe40007fbe0ff */
[----:B-1----:R-:W2:Y:S04]  /*2d7b0*/  LDL.LU R241, [R1+0x1418] ;  /* 0x0014180001f17983 */ /* 0x002ea80000300800 */
[----:B------:R1:W-:Y:S01]  /*2d7c0*/  STL [R1+0x1428], R240 ;  /* 0x001428f001007387 */ /* 0x0003e20000100800 */
[----:B------:R-:W-:-:S03]  /*2d7d0*/  IMAD.X R237, R237, 0x1, R0, P6 ;  /* 0x00000001eded7824 */ /* 0x000fc600030e0600 */
[----:B-1----:R-:W3:Y:S04]  /*2d7e0*/  LDL.LU R240, [R1+0x13ec] ;  /* 0x0013ec0001f07983 */ /* 0x002ee80000300800 */
[----:B------:R-:W-:Y:S04]  /*2d7f0*/  STL [R1+0x13fc], R153 ;  /* 0x0013fc9901007387 */ /* 0x000fe80000100800 */
[----:B------:R1:W-:Y:S01]  /*2d800*/  STL [R1+0x1420], R237 ;  /* 0x001420ed01007387 */ /* 0x0003e20000100800 */
[----:B------:R-:W-:-:S03]  /*2d810*/  IADD3 R155, P6, R155, R21, RZ ;  /* 0x000000159b9b7210 */ /* 0x000fc60007fde0ff */
[----:B-1----:R-:W4:Y:S04]  /*2d820*/  LDL.LU R237, [R1+0x1410] ;  /* 0x0014100001ed7983 */ /* 0x002f280000300800 */
[----:B------:R1:W-:Y:S04]  /*2d830*/  STL [R1+0x13f4], R155 ;  /* 0x0013f49b01007387 */ /* 0x0003e80000100800 */
[----:B-1----:R-:W4:Y:S01]  /*2d840*/  LDL.LU R155, [R1+0x13e4] ;  /* 0x0013e400019b7983 */ /* 0x002f220000300800 */
[----:B--2---:R-:W-:-:S05]  /*2d850*/  IMAD.X R241, R241, 0x1, R0, P1 ;  /* 0x00000001f1f17824 */ /* 0x004fca00008e0600 */
[----:B------:R1:W-:Y:S01]  /*2d860*/  STL [R1+0x1418], R241 ;  /* 0x001418f101007387 */ /* 0x0003e20000100800 */
[----:B---3--:R-:W-:-:S03]  /*2d870*/  IADD3 R240, P1, R240, R21, RZ ;  /* 0x00000015f0f07210 */ /* 0x008fc60007f3e0ff */
[----:B-1----:R-:W2:Y:S04]  /*2d880*/  LDL.LU R241, [R1+0x1408] ;  /* 0x0014080001f17983 */ /* 0x002ea80000300800 */
[----:B------:R-:W3:Y:S04]  /*2d890*/  LDL.LU R153, [R1+0x13dc] ;  /* 0x0013dc0001997983 */ /* 0x000ee80000300800 */
[----:B------:R1:W-:Y:S01]  /*2d8a0*/  STL [R1+0x13ec], R240 ;  /* 0x0013ecf001007387 */ /* 0x0003e20000100800 */
[----:B----4-:R-:W-:-:S03]  /*2d8b0*/  IMAD.X R237, R237, 0x1, R0, P2 ;  /* 0x00000001eded7824 */ /* 0x010fc600010e0600 */
[----:B-1----:R-:W4:Y:S04]  /*2d8c0*/  LDL.LU R240, [R1+0x1400] ;  /* 0x0014000001f07983 */ /* 0x002f280000300800 */
[----:B------:R1:W-:Y:S01]  /*2d8d0*/  STL [R1+0x1410], R237 ;  /* 0x001410ed01007387 */ /* 0x0003e20000100800 */
[----:B------:R-:W-:-:S03]  /*2d8e0*/  IADD3 R155, P2, R155, R21, RZ ;  /* 0x000000159b9b7210 */ /* 0x000fc60007f5e0ff */
[----:B-1----:R-:W4:Y:S04]  /*2d8f0*/  LDL.LU R237, [R1+0x13d4] ;  /* 0x0013d40001ed7983 */ /* 0x002f280000300800 */
[----:B------:R1:W-:Y:S04]  /*2d900*/  STL [R1+0x13e4], R155 ;  /* 0x0013e49b01007387 */ /* 0x0003e80000100800 */
[----:B-1----:R-:W4:Y:S01]  /*2d910*/  LDL.LU R155, [R1+0x13f8] ;  /* 0x0013f800019b7983 */ /* 0x002f220000300800 */
[----:B--2---:R-:W-:Y:S01]  /*2d920*/  IMAD.X R241, R241, 0x1, R0, P3 ;  /* 0x00000001f1f17824 */ /* 0x004fe200018e0600 */
[----:B---3--:R-:W-:-:S04]  /*2d930*/  IADD3 R153, P3, R153, R21, RZ ;  /* 0x0000001599997210 */ /* 0x008fc80007f7e0ff */
[----:B------:R1:W-:Y:S01]  /*2d940*/  STL [R1+0x1408], R241 ;  /* 0x001408f101007387 */ /* 0x0003e20000100800 */
[----:B----4-:R-:W-:-:S03]  /*2d950*/  IMAD.X R240, R240, 0x1, R0, P4 ;  /* 0x00000001f0f07824 */ /* 0x010fc600020e0600 */
[----:B-1----:R-:W2:Y:S04]  /*2d960*/  LDL.LU R241, [R1+0x13cc] ;  /* 0x0013cc0001f17983 */ /* 0x002ea80000300800 */
[----:B------:R-:W-:Y:S04]  /*2d970*/  STL [R1+0x13dc], R153 ;  /* 0x0013dc9901007387 */ /* 0x000fe80000100800 */
[----:B------:R1:W-:Y:S01]  /*2d980*/  STL [R1+0x1400], R240 ;  /* 0x001400f001007387 */ /* 0x0003e20000100800 */
[----:B------:R-:W-:-:S03]  /*2d990*/  IADD3 R237, P4, R237, R21, RZ ;  /* 0x00000015eded7210 */ /* 0x000fc60007f9e0ff */
[----:B-1----:R-:W3:Y:S04]  /*2d9a0*/  LDL.LU R240, [R1+0x13f0] ;  /* 0x0013f00001f07983 */ /* 0x002ee80000300800 */
[----:B------:R1:W-:Y:S01]  /*2d9b0*/  STL [R1+0x13d4], R237 ;  /* 0x0013d4ed01007387 */ /* 0x0003e20000100800 */
[----:B------:R-:W-:-:S03]  /*2d9c0*/  IMAD.X R155, R155, 0x1, R0, P5 ;  /* 0x000000019b9b7824 */ /* 0x000fc600028e0600 */
[----:B-1----:R-:W4:Y:S04]  /*2d9d0*/  LDL.LU R237, [R1+0x13c4] ;  /* 0x0013c40001ed7983 */ /* 0x002f280000300800 */
[----:B------:R1:W-:Y:S04]  /*2d9e0*/  STL [R1+0x13f8], R155 ;  /* 0x0013f89b01007387 */ /* 0x0003e80000100800 */
[----:B-1----:R-:W4:Y:S04]  /*2d9f0*/  LDL.LU R155, [R1+0x13e8] ;  /* 0x0013e800019b7983 */ /* 0x002f280000300800 */
[----:B------:R-:W4:Y:S01]  /*2da00*/  LDL.LU R153, [R1+0x13bc] ;  /* 0x0013bc0001997983 */ /* 0x000f220000300800 */
[----:B--2---:R-:W-:-:S05]  /*2da10*/  IADD3 R241, P5, R241, R21, RZ ;  /* 0x00000015f1f17210 */ /* 0x004fca0007fbe0ff */
[----:B------:R1:W-:Y:S01]  /*2da20*/  STL [R1+0x13cc], R241 ;  /* 0x0013ccf101007387 */ /* 0x0003e20000100800 */
[----:B---3--:R-:W-:-:S03]  /*2da30*/  IMAD.X R240, R240, 0x1, R0, P6 ;  /* 0x00000001f0f07824 */ /* 0x008fc600030e0600 */
[----:B-1----:R-:W2:Y:S04]  /*2da40*/  LDL.LU R241, [R1+0x13e0] ;  /* 0x0013e00001f17983 */ /* 0x002ea80000300800 */
[----:B------:R1:W-:Y:S01]  /*2da50*/  STL [R1+0x13f0], R240 ;  /* 0x0013f0f001007387 */ /* 0x0003e20000100800 */
[----:B----4-:R-:W-:-:S03]  /*2da60*/  IADD3 R237, P6, R237, R21, RZ ;  /* 0x00000015eded7210 */ /* 0x010fc60007fde0ff */
[----:B-1----:R-:W3:Y:S04]  /*2da70*/  LDL.LU R240, [R1+0x13b4] ;  /* 0x0013b40001f07983 */ /* 0x002ee80000300800 */
[----:B------:R1:W-:Y:S01]  /*2da80*/  STL [R1+0x13c4], R237 ;  /* 0x0013c4ed01007387 */ /* 0x0003e20000100800 */
[----:B------:R-:W-:-:S03]  /*2da90*/  IMAD.X R155, R155, 0x1, R0, P1 ;  /* 0x000000019b9b7824 */ /* 0x000fc600008e0600 */
[----:B-1----:R-:W4:Y:S04]  /*2daa0*/  LDL.LU R237, [R1+0x13d8] ;  /* 0x0013d80001ed7983 */ /* 0x002f280000300800 */
[----:B------:R1:W-:Y:S04]  /*2dab0*/  STL [R1+0x13e8], R155 ;  /* 0x0013e89b01007387 */ /* 0x0003e80000100800 */
[----:B-1----:R-:W4:Y:S01]  /*2dac0*/  LDL.LU R155, [R1+0x13ac] ;  /* 0x0013ac00019b7983 */ /* 0x002f220000300800 */
[----:B------:R-:W-:-:S05]  /*2dad0*/  IADD3 R153, P1, R153, R21, RZ ;  /* 0x0000001599997210 */ /* 0x000fca0007f3e0ff */
[----:B------:R-:W-:Y:S01]  /*2dae0*/  STL [R1+0x13bc], R153 ;  /* 0x0013bc9901007387 */ /* 0x000fe20000100800 */
[----:B--2---:R-:W-:-:S05]  /*2daf0*/  IMAD.X R241, R241, 0x1, R0, P2 ;  /* 0x00000001f1f17824 */ /* 0x004fca00010e0600 */
[----:B------:R1:W-:Y:S01]  /*2db00*/  STL [R1+0x13e0], R241 ;  /* 0x0013e0f101007387 */ /* 0x0003e20000100800 */
[----:B---3--:R-:W-:-:S03]  /*2db10*/  IADD3 R240, P2, R240, R21, RZ ;  /* 0x00000015f0f07210 */ /* 0x008fc60007f5e0ff */
[----:B-1----:R-:W2:Y:S04]  /*2db20*/  LDL.LU R241, [R1+0x13d0] ;  /* 0x0013d00001f17983 */ /* 0x002ea80000300800 */
[----:B------:R1:W-:Y:S01]  /*2db30*/  STL [R1+0x13b4], R240 ;  /* 0x0013b4f001007387 */ /* 0x0003e20000100800 */
[----:B----4-:R-:W-:-:S03]  /*2db40*/  IMAD.X R237, R237, 0x1, R0, P3 ;  /* 0x00000001eded7824 */ /* 0x010fc600018e0600 */
[----:B-1----:R-:W3:Y:S04]  /*2db50*/  LDL.LU R240, [R1+0x13a4] ;  /* 0x0013a40001f07983 */ /* 0x002ee80000300800 */
[----:B------:R1:W-:Y:S01]  /*2db60*/  STL [R1+0x13d8], R237 ;  /* 0x0013d8ed01007387 */ /* 0x0003e20000100800 */
[----:B------:R-:W-:-:S03]  /*2db70*/  IADD3 R155, P3, R155, R21, RZ ;  /* 0x000000159b9b7210 */ /* 0x000fc60007f7e0ff */
[----:B-1----:R-:W4:Y:S04]  /*2db80*/  LDL.LU R237, [R1+0x13c8] ;  /* 0x0013c80001ed7983 */ /* 0x002f280000300800 */
[----:B------:R-:W4:Y:S04]  /*2db90*/  LDL.LU R153, [R1+0x139c] ;  /* 0x00139c0001997983 */ /* 0x000f280000300800 */
[----:B------:R1:W-:Y:S04]  /*2dba0*/  STL [R1+0x13ac], R155 ;  /* 0x0013ac9b01007387 */ /* 0x0003e80000100800 */
[----:B-1----:R-:W4:Y:S01]  /*2dbb0*/  LDL.LU R155, [R1+0x13c0] ;  /* 0x0013c000019b7983 */ /* 0x002f220000300800 */
[----:B--2---:R-:W-:-:S05]  /*2dbc0*/  IMAD.X R241, R241, 0x1, R0, P4 ;  /* 0x00000001f1f17824 */ /* 0x004fca00020e0600 */
        /* <DEDUP_REMOVED lines=70> */
[----:B---3--:R-:W-:-:S03]  /*2e030*/  IADD3.X R240, R240, R0, RZ, P4, !PT ;  /* 0x00000000f0f07210 */ /* 0x008fc600027fe4ff */
        /* <DEDUP_REMOVED lines=317> */
[----:B----4-:R-:W-:Y:S01]  /*2f410*/  IMAD.X R237, R237, 0x1, R0, P3 ;  /* 0x00000001eded7824 */ /* 0x010fe200018e0600 */
[----:B------:R-:W-:Y:S02]  /*2f420*/  IADD3 R153, P3, R153, R21, RZ ;  /* 0x0000001599997210 */ /* 0x000fe40007f7e0ff */
[----:B-1----:R-:W3:Y:S04]  /*2f430*/  LDL.LU R240, [R1+0x11b8] ;  /* 0x0011b80001f07983 */ /* 0x002ee80000300800 */
[----:B------:R1:W-:Y:S01]  /*2f440*/  STL [R1+0x11c8], R237 ;  /* 0x0011c8ed01007387 */ /* 0x0003e20000100800 */
[----:B------:R-:W-:-:S03]  /*2f450*/  IADD3.X R155, R155, R0, RZ, P4, !PT ;  /* 0x000000009b9b7210 */ /* 0x000fc600027fe4ff */
        /* <DEDUP_REMOVED lines=325> */
[----:B----4-:R-:W-:-:S03]  /*308b0*/  IADD3.X R237, R237, R0, RZ, P4, !PT ;  /* 0x00000000eded7210 */ /* 0x010fc600027fe4ff */
        /* <DEDUP_REMOVED lines=323> */
[----:B--2---:R-:W-:-:S05]  /*31cf0*/  IADD3.X R241, R241, R0, RZ, P4, !PT ;  /* 0x00000000f1f17210 */ /* 0x004fca00027fe4ff */
        /* <DEDUP_REMOVED lines=275> */
[--C-:B---3--:R-:W-:Y:S01]  /*32e30*/  IMAD.X R240, R240, 0x1, R0.reuse, P2 ;  /* 0x00000001f0f07824 */ /* 0x108fe200010e0600 */
[----:B------:R-:W-:Y:S02]  /*32e40*/  IADD3 R233, P2, R233, R21, RZ ;  /* 0x00000015e9e97210 */ /* 0x000fe40007f5e0ff */
[----:B-1----:R-:W2:Y:S04]  /*32e50*/  LDL.LU R241, [R1+0xcb4] ;  /* 0x000cb40001f17983 */ /* 0x002ea80000300800 */
[----:B------:R1:W-:Y:S01]  /*32e60*/  STL [R1+0xcf0], R240 ;  /* 0x000cf0f001007387 */ /* 0x0003e20000100800 */
[----:B----4-:R-:W-:-:S03]  /*32e70*/  IMAD.X R237, R237, 0x1, R0, P3 ;  /* 0x00000001eded7824 */ /* 0x010fc600018e0600 */
[----:B-1----:R-:W3:Y:S04]  /*32e80*/  LDL.LU R240, [R1+0xcd8] ;  /* 0x000cd80001f07983 */ /* 0x002ee80000300800 */
[----:B------:R1:W-:Y:S01]  /*32e90*/  STL [R1+0xcc4], R233 ;  /* 0x000cc4e901007387 */ /* 0x0003e20000100800 */
[----:B------:R-:W-:-:S03]  /*32ea0*/  IADD3 R155, P3, R155, R21, RZ ;  /* 0x000000159b9b7210 */ /* 0x000fc60007f7e0ff */
[----:B-1----:R0:W5:Y:S04]  /*32eb0*/  LDL.LU R233, [R1+0x1964] ;  /* 0x0019640001e97983 */ /* 0x0021680000300800 */
[----:B------:R1:W-:Y:S04]  /*32ec0*/  STL [R1+0xce8], R237 ;  /* 0x000ce8ed01007387 */ /* 0x0003e80000100800 */
[----:B-1----:R-:W4:Y:S04]  /*32ed0*/  LDL.LU R237, [R1+0xcd0] ;  /* 0x000cd00001ed7983 */ /* 0x002f280000300800 */
[----:B------:R1:W-:Y:S04]  /*32ee0*/  STL [R1+0xcbc], R155 ;  /* 0x000cbc9b01007387 */ /* 0x0003e80000100800 */
[----:B-1----:R-:W4:Y:S01]  /*32ef0*/  LDL.LU R155, [R1+0xca4] ;  /* 0x000ca400019b7983 */ /* 0x002f220000300800 */
[----:B------:R-:W-:-:S05]  /*32f00*/  IMAD.X R153, R153, 0x1, R0, P4 ;  /* 0x0000000199997824 */ /* 0x000fca00020e0600 */
[----:B------:R-:W-:Y:S01]  /*32f10*/  STL [R1+0xce0], R153 ;  /* 0x000ce09901007387 */ /* 0x000fe20000100800 */
[----:B--2---:R-:W-:-:S05]  /*32f20*/  IADD3 R241, P4, R241, R21, RZ ;  /* 0x00000015f1f17210 */ /* 0x004fca0007f9e0ff */
[----:B------:R1:W-:Y:S01]  /*32f30*/  STL [R1+0xcb4], R241 ;  /* 0x000cb4f101007387 */ /* 0x0003e20000100800 */
[--C-:B---3--:R-:W-:Y:S01]  /*32f40*/  IMAD.X R240, R240, 0x1, R0.reuse, P5 ;  /* 0x00000001f0f07824 */ /* 0x108fe200028e0600 */
[----:B------:R-:W-:Y:S02]  /*32f50*/  IADD3 R2, P5, R2, R21, RZ ;  /* 0x0000001502027210 */ /* 0x000fe40007fbe0ff */
[----:B-1----:R-:W2:Y:S04]  /*32f60*/  LDL.LU R241, [R1+0xc9c] ;  /* 0x000c9c0001f17983 */ /* 0x002ea80000300800 */
[----:B------:R-:W3:Y:S04]  /*32f70*/  LDL.LU R153, [R1+0xcc0] ;  /* 0x000cc00001997983 */ /* 0x000ee80000300800 */
[----:B------:R1:W-:Y:S04]  /*32f80*/  STL [R1+0xcd8], R240 ;  /* 0x000cd8f001007387 */ /* 0x0003e80000100800 */
[----:B-1----:R-:W2:Y:S04]  /*32f90*/  LDL.LU R240, [R1+0xc94] ;  /* 0x000c940001f07983 */ /* 0x002ea80000300800 */
[----:B------:R1:W-:Y:S01]  /*32fa0*/  STL [R1+0xcac], R2 ;  /* 0x000cac0201007387 */ /* 0x0003e20000100800 */
[----:B----4-:R-:W-:-:S03]  /*32fb0*/  IMAD.X R237, R237, 0x1, R0, P6 ;  /* 0x00000001eded7824 */ /* 0x010fc600030e0600 */
[----:B-1----:R-:W4:Y:S04]  /*32fc0*/  LDL.LU R2, [R1+0x1960] ;  /* 0x0019600001027983 */ /* 0x002f280000300800 */
[----:B------:R1:W-:Y:S01]  /*32fd0*/  STL [R1+0xcd0], R237 ;  /* 0x000cd0ed01007387 */ /* 0x0003e20000100800 */
[----:B------:R-:W-:-:S03]  /*32fe0*/  IADD3 R155, P6, R155, R21, RZ ;  /* 0x000000159b9b7210 */ /* 0x000fc60007fde0ff */
[----:B-1----:R-:W2:Y:S04]  /*32ff0*/  LDL.LU R237, [R1+0xcb8] ;  /* 0x000cb80001ed7983 */ /* 0x002ea80000300800 */
[----:B------:R-:W3:Y:S04]  /*33000*/  LDL.LU R21, [R1+0xcc8] ;  /* 0x000cc80001157983 */ /* 0x000ee80000300800 */
[----:B------:R1:W-:Y:S04]  /*33010*/  STL [R1+0xca4], R155 ;  /* 0x000ca49b01007387 */ /* 0x0003e80000100800 */
[----:B-1----:R-:W4:Y:S01]  /*33020*/  LDL.LU R155, [R1+0xc8c] ;  /* 0x000c8c00019b7983 */ /* 0x002f220000300800 */
[----:B---3--:R-:W-:-:S05]  /*33030*/  IMAD.X R21, R21, 0x1, R0, P1 ;  /* 0x0000000115157824 */ /* 0x008fca00008e0600 */
[----:B------:R1:W-:Y:S02]  /*33040*/  STL [R1+0xcc8], R21 ;  /* 0x000cc81501007387 */ /* 0x0003e40000100800 */
[----:B-1----:R-:W1:Y:S01]  /*33050*/  LDC R21, c[0x0][0x238] ;  /* 0x00008e00ff157b82 */ /* 0x002e620000000800 */
[----:B------:R-:W-:Y:S01]  /*33060*/  IADD3.X R153, R153, R0, RZ, P2, !PT ;  /* 0x0000000099997210 */ /* 0x000fe200017fe4ff */
[----:B--2---:R-:W-:Y:S02]  /*33070*/  IMAD.X R237, R237, 0x1, R0, P3 ;  /* 0x00000001eded7824 */ /* 0x004fe400018e0600 */
[----:B-1----:R-:W-:-:S04]  /*33080*/  IMAD.SHL.U32 R21, R21, 0x80, RZ ;  /* 0x0000008015157824 */ /* 0x002fc800078e00ff */
[----:B------:R-:W-:-:S05]  /*33090*/  IMAD.SHL.U32 R21, R21, 0x2, RZ ;  /* 0x0000000215157824 */ /* 0x000fca00078e00ff */
[-C--:B------:R-:W-:Y:S02]  /*330a0*/  IADD3 R241, P1, R241, R21.reuse, RZ ;  /* 0x00000015f1f17210 */ /* 0x080fe40007f3e0ff */
[----:B------:R-:W-:-:S03]  /*330b0*/  IADD3 R240, P2, R240, R21, RZ ;  /* 0x00000015f0f07210 */ /* 0x000fc60007f5e0ff */
[----:B------:R1:W-:Y:S01]  /*330c0*/  STL [R1+0xc9c], R241 ;  /* 0x000c9cf101007387 */ /* 0x0003e20000100800 */
[----:B----4-:R-:W-:-:S03]  /*330d0*/  IADD3 R155, P3, R155, R21, RZ ;  /* 0x000000159b9b7210 */ /* 0x010fc60007f7e0ff */
[----:B-1----:R-:W2:Y:S04]  /*330e0*/  LDL.LU R241, [R1+0xc84] ;  /* 0x000c840001f17983 */ /* 0x002ea80000300800 */
[----:B------:R1:W-:Y:S04]  /*330f0*/  STL [R1+0xcc0], R153 ;  /* 0x000cc09901007387 */ /* 0x0003e80000100800 */
[----:B------:R3:W-:Y:S04]  /*33100*/  STL [R1+0xc94], R240 ;  /* 0x000c94f001007387 */ /* 0x0007e80000100800 */
[----:B-1----:R-:W4:Y:S04]  /*33110*/  LDL.LU R153, [R1+0xca0] ;  /* 0x000ca00001997983 */ /* 0x002f280000300800 */
[----:B---3--:R-:W3:Y:S04]  /*33120*/  LDL.LU R240, [R1+0xc74] ;  /* 0x000c740001f07983 */ /* 0x008ee80000300800 */
[----:B------:R1:W-:Y:S04]  /*33130*/  STL [R1+0xcb8], R237 ;  /* 0x000cb8ed01007387 */ /* 0x0003e80000100800 */
[----:B-1----:R-:W3:Y:S04]  /*33140*/  LDL.LU R237, [R1+0xc98] ;  /* 0x000c980001ed7983 */ /* 0x002ee80000300800 */
[----:B------:R-:W2:Y:S04]  /*33150*/  LDL.LU R21, [R1+0xcb0] ;  /* 0x000cb00001157983 */ /* 0x000ea80000300800 */
[----:B------:R1:W-:Y:S04]  /*33160*/  STL [R1+0xc8c], R155 ;  /* 0x000c8c9b01007387 */ /* 0x0003e80000100800 */
[----:B-1----:R-:W3:Y:S01]  /*33170*/  LDL.LU R155, [R1+0xc6c] ;  /* 0x000c6c00019b7983 */ /* 0x002ee20000300800 */
[----:B--2---:R-:W-:-:S05]  /*33180*/  IMAD.X R21, R21, 0x1, R0, P4 ;  /* 0x0000000115157824 */ /* 0x004fca00020e0600 */
[----:B------:R1:W-:Y:S02]  /*33190*/  STL [R1+0xcb0], R21 ;  /* 0x000cb01501007387 */ /* 0x0003e40000100800 */
[----:B-1----:R-:W1:Y:S02]  /*331a0*/  LDC R21, c[0x0][0x238] ;  /* 0x00008e00ff157b82 */ /* 0x002e640000000800 */
[----:B-1----:R-:W-:-:S04]  /*331b0*/  IMAD.SHL.U32 R21, R21, 0x80, RZ ;  /* 0x0000008015157824 */ /* 0x002fc800078e00ff */
[----:B------:R-:W-:-:S05]  /*331c0*/  IMAD.SHL.U32 R21, R21, 0x2, RZ ;  /* 0x0000000215157824 */ /* 0x000fca00078e00ff */
[----:B------:R-:W-:Y:S02]  /*331d0*/  IADD3 R241, P4, R241, R21, RZ ;  /* 0x00000015f1f17210 */ /* 0x000fe40007f9e0ff */
        /* <DEDUP_REMOVED lines=8> */
[----:B------:R-:W-:-:S05]  /*33260*/  IADD3 R22, P5, R22, R21, RZ ;  /* 0x0000001516167210 */ /* 0x000fca0007fbe0ff */
[----:B------:R1:W-:Y:S04]  /*33270*/  STL [R1+0xc7c], R22 ;  /* 0x000c7c1601007387 */ /* 0x0003e80000100800 */
[----:B-1----:R-:W2:Y:S01]  /*33280*/  LDL.LU R22, [R1+0x195c] ;  /* 0x00195c0001167983 */ /* 0x002ea20000300800 */
[--C-:B----4-:R-:W-:Y:S01]  /*33290*/  IMAD.X R153, R153, 0x1, R0.reuse, P6 ;  /* 0x0000000199997824 */ /* 0x110fe200030e0600 */
[-C--:B---3--:R-:W-:Y:S01]  /*332a0*/  IADD3 R240, P6, R240, R21.reuse, RZ ;  /* 0x00000015f0f07210 */ /* 0x088fe20007fde0ff */
[--C-:B------:R-:W-:Y:S01]  /*332b0*/  IMAD.X R237, R237, 0x1, R0.reuse, P1 ;  /* 0x00000001eded7824 */ /* 0x100fe200008e0600 */
[----:B------:R-:W-:Y:S02]  /*332c0*/  IADD3 R155, P1, R155, R21, RZ ;  /* 0x000000159b9b7210 */ /* 0x000fe40007f3e0ff */
[----:B------:R-:W-:Y:S04]  /*332d0*/  STL [R1+0xca0], R153 ;  /* 0x000ca09901007387 */ /* 0x000fe80000100800 */
[----:B------:R1:W-:Y:S01]  /*332e0*/  STL [R1+0xc74], R240 ;  /* 0x000c74f001007387 */ /* 0x0003e20000100800 */
[----:B------:R-:W-:-:S03]  /*332f0*/  IMAD.X R241, R241, 0x1, R0, P2 ;  /* 0x00000001f1f17824 */ /* 0x000fc600010e0600 */
[----:B-1----:R-:W3:Y:S04]  /*33300*/  LDL.LU R240, [R1+0x1878] ;  /* 0x0018780001f07983 */ /* 0x002ee80000300800 */
[----:B------:R1:W-:Y:S04]  /*33310*/  STL [R1+0xc98], R237 ;  /* 0x000c98ed01007387 */ /* 0x0003e80000100800 */
[----:B-1----:R-:W4:Y:S04]  /*33320*/  LDL.LU R237, [R1+0xc80] ;  /* 0x000c800001ed7983 */ /* 0x002f280000300800 */
[----:B------:R1:W-:Y:S04]  /*33330*/  STL [R1+0xc6c], R155 ;  /* 0x000c6c9b01007387 */ /* 0x0003e80000100800 */
[----:B------:R-:W3:Y:S04]  /*33340*/  LDL.LU R153, [R1+0xc78] ;  /* 0x000c780001997983 */ /* 0x000ee80000300800 */
[----:B-1----:R-:W3:Y:S04]  /*33350*/  LDL.LU R155, [R1+0x1874] ;  /* 0x00187400019b7983 */ /* 0x002ee80000300800 */
[----:B------:R1:W-:Y:S04]  /*33360*/  STL [R1+0xc90], R241 ;  /* 0x000c90f101007387 */ /* 0x0003e80000100800 */
[----:B-1----:R-:W3:Y:S01]  /*33370*/  LDL.LU R241, [R1+0xc70] ;  /* 0x000c700001f17983 */ /* 0x002ee20000300800 */
[----:B--2---:R-:W-:-:S05]  /*33380*/  IADD3 R22, P2, R22, R21, RZ ;  /* 0x0000001516167210 */ /* 0x004fca0007f5e0ff */
[----:B------:R1:W-:Y:S04]  /*33390*/  STL [R1+0xc64], R22 ;  /* 0x000c641601007387 */ /* 0x0003e80000100800 */
[----:B-1----:R-:W2:Y:S04]  /*333a0*/  LDL.LU R22, [R1+0x1958] ;  /* 0x0019580001167983 */ /* 0x002ea80000300800 */
[----:B------:R-:W2:Y:S01]  /*333b0*/  LDL.LU R21, [R1+0x1460] ;  /* 0x0014600001157983 */ /* 0x000ea20000300800 */
[--C-:B----4-:R-:W-:Y:S02]  /*333c0*/  IMAD.X R237, R237, 0x1, R0.reuse, P4 ;  /* 0x00000001eded7824 */ /* 0x110fe400020e0600 */
[----:B---3--:R-:W-:-:S02]  /*333d0*/  IMAD.X R153, R153, 0x1, R0, P5 ;  /* 0x0000000199997824 */ /* 0x008fc400028e0600 */
[--C-:B------:R-:W-:Y:S02]  /*333e0*/  IMAD.X R241, R241, 0x1, R0.reuse, P6 ;  /* 0x00000001f1f17824 */ /* 0x100fe400030e0600 */
[----:B--2---:R-:W-:-:S05]  /*333f0*/  IMAD.X R22, R22, 0x1, R0, P3 ;  /* 0x0000000116167824 */ /* 0x004fca00018e0600 */
[----:B------:R1:W-:Y:S02]  /*33400*/  STL [R1+0xc88], R22 ;  /* 0x000c881601007387 */ /* 0x0003e40000100800 */
[----:B-1----:R-:W1:Y:S02]  /*33410*/  LDC R22, c[0x0][0x23c] ;  /* 0x00008f00ff167b82 */ /* 0x002e640000000800 */
[----:B-1----:R-:W-:-:S04]  /*33420*/  IMAD.SHL.U32 R22, R22, 0x80, RZ ;  /* 0x0000008016167824 */ /* 0x002fc800078e00ff */
[----:B------:R-:W-:-:S05]  /*33430*/  IMAD.SHL.U32 R22, R22, 0x2, RZ ;  /* 0x0000000216167824 */ /* 0x000fca00078e00ff */
[-C--:B------:R-:W-:Y:S02]  /*33440*/  IADD3 R240, P3, R240, R22.reuse, RZ ;  /* 0x00000016f0f07210 */ /* 0x080fe40007f7e0ff */
[-C--:B------:R-:W-:Y:S02]  /*33450*/  IADD3 R21, P4, R21, R22.reuse, RZ ;  /* 0x0000001615157210 */ /* 0x080fe40007f9e0ff */
[-C--:B------:R-:W-:Y:S01]  /*33460*/  IADD3 R155, P5, R155, R22.reuse, RZ ;  /* 0x000000169b9b7210 */ /* 0x080fe20007fbe0ff */
[----:B------:R1:W-:Y:S01]  /*33470*/  STL [R1+0x1878], R240 ;  /* 0x001878f001007387 */ /* 0x0003e20000100800 */
[----:B------:R-:W-:-:S03]  /*33480*/  IADD3 R2, P6, R2, R22, RZ ;  /* 0x0000001602027210 */ /* 0x000fc60007fde0ff */
[----:B-1----:R-:W2:Y:S04]  /*33490*/  LDL.LU R240, [R1+0xc68] ;  /* 0x000c680001f07983 */ /* 0x002ea80000300800 */
[----:B------:R1:W-:Y:S04]  /*334a0*/  STL [R1+0xc80], R237 ;  /* 0x000c80ed01007387 */ /* 0x0003e80000100800 */
[----:B-1----:R-:W3:Y:S04]  /*334b0*/  LDL.LU R237, [R1+0x186c] ;  /* 0x00186c0001ed7983 */ /* 0x002ee80000300800 */
[----:B------:R-:W-:Y:S04]  /*334c0*/  STL [R1+0x1460], R21 ;  /* 0x0014601501007387 */ /* 0x000fe80000100800 */
[----:B------:R1:W-:Y:S04]  /*334d0*/  STL [R1+0x1874], R155 ;  /* 0x0018749b01007387 */ /* 0x0003e80000100800 */
[----:B------:R-:W-:Y:S04]  /*334e0*/  STL [R1+0xc78], R153 ;  /* 0x000c789901007387 */ /* 0x000fe80000100800 */
[----:B-1----:R-:W4:Y:S04]  /*334f0*/  LDL.LU R155, [R1+0x1868] ;  /* 0x00186800019b7983 */ /* 0x002f280000300800 */
[----:B------:R1:W-:Y:S04]  /*33500*/  STL [R1+0xc70], R241 ;  /* 0x000c70f101007387 */ /* 0x0003e80000100800 */
[----:B-1----:R-:W4:Y:S04]  /*33510*/  LDL.LU R241, [R1+0x1464] ;  /* 0x0014640001f17983 */ /* 0x002f280000300800 */
[----:B------:R1:W-:Y:S04]  /*33520*/  STL [R1+0x1870], R2 ;  /* 0x0018700201007387 */ /* 0x0003e80000100800 */
[----:B-1----:R-:W4:Y:S04]  /*33530*/  LDL.LU R2, [R1+0x1954] ;  /* 0x0019540001027983 */ /* 0x002f280000300800 */
[----:B------:R-:W4:Y:S04]  /*33540*/  LDL.LU R21, [R1+0x1864] ;  /* 0x0018640001157983 */ /* 0x000f280000300800 */
[----:B------:R-:W4:Y:S01]  /*33550*/  LDL.LU R153, [R1+0xc5c] ;  /* 0x000c5c0001997983 */ /* 0x000f220000300800 */
[----:B--2---:R-:W-:-:S05]  /*33560*/  IMAD.X R240, R240, 0x1, R0, P1 ;  /* 0x00000001f0f07824 */ /* 0x004fca00008e0600 */
[----:B------:R1:W-:Y:S01]  /*33570*/  STL [R1+0xc68], R240 ;  /* 0x000c68f001007387 */ /* 0x0003e20000100800 */
[----:B---3--:R-:W-:-:S05]  /*33580*/  IADD3 R237, P1, R237, R22, RZ ;  /* 0x00000016eded7210 */ /* 0x008fca0007f3e0ff */
[----:B------:R-:W-:Y:S04]  /*33590*/  STL [R1+0x186c], R237 ;  /* 0x00186ced01007387 */ /* 0x000fe80000100800 */
[----:B-1----:R-:W2:Y:S01]  /*335a0*/  LDL.LU R240, [R1+0x1860] ;  /* 0x0018600001f07983 */ /* 0x002ea20000300800 */
[----:B----4-:R-:W-:-:S05]  /*335b0*/  IMAD.X R2, R2, 0x1, R0, P2 ;  /* 0x0000000102027824 */ /* 0x010fca00010e0600 */
[----:B------:R1:W-:Y:S04]  /*335c0*/  STL [R1+0xc60], R2 ;  /* 0x000c600201007387 */ /* 0x0003e80000100800 */
[----:B-1----:R-:W3:Y:S04]  /*335d0*/  LDL.LU R2, [R1+0x1950] ;  /* 0x0019500001027983 */ /* 0x002ee80000300800 */
[----:B------:R-:W4:Y:S01]  /*335e0*/  LDL.LU R237, [R1+0x145c] ;  /* 0x00145c0001ed7983 */ /* 0x000f220000300800 */
[----:B------:R-:W-:-:S05]  /*335f0*/  IADD3 R155, P2, R155, R22, RZ ;  /* 0x000000169b9b7210 */ /* 0x000fca0007f5e0ff */
[----:B------:R1:W-:Y:S04]  /*33600*/  STL [R1+0x1868], R155 ;  /* 0x0018689b01007387 */ /* 0x0003e80000100800 */
[----:B-1----:R-:W4:Y:S01]  /*33610*/  LDL.LU R155, [R1+0x1858] ;  /* 0x00185800019b7983 */ /* 0x002f220000300800 */
[--C-:B---3--:R-:W-:Y:S01]  /*33620*/  IMAD.X R241, R241, 0x1, R2.reuse, P3 ;  /* 0x00000001f1f17824 */ /* 0x108fe200018e0602 */
[-C--:B------:R-:W-:Y:S01]  /*33630*/  IADD3 R21, P3, R21, R22.reuse, RZ ;  /* 0x0000001615157210 */ /* 0x080fe20007f7e0ff */
[--C-:B------:R-:W-:Y:S01]  /*33640*/  IMAD.X R153, R153, 0x1, R2.reuse, P4 ;  /* 0x0000000199997824 */ /* 0x100fe200020e0602 */
[----:B--2---:R-:W-:Y:S02]  /*33650*/  IADD3 R240, P4, R240, R22, RZ ;  /* 0x00000016f0f07210 */ /* 0x004fe40007f9e0ff */
[----:B------:R1:W-:Y:S01]  /*33660*/  STL [R1+0x1464], R241 ;  /* 0x001464f101007387 */ /* 0x0003e20000100800 */
[----:B----4-:R-:W-:-:S03]  /*33670*/  IMAD.X R237, R237, 0x1, R2, P5 ;  /* 0x00000001eded7824 */ /* 0x010fc600028e0602 */
[----:B-1----:R-:W2:Y:S04]  /*33680*/  LDL.LU R241, [R1+0x1458] ;  /* 0x0014580001f17983 */ /* 0x002ea80000300800 */
[----:B------:R1:W-:Y:S04]  /*33690*/  STL [R1+0x1864], R21 ;  /* 0x0018641501007387 */ /* 0x0003e80000100800 */
[----:B-1----:R-:W3:Y:S04]  /*336a0*/  LDL.LU R21, [R1+0x1850] ;  /* 0x0018500001157983 */ /* 0x002ee80000300800 */
[----:B------:R1:W-:Y:S04]  /*336b0*/  STL [R1+0xc5c], R153 ;  /* 0x000c5c9901007387 */ /* 0x0003e80000100800 */
[----:B-1----:R-:W4:Y:S04]  /*336c0*/  LDL.LU R153, [R1+0x1454] ;  /* 0x0014540001997983 */ /* 0x002f280000300800 */
[----:B------:R1:W-:Y:S04]  /*336d0*/  STL [R1+0x1860], R240 ;  /* 0x001860f001007387 */ /* 0x0003e80000100800 */
[----:B-1----:R-:W4:Y:S04]  /*336e0*/  LDL.LU R240, [R1+0x1848] ;  /* 0x0018480001f07983 */ /* 0x002f280000300800 */
[----:B------:R1:W-:Y:S04]  /*336f0*/  STL [R1+0x145c], R237 ;  /* 0x00145ced01007387 */ /* 0x0003e80000100800 */
[----:B-1----:R-:W4:Y:S01]  /*33700*/  LDL.LU R237, [R1+0x1450] ;  /* 0x0014500001ed7983 */ /* 0x002f220000300800 */
[----:B------:R-:W-:-:S05]  /*33710*/  IADD3 R155, P5, R155, R22, RZ ;  /* 0x000000169b9b7210 */ /* 0x000fca0007fbe0ff */
[----:B------:R1:W-:Y:S04]  /*33720*/  STL [R1+0x1858], R155 ;  /* 0x0018589b01007387 */ /* 0x0003e80000100800 */
[----:B-1----:R-:W4:Y:S01]  /*33730*/  LDL.LU R155, [R1+0x1840] ;  /* 0x00184000019b7983 */ /* 0x002f220000300800 */
        /* <DEDUP_REMOVED lines=10> */
[----:B------:R1:W-:Y:S01]  /*337e0*/  STL [R1+0x1848], R240 ;  /* 0x001848f001007387 */ /* 0x0003e20000100800 */
[----:B------:R-:W-:-:S03]  /*337f0*/  IMAD.X R237, R237, 0x1, R2, P2 ;  /* 0x00000001eded7824 */ /* 0x000fc600010e0602 */
        /* <DEDUP_REMOVED lines=179> */
[----:B------:R-:W-:-:S03]  /*34330*/  IADD3.X R237, R237, R2, RZ, P2, !PT ;  /* 0x00000002eded7210 */ /* 0x000fc600017fe4ff */
        /* <DEDUP_REMOVED lines=829> */
[----:B------:R1:W-:Y:S02]  /*37710*/  STL [R1+0xb1c], R237 ;  /* 0x000b1ced01007387 */ /* 0x0003e40000100800 */
[----:B-1----:R-:W-:Y:S02]  /*37720*/  IMAD.MOV.U32 R237, RZ, RZ, R4 ;  /* 0x000000ffffed7224 */ /* 0x002fe400078e0004 */
[----:B------:R-:W-:Y:S02]  /*37730*/  IMAD.MOV.U32 R4, RZ, RZ, R5 ;  /* 0x000000ffff047224 */ /* 0x000fe400078e0005 */
[----:B------:R-:W-:-:S02]  /*37740*/  IMAD.MOV.U32 R5, RZ, RZ, R6 ;  /* 0x000000ffff057224 */ /* 0x000fc400078e0006 */
[----:B------:R-:W4:Y:S01]  /*37750*/  LDL.LU R6, [R1+0xb04] ;  /* 0x000b040001067983 */ /* 0x000f220000300800 */
        /* <DEDUP_REMOVED lines=13> */
[----:B------:R1:W-:Y:S04]  /*37830*/  STL [R1+0xae0], R240 ;  /* 0x000ae0f001007387 */ /* 0x0003e80000100800 */
[----:B-1----:R-:W4:Y:S01]  /*37840*/  LDL.LU R240, [R1+0xac8] ;  /* 0x000ac80001f07983 */ /* 0x002f220000300800 */
[----:B------:R-:W-:-:S05]  /*37850*/  IMAD.X R6, R6, 0x1, R2, P5 ;  /* 0x0000000106067824 */ /* 0x000fca00028e0602 */
[----:B------:R1:W-:Y:S02]  /*37860*/  STL [R1+0xb04], R6 ;  /* 0x000b040601007387 */ /* 0x0003e40000100800 */
[----:B-1----:R-:W-:Y:S02]  /*37870*/  IMAD.MOV.U32 R6, RZ, RZ, R7 ;  /* 0x000000ffff067224 */ /* 0x002fe400078e0007 */
        /* <DEDUP_REMOVED lines=14> */
[----:B------:R1:W-:Y:S02]  /*37960*/  STL [R1+0xac8], R240 ;  /* 0x000ac8f001007387 */ /* 0x0003e40000100800 */
[----:B-1----:R-:W-:Y:S02]  /*37970*/  IMAD.MOV.U32 R240, RZ, RZ, R237 ;  /* 0x000000fffff07224 */ /* 0x002fe400078e00ed */
[----:B------:R-:W-:Y:S02]  /*37980*/  IMAD.MOV.U32 R237, RZ, RZ, R4 ;  /* 0x000000ffffed7224 */ /* 0x000fe400078e0004 */
[----:B------:R-:W-:-:S02]  /*37990*/  IMAD.MOV.U32 R4, RZ, RZ, R5 ;  /* 0x000000ffff047224 */ /* 0x000fc400078e0005 */
[----:B------:R-:W-:Y:S01]  /*379a0*/  IMAD.X R7, R7, 0x1, R2, P2 ;  /* 0x0000000107077824 */ /* 0x000fe200010e0602 */
[----:B------:R-:W4:Y:S04]  /*379b0*/  LDL.LU R5, [R1+0xab0] ;  /* 0x000ab00001057983 */ /* 0x000f280000300800 */
        /* <DEDUP_REMOVED lines=18> */
[----:B------:R-:W-:Y:S01]  /*37ae0*/  IMAD.X R3, R3, 0x1, R2, P5 ;  /* 0x0000000103037824 */ /* 0x000fe200028e0602 */
[----:B------:R-:W4:Y:S04]  /*37af0*/  LDL.LU R6, [R1+0xa98] ;  /* 0x000a980001067983 */ /* 0x000f280000300800 */
[----:B------:R1:W-:Y:S02]  /*37b00*/  STL [R1+0xad4], R3 ;  /* 0x000ad40301007387 */ /* 0x0003e40000100800 */
[----:B-1----:R-:W-:-:S02]  /*37b10*/  IMAD.MOV.U32 R3, RZ, RZ, R16 ;  /* 0x000000ffff037224 */ /* 0x002fc400078e0010 */
        /* <DEDUP_REMOVED lines=11> */
[----:B------:R1:W-:Y:S04]  /*37bd0*/  STL [R1+0xac4], R153 ;  /* 0x000ac49901007387 */ /* 0x0003e80000100800 */
[----:B-1----:R-:W4:Y:S01]  /*37be0*/  LDL.LU R153, [R1+0xaac] ;  /* 0x000aac0001997983 */ /* 0x002f220000300800 */
[----:B------:R-:W-:-:S05]  /*37bf0*/  IADD3 R6, P1, R6, R22, RZ ;  /* 0x0000001606067210 */ /* 0x000fca0007f3e0ff */
[----:B------:R1:W-:Y:S02]  /*37c00*/  STL [R1+0xa98], R6 ;  /* 0x000a980601007387 */ /* 0x0003e40000100800 */
[----:B-1----:R-:W-:Y:S02]  /*37c10*/  IMAD.MOV.U32 R6, RZ, RZ, R7 ;  /* 0x000000ffff067224 */ /* 0x002fe400078e0007 */
[----:B------:R-:W-:Y:S01]  /*37c20*/  IMAD.X R16, R16, 0x1, R2, P2 ;  /* 0x0000000110107824 */ /* 0x000fe200010e0602 */
[----:B------:R-:W4:Y:S04]  /*37c30*/  LDL.LU R7, [R1+0xa80] ;  /* 0x000a800001077983 */ /* 0x000f280000300800 */
[----:B------:R1:W-:Y:S04]  /*37c40*/  STL [R1+0xabc], R16 ;  /* 0x000abc1001007387 */ /* 0x0003e80000100800 */
[----:B-1----:R-:W4:Y:S01]  /*37c50*/  LDL.LU R16, [R1+0xaa4] ;  /* 0x000aa40001107983 */ /* 0x002f220000300800 */
[----:B------:R-:W-:-:S05]  /*37c60*/  IADD3 R155, P2, R155, R22, RZ ;  /* 0x000000169b9b7210 */ /* 0x000fca0007f5e0ff */
[----:B------:R1:W-:Y:S04]  /*37c70*/  STL [R1+0xa90], R155 ;  /* 0x000a909b01007387 */ /* 0x0003e80000100800 */
[----:B-1----:R-:W4:Y:S01]  /*37c80*/  LDL.LU R155, [R1+0xa78] ;  /* 0x000a7800019b7983 */ /* 0x002f220000300800 */
[----:B--2---:R-:W-:-:S05]  /*37c90*/  IADD3.X R241, R241, R2, RZ, P3, !PT ;  /* 0x00000002f1f17210 */ /* 0x004fca0001ffe4ff */
        /* <DEDUP_REMOVED lines=9> */
[----:B------:R1:W-:Y:S01]  /*37d30*/  STL [R1+0xa80], R7 ;  /* 0x000a800701007387 */ /* 0x0003e20000100800 */
[----:B------:R-:W-:Y:S02]  /*37d40*/  IMAD.X R16, R16, 0x1, R2, P5 ;  /* 0x0000000110107824 */ /* 0x000fe400028e0602 */
[----:B-1----:R-:W-:Y:S02]  /*37d50*/  IMAD.MOV.U32 R7, RZ, RZ, R3 ;  /* 0x000000ffff077224 */ /* 0x002fe400078e0003 */
[----:B------:R-:W4:Y:S04]  /*37d60*/  LDL.LU R3, [R1+0xa68] ;  /* 0x000a680001037983 */ /* 0x000f280000300800 */
[----:B------:R1:W-:Y:S02]  /*37d70*/  STL [R1+0xaa4], R16 ;  /* 0x000aa41001007387 */ /* 0x0003e40000100800 */
[----:B-1----:R-:W-:-:S02]  /*37d80*/  IMAD.MOV.U32 R16, RZ, RZ, R18 ;  /* 0x000000ffff107224 */ /* 0x002fc400078e0012 */
[----:B------:R-:W-:Y:S02]  /*37d90*/  IMAD.MOV.U32 R18, RZ, RZ, R9 ;  /* 0x000000ffff127224 */ /* 0x000fe400078e0009 */
        /* <DEDUP_REMOVED lines=15> */
[----:B------:R-:W-:-:S03]  /*37e90*/  IMAD.X R9, R9, 0x1, R2, P2 ;  /* 0x0000000109097824 */ /* 0x000fc600010e0602 */
[----:B-1----:R-:W4:Y:S04]  /*37ea0*/  LDL.LU R3, [R1+0xa50] ;  /* 0x000a500001037983 */ /* 0x002f280000300800 */
        /* <DEDUP_REMOVED lines=25> */
[----:B--2---:R-:W-:-:S05]  /*38040*/  IMAD.X R241, R241, 0x1, R2, P6 ;  /* 0x00000001f1f17824 */ /* 0x004fca00030e0602 */
[----:B------:R1:W-:Y:S01]  /*38050*/  STL [R1+0xa6c], R241 ;  /* 0x000a6cf101007387 */ /* 0x0003e20000100800 */
[----:B---3--:R-:W-:Y:S01]  /*38060*/  IADD3 R21, P6, R21, R22, RZ ;  /* 0x0000001615157210 */ /* 0x008fe20007fde0ff */
[----:B-1----:R-:W-:Y:S02]  /*38070*/  IMAD.MOV.U32 R241, RZ, RZ, R240 ;  /* 0x000000fffff17224 */ /* 0x002fe400078e00f0 */
[----:B------:R-:W-:Y:S02]  /*38080*/  IMAD.MOV.U32 R240, RZ, RZ, R4 ;  /* 0x000000fffff07224 */ /* 0x000fe400078e0004 */
[----:B------:R-:W2:Y:S04]  /*38090*/  LDL.LU R4, [R1+0xa54] ;  /* 0x000a540001047983 */ /* 0x000ea80000300800 */
        /* <DEDUP_REMOVED lines=25> */
[----:B------:R1:W-:Y:S04]  /*38230*/  STL [R1+0xa20], R18 ;  /* 0x000a201201007387 */ /* 0x0003e80000100800 */
[----:B-1----:R-:W4:Y:S01]  /*38240*/  LDL.LU R18, [R1+0xa2c] ;  /* 0x000a2c0001127983 */ /* 0x002f220000300800 */
[----:B------:R-:W-:-:S05]  /*38250*/  IMAD.X R23, R23, 0x1, R2, P5 ;  /* 0x0000000117177824 */ /* 0x000fca00028e0602 */
[----:B------:R1:W-:Y:S04]  /*38260*/  STL [R1+0xa44], R23 ;  /* 0x000a441701007387 */ /* 0x0003e80000100800 */
[----:B-1----:R-:W4:Y:S01]  /*38270*/  LDL.LU R23, [R1+0xa00] ;  /* 0x000a000001177983 */ /* 0x002f220000300800 */
[----:B------:R-:W-:Y:S01]  /*38280*/  IADD3 R236, P5, R236, R22, RZ ;  /* 0x00000016ecec7210 */ /* 0x000fe20007fbe0ff */
[----:B------:R-:W-:-:S04]  /*38290*/  IMAD.X R155, R155, 0x1, R2, P6 ;  /* 0x000000019b9b7824 */ /* 0x000fc800030e0602 */
[----:B------:R1:W-:Y:S04]  /*382a0*/  STL [R1+0xa18], R236 ;  /* 0x000a18ec01007387 */ /* 0x0003e80000100800 */
[----:B-1----:R0:W5:Y:S04]  /*382b0*/  LDL.LU R236, [R1+0x194c] ;  /* 0x00194c0001ec7983 */ /* 0x0021680000300800 */
[----:B------:R1:W-:Y:S02]  /*382c0*/  STL [R1+0xa3c], R155 ;  /* 0x000a3c9b01007387 */ /* 0x0003e40000100800 */
[----:B-1----:R-:W-:-:S02]  /*382d0*/  IMAD.MOV.U32 R155, RZ, RZ, R241 ;  /* 0x000000ffff9b7224 */ /* 0x002fc400078e00f1 */
        /* <DEDUP_REMOVED lines=8> */
[----:B------:R1:W-:Y:S04]  /*38360*/  STL [R1+0xa08], R153 ;  /* 0x000a089901007387 */ /* 0x0003e80000100800 */
[----:B-1----:R-:W4:Y:S01]  /*38370*/  LDL.LU R153, [R1+0x9e8] ;  /* 0x0009e80001997983 */ /* 0x002f220000300800 */
[----:B------:R-:W-:-:S05]  /*38380*/  IMAD.X R18, R18, 0x1, R2, P2 ;  /* 0x0000000112127824 */ /* 0x000fca00010e0602 */
[----:B------:R1:W-:Y:S02]  /*38390*/  STL [R1+0xa2c], R18 ;  /* 0x000a2c1201007387 */ /* 0x0003e40000100800 */
[----:B-1----:R-:W-:Y:S01]  /*383a0*/  IMAD.MOV.U32 R18, RZ, RZ, R19 ;  /* 0x000000ffff127224 */ /* 0x002fe200078e0013 */
[----:B------:R-:W-:Y:S01]  /*383b0*/  IADD3 R23, P2, R23, R22, RZ ;  /* 0x0000001617177210 */ /* 0x000fe20007f5e0ff */
[----:B------:R-:W2:Y:S04]  /*383c0*/  LDL.LU R19, [R1+0xa0c] ;  /* 0x000a0c0001137983 */ /* 0x000ea80000300800 */
[----:B------:R-:W3:Y:S04]  /*383d0*/  LDL.LU R22, [R1+0xa24] ;  /* 0x000a240001167983 */ /* 0x000ee80000300800 */
[----:B------:R1:W-:Y:S04]  /*383e0*/  STL [R1+0xa00], R23 ;  /* 0x000a001701007387 */ /* 0x0003e80000100800 */
[----:B-1----:R-:W4:Y:S01]  /*383f0*/  LDL.LU R23, [R1+0x9e0] ;  /* 0x0009e00001177983 */ /* 0x002f220000300800 */
[----:B------:R-:W-:-:S02]  /*38400*/  IMAD.X R155, R155, 0x1, R2, P1 ;  /* 0x000000019b9b7824 */ /* 0x000fc400008e0602 */
[--C-:B------:R-:W-:Y:S02]  /*38410*/  IMAD.X R241, R241, 0x1, R2.reuse, P4 ;  /* 0x00000001f1f17824 */ /* 0x100fe400020e0602 */
[----:B---3--:R-:W-:-:S05]  /*38420*/  IMAD.X R22, R22, 0x1, R2, P3 ;  /* 0x0000000116167824 */ /* 0x008fca00018e0602 */
[----:B------:R1:W-:Y:S02]  /*38430*/  STL [R1+0xa24], R22 ;  /* 0x000a241601007387 */ /* 0x0003e40000100800 */
[----:B-1----:R-:W1:Y:S01]  /*38440*/  LDC R22, c[0x0][0x23c] ;  /* 0x00008f00ff167b82 */ /* 0x002e620000000800 */
[--C-:B------:R-:W-:Y:S02]  /*38450*/  IMAD.X R21, R21, 0x1, R2.reuse, P5 ;  /* 0x0000000115157824 */ /* 0x100fe400028e0602 */
[----:B--2---:R-:W-:Y:S02]  /*38460*/  IMAD.X R19, R19, 0x1, R2, P6 ;  /* 0x0000000113137824 */ /* 0x004fe400030e0602 */
[----:B-1----:R-:W-:-:S04]  /*38470*/  IMAD.SHL.U32 R22, R22, 0x80, RZ ;  /* 0x0000008016167824 */ /* 0x002fc800078e00ff */
[----:B------:R-:W-:-:S05]  /*38480*/  IMAD.SHL.U32 R22, R22, 0x2, RZ ;  /* 0x0000000216167824 */ /* 0x000fca00078e00ff */
[-C--:B------:R-:W-:Y:S02]  /*38490*/  IADD3 R237, P3, R237, R22.reuse, RZ ;  /* 0x00000016eded7210 */ /* 0x080fe40007f7e0ff */
[-C--:B------:R-:W-:Y:S02]  /*384a0*/  IADD3 R4, P4, R4, R22.reuse, RZ ;  /* 0x0000001604047210 */ /* 0x080fe40007f9e0ff */
[-C--:B----4-:R-:W-:Y:S01]  /*384b0*/  IADD3 R153, P5, R153, R22.reuse, RZ ;  /* 0x0000001699997210 */ /* 0x090fe20007fbe0ff */
[----:B------:R1:W-:Y:S01]  /*384c0*/  STL [R1+0x9f8], R237 ;  /* 0x0009f8ed01007387 */ /* 0x0003e20000100800 */
[----:B------:R-:W-:-:S03]  /*384d0*/  IADD3 R23, P6, R23, R22, RZ ;  /* 0x0000001617177210 */ /* 0x000fc60007fde0ff */
[----:B-1----:R0:W5:Y:S04]  /*384e0*/  LDL.LU R237, [R1+0x1948] ;  /* 0x0019480001ed7983 */ /* 0x0021680000300800 */
[----:B------:R1:W-:Y:S01]  /*384f0*/  STL [R1+0xa1c], R241 ;  /* 0x000a1cf101007387 */ /* 0x0003e20000100800 */
[----:B------:R-:W-:-:S03]  /*38500*/  IADD3 R240, P1, R240, R22, RZ ;  /* 0x00000016f0f07210 */ /* 0x000fc60007f3e0ff */
        /* <DEDUP_REMOVED lines=14> */
[----:B-1----:R0:W5:Y:S04]  /*385f0*/  LDL.LU R240, [R1+0x1944] ;  /* 0x0019440001f07983 */ /* 0x0021680000300800 */
[----:B------:R-:W2:Y:S02]  /*38600*/  LDL.LU R22, [R1+0x9fc] ;  /* 0x0009fc0001167983 */ /* 0x000ea40000300800 */
[----:B--2---:R-:W-:-:S05]  /*38610*/  IMAD.X R22, R22, 0x1, R2, P2 ;  /* 0x0000000116167824 */ /* 0x004fca00010e0602 */
[----:B------:R1:W-:Y:S02]  /*38620*/  STL [R1+0x9fc], R22 ;  /* 0x0009fc1601007387 */ /* 0x0003e40000100800 */
[----:B-1----:R-:W1:Y:S02]  /*38630*/  LDC R22, c[0x0][0x23c] ;  /* 0x00008f00ff167b82 */ /* 0x002e640000000800 */
[----:B-1----:R-:W-:-:S04]  /*38640*/  IMAD.SHL.U32 R22, R22, 0x80, RZ ;  /* 0x0000008016167824 */ /* 0x002fc800078e00ff */
[----:B------:R-:W-:-:S05]  /*38650*/  IMAD.SHL.U32 R22, R22, 0x2, RZ ;  /* 0x0000000216167824 */ /* 0x000fca00078e00ff */
[----:B------:R-:W-:Y:S01]  /*38660*/  IADD3 R241, P2, R241, R22, RZ ;  /* 0x00000016f1f17210 */ /* 0x000fe20007f5e0ff */
[----:B------:R-:W-:-:S04]  /*38670*/  IMAD.MOV.U32 R22, RZ, RZ, R6 ;  /* 0x000000ffff167224 */ /* 0x000fc800078e0006 */
[----:B------:R-:W-:Y:S01]  /*38680*/  IMAD.X R22, R22, 0x1, R2, P3 ;  /* 0x0000000116167824 */ /* 0x000fe200018e0602 */
[----:B------:R1:W-:Y:S04]  /*38690*/  STL [R1+0x9d0], R241 ;  /* 0x0009d0f101007387 */ /* 0x0003e80000100800 */
[----:B-1----:R0:W5:Y:S04]  /*386a0*/  LDL.LU R241, [R1+0x1940] ;  /* 0x0019400001f17983 */ /* 0x0021680000300800 */
[----:B------:R-:W2:Y:S04]  /*386b0*/  LDL.LU R6, [R1+0x9a0] ;  /* 0x0009a00001067983 */ /* 0x000ea80000300800 */
[----:B------:R1:W-:Y:S02]  /*386c0*/  STL [R1+0x9f4], R22 ;  /* 0x0009f41601007387 */ /* 0x0003e40000100800 */
[----:B-1----:R-:W1:Y:S02]  /*386d0*/  LDC R22, c[0x0][0x23c] ;  /* 0x00008f00ff167b82 */ /* 0x002e640000000800 */
[----:B-1----:R-:W-:-:S04]  /*386e0*/  IMAD.SHL.U32 R22, R22, 0x80, RZ ;  /* 0x0000008016167824 */ /* 0x002fc800078e00ff */
[----:B------:R-:W-:-:S05]  /*386f0*/  IMAD.SHL.U32 R22, R22, 0x2, RZ ;  /* 0x0000000216167824 */ /* 0x000fca00078e00ff */
[----:B---3--:R-:W-:-:S05]  /*38700*/  IADD3 R4, P3, R4, R22, RZ ;  /* 0x0000001604047210 */ /* 0x008fca0007f7e0ff */
[----:B------:R1:W-:Y:S04]  /*38710*/  STL [R1+0x9c8], R4 ;  /* 0x0009c80401007387 */ /* 0x0003e80000100800 */
[----:B-1----:R0:W5:Y:S04]  /*38720*/  LDL.LU R4, [R1+0x193c] ;  /* 0x00193c0001047983 */ /* 0x0021680000300800 */
[----:B------:R-:W3:Y:S01]  /*38730*/  LDL.LU R22, [R1+0x9ec] ;  /* 0x0009ec0001167983 */ /* 0x000ee20000300800 */
[--C-:B----4-:R-:W-:Y:S02]  /*38740*/  IMAD.X R153, R153, 0x1, R2.reuse, P5 ;  /* 0x0000000199997824 */ /* 0x110fe400028e0602 */
[----:B------:R-:W-:-:S02]  /*38750*/  IMAD.X R23, R23, 0x1, R2, P6 ;  /* 0x0000000117177824 */ /* 0x000fc400030e0602 */
[--C-:B------:R-:W-:Y:S02]  /*38760*/  IMAD.X R13, R13, 0x1, R2.reuse, P1 ;  /* 0x000000010d0d7824 */ /* 0x100fe400008e0602 */
[----:B---3--:R-:W-:-:S05]  /*38770*/  IMAD.X R22, R22, 0x1, R2, P4 ;  /* 0x0000000116167824 */ /* 0x008fca00020e0602 */
[----:B------:R1:W-:Y:S02]  /*38780*/  STL [R1+0x9ec], R22 ;  /* 0x0009ec1601007387 */ /* 0x0003e40000100800 */
[----:B-1----:R-:W1:Y:S02]  /*38790*/  LDC R22, c[0x0][0x23c] ;  /* 0x00008f00ff167b82 */ /* 0x002e640000000800 */
[----:B-1----:R-:W-:-:S04]  /*387a0*/  IMAD.SHL.U32 R22, R22, 0x80, RZ ;  /* 0x0000008016167824 */ /* 0x002fc800078e00ff */
[----:B------:R-:W-:-:S05]  /*387b0*/  IMAD.SHL.U32 R22, R22, 0x2, RZ ;  /* 0x0000000216167824 */ /* 0x000fca00078e00ff */
[-C--:B------:R-:W-:Y:S02]  /*387c0*/  IADD3 R21, P4, R21, R22.reuse, RZ ;  /* 0x0000001615157210 */ /* 0x080fe40007f9e0ff */
[----:B------:R-:W-:-:S03]  /*387d0*/  IADD3 R19, P5, R19, R22, RZ ;  /* 0x0000001613137210 */ /* 0x000fc60007fbe0ff */
[----:B------:R1:W-:Y:S01]  /*387e0*/  STL [R1+0x9c0], R21 ;  /* 0x0009c01501007387 */ /* 0x0003e20000100800 */
[-C--:B------:R-:W-:Y:S01]  /*387f0*/  IADD3 R155, P6, R155, R22.reuse, RZ ;  /* 0x000000169b9b7210 */ /* 0x080fe20007fde0ff */
[----:B-1----:R-:W-:Y:S02]  /*38800*/  IMAD.MOV.U32 R21, RZ, RZ, R9 ;  /* 0x000000ffff157224 */ /* 0x002fe400078e0009 */
[----:B------:R-:W3:Y:S04]  /*38810*/  LDL.LU R9, [R1+0x980] ;  /* 0x0009800001097983 */ /* 0x000ee80000300800 */
[----:B------:R1:W-:Y:S01]  /*38820*/  STL [R1+0x9e4], R153 ;  /* 0x0009e49901007387 */ /* 0x0003e20000100800 */
[----:B------:R-:W-:Y:S01]  /*38830*/  IADD3 R5, P1, R5, R22, RZ ;  /* 0x0000001605057210 */ /* 0x000fe20007f3e0ff */
[----:B-1----:R-:W-:-:S02]  /*38840*/  IMAD.MOV.U32 R153, RZ, RZ, R18 ;  /* 0x000000ffff997224 */ /* 0x002fc400078e0012 */
[----:B------:R-:W4:Y:S04]  /*38850*/  LDL.LU R18, [R1+0x978] ;  /* 0x0009780001127983 */ /* 0x000f280000300800 */
[----:B------:R1:W-:Y:S04]  /*38860*/  STL [R1+0x9b8], R19 ;  /* 0x0009b81301007387 */ /* 0x0003e80000100800 */
[----:B-1----:R-:W4:Y:S04]  /*38870*/  LDL.LU R19, [R1+0x970] ;  /* 0x0009700001137983 */ /* 0x002f280000300800 */
[----:B------:R1:W-:Y:S04]  /*38880*/  STL [R1+0x9dc], R23 ;  /* 0x0009dc1701007387 */ /* 0x0003e80000100800 */
[----:B-1----:R-:W4:Y:S04]  /*38890*/  LDL.LU R23, [R1+0x968] ;  /* 0x0009680001177983 */ /* 0x002f280000300800 */
[----:B------:R1:W-:Y:S02]  /*388a0*/  STL [R1+0x9b0], R155 ;  /* 0x0009b09b01007387 */ /* 0x0003e40000100800 */
[----:B-1----:R-:W-:-:S02]  /*388b0*/  IMAD.MOV.U32 R155, RZ, RZ, R17 ;  /* 0x000000ffff9b7224 */ /* 0x002fc400078e0011 */
[----:B------:R-:W4:Y:S04]  /*388c0*/  LDL.LU R17, [R1+0x960] ;  /* 0x0009600001117983 */ /* 0x000f280000300800 */
        /* <DEDUP_REMOVED lines=10> */
[----:B------:R-:W-:Y:S02]  /*38970*/  IADD3 R6, P2, R6, R22, RZ ;  /* 0x0000001606067210 */ /* 0x000fe40007f5e0ff */
[----:B------:R-:W-:-:S05]  /*38980*/  MOV R22, R156 ;  /* 0x0000009c00167202 */ /* 0x000fca0000000f00 */
        /* <DEDUP_REMOVED lines=8> */
[----:B------:R-:W-:-:S05]  /*38a10*/  IADD3 R7, P3, R7, R22, RZ ;  /* 0x0000001607077210 */ /* 0x000fca0007f7e0ff */
[----:B------:R1:W-:Y:S04]  /*38a20*/  STL [R1+0x998], R7 ;  /* 0x0009980701007387 */ /* 0x0003e80000100800 */
[----:B-1----:R0:W5:Y:S04]  /*38a30*/  LDL.LU R7, [R1+0x1930] ;  /* 0x0019300001077983 */ /* 0x0021680000300800 */
[----:B------:R-:W3:Y:S01]  /*38a40*/  LDL.LU R22, [R1+0x9bc] ;  /* 0x0009bc0001167983 */ /* 0x000ee20000300800 */
        /* <DEDUP_REMOVED lines=8> */
[----:B------:R1:W-:Y:S04]  /*38ad0*/  STL [R1+0x990], R16 ;  /* 0x0009901001007387 */ /* 0x0003e80000100800 */
[----:B-1----:R-:W3:Y:S04]  /*38ae0*/  LDL.LU R16, [R1+0x192c] ;  /* 0x00192c0001107983 */ /* 0x002ee80000300800 */
[----:B------:R1:W-:Y:S04]  /*38af0*/  STL [R1+0x9b4], R12 ;  /* 0x0009b40c01007387 */ /* 0x0003e80000100800 */
[----:B-1----:R-:W3:Y:S04]  /*38b00*/  LDL.LU R12, [R1+0x940] ;  /* 0x00094000010c7983 */ /* 0x002ee80000300800 */
[----:B------:R1:W-:Y:S04]  /*38b10*/  STL [R1+0x988], R3 ;  /* 0x0009880301007387 */ /* 0x0003e80000100800 */
[----:B-1----:R-:W3:Y:S04]  /*38b20*/  LDL.LU R3, [R1+0x1928] ;  /* 0x0019280001037983 */ /* 0x002ee80000300800 */
[----:B------:R-:W4:Y:S02]  /*38b30*/  LDL.LU R22, [R1+0x9ac] ;  /* 0x0009ac0001167983 */ /* 0x000f240000300800 */
[----:B----4-:R-:W-:-:S05]  /*38b40*/  IMAD.X R22, R22, 0x1, R2, P6 ;  /* 0x0000000116167824 */ /* 0x010fca00030e0602 */
[----:B------:R1:W-:Y:S02]  /*38b50*/  STL [R1+0x9ac], R22 ;  /* 0x0009ac1601007387 */ /* 0x0003e40000100800 */
[----:B-1----:R-:W1:Y:S02]  /*38b60*/  LDC R22, c[0x0][0x23c] ;  /* 0x00008f00ff167b82 */ /* 0x002e640000000800 */
[----:B-1----:R-:W-:-:S04]  /*38b70*/  IMAD.SHL.U32 R22, R22, 0x80, RZ ;  /* 0x0000008016167824 */ /* 0x002fc800078e00ff */
[----:B------:R-:W-:-:S05]  /*38b80*/  IMAD.SHL.U32 R22, R22, 0x2, RZ ;  /* 0x0000000216167824 */ /* 0x000fca00078e00ff */
[----:B------:R-:W-:-:S05]  /*38b90*/  IADD3 R9, P6, R9, R22, RZ ;  /* 0x0000001609097210 */ /* 0x000fca0007fde0ff */
[----:B------:R1:W-:Y:S04]  /*38ba0*/  STL [R1+0x980], R9 ;  /* 0x0009800901007387 */ /* 0x0003e80000100800 */
[----:B-1----:R-:W4:Y:S04]  /*38bb0*/  LDL.LU R9, [R1+0x1924] ;  /* 0x0019240001097983 */ /* 0x002f280000300800 */
[----:B------:R-:W2:Y:S02]  /*38bc0*/  LDL.LU R22, [R1+0x9a4] ;  /* 0x0009a40001167983 */ /* 0x000ea40000300800 */
[----:B--2---:R-:W-:-:S05]  /*38bd0*/  IMAD.X R22, R22, 0x1, R2, P1 ;  /* 0x0000000116167824 */ /* 0x004fca00008e0602 */
[----:B------:R1:W-:Y:S02]  /*38be0*/  STL [R1+0x9a4], R22 ;  /* 0x0009a41601007387 */ /* 0x0003e40000100800 */
[----:B-1----:R-:W1:Y:S02]  /*38bf0*/  LDC R22, c[0x0][0x23c] ;  /* 0x00008f00ff167b82 */ /* 0x002e640000000800 */
[----:B-1----:R-:W-:-:S04]  /*38c00*/  IMAD.SHL.U32 R22, R22, 0x80, RZ ;  /* 0x0000008016167824 */ /* 0x002fc800078e00ff */
[----:B------:R-:W-:-:S05]  /*38c10*/  IMAD.SHL.U32 R22, R22, 0x2, RZ ;  /* 0x0000000216167824 */ /* 0x000fca00078e00ff */
[----:B------:R-:W-:-:S05]  /*38c20*/  IADD3 R18, P1, R18, R22, RZ ;  /* 0x0000001612127210 */ /* 0x000fca0007f3e0ff */
[----:B------:R1:W-:Y:S04]  /*38c30*/  STL [R1+0x978], R18 ;  /* 0x0009781201007387 */ /* 0x0003e80000100800 */
[----:B-1----:R-:W2:Y:S04]  /*38c40*/  LDL.LU R18, [R1+0x1920] ;  /* 0x0019200001127983 */ /* 0x002ea80000300800 */
[----:B------:R-:W3:Y:S02]  /*38c50*/  LDL.LU R22, [R1+0x99c] ;  /* 0x00099c0001167983 */ /* 0x000ee40000300800 */
[----:B---3--:R-:W-:-:S05]  /*38c60*/  IMAD.X R22, R22, 0x1, R2, P2 ;  /* 0x0000000116167824 */ /* 0x008fca00010e0602 */
[----:B------:R1:W-:Y:S02]  /*38c70*/  STL [R1+0x99c], R22 ;  /* 0x00099c1601007387 */ /* 0x0003e40000100800 */
[----:B-1----:R-:W1:Y:S02]  /*38c80*/  LDC R22, c[0x0][0x23c] ;  /* 0x00008f00ff167b82 */ /* 0x002e640000000800 */
[----:B-1----:R-:W-:-:S04]  /*38c90*/  IMAD.SHL.U32 R22, R22, 0x80, RZ ;  /* 0x0000008016167824 */ /* 0x002fc800078e00ff */
[----:B------:R-:W-:-:S05]  /*38ca0*/  IMAD.SHL.U32 R22, R22, 0x2, RZ ;  /* 0x0000000216167824 */ /* 0x000fca00078e00ff */
[----:B------:R-:W-:-:S05]  /*38cb0*/  IADD3 R19, P2, R19, R22, RZ ;  /* 0x0000001613137210 */ /* 0x000fca0007f5e0ff */
        /* <DEDUP_REMOVED lines=8> */
[----:B------:R-:W-:Y:S02]  /*38d40*/  IADD3 R23, P3, R23, R22, RZ ;  /* 0x0000001617177210 */ /* 0x000fe40007f7e0ff */
[----:B------:R-:W4:Y:S04]  /*38d50*/  LDL.LU R22, [R1+0x98c] ;  /* 0x00098c0001167983 */ /* 0x000f280000300800 */
[----:B------:R1:W-:Y:S04]  /*38d60*/  STL [R1+0x968], R23 ;  /* 0x0009681701007387 */ /* 0x0003e80000100800 */
[----:B-1----:R-:W2:Y:S01]  /*38d70*/  LDL.LU R23, [R1+0x918] ;  /* 0x0009180001177983 */ /* 0x002ea20000300800 */
[----:B----4-:R-:W-:-:S05]  /*38d80*/  IMAD.X R22, R22, 0x1, R2, P4 ;  /* 0x0000000116167824 */ /* 0x010fca00020e0602 */
[----:B------:R1:W-:Y:S02]  /*38d90*/  STL [R1+0x98c], R22 ;  /* 0x00098c1601007387 */ /* 0x0003e40000100800 */
[----:B-1----:R-:W1:Y:S02]  /*38da0*/  LDC R22, c[0x0][0x23c] ;  /* 0x00008f00ff167b82 */ /* 0x002e640000000800 */
[----:B-1----:R-:W-:-:S04]  /*38db0*/  IMAD.SHL.U32 R22, R22, 0x80, RZ ;  /* 0x0000008016167824 */ /* 0x002fc800078e00ff */
[----:B------:R-:W-:-:S05]  /*38dc0*/  IMAD.SHL.U32 R22, R22, 0x2, RZ ;  /* 0x0000000216167824 */ /* 0x000fca00078e00ff */
[----:B------:R-:W-:-:S05]  /*38dd0*/  IADD3 R17, P4, R17, R22, RZ ;  /* 0x0000001611117210 */ /* 0x000fca0007f9e0ff */
[----:B------:R1:W-:Y:S04]  /*38de0*/  STL [R1+0x960], R17 ;  /* 0x0009601101007387 */ /* 0x0003e80000100800 */
[----:B-1----:R-:W4:Y:S01]  /*38df0*/  LDL.LU R17, [R1+0x1918] ;  /* 0x0019180001117983 */ /* 0x002f220000300800 */
[--C-:B------:R-:W-:Y:S02]  /*38e00*/  IMAD.X R13, R13, 0x1, R2.reuse, P5 ;  /* 0x000000010d0d7824 */ /* 0x100fe400028e0602 */
[--C-:B------:R-:W-:Y:S01]  /*38e10*/  IMAD.X R156, R156, 0x1, R2.reuse, P6 ;  /* 0x000000019c9c7824 */ /* 0x100fe200030e0602 */
[-C--:B---3--:R-:W-:Y:S02]  /*38e20*/  IADD3 R19, P6, R19, R22.reuse, RZ ;  /* 0x0000001613137210 */ /* 0x088fe40007fde0ff */
[----:B------:R1:W-:Y:S01]  /*38e30*/  STL [R1+0x984], R13 ;  /* 0x0009840d01007387 */ /* 0x0003e20000100800 */
[----:B------:R-:W-:Y:S01]  /*38e40*/  IMAD.X R15, R15, 0x1, R2, P1 ;  /* 0x000000010f0f7824 */ /* 0x000fe200008e0602 */
[----:B------:R-:W-:-:S02]  /*38e50*/  IADD3 R8, P1, R8, R22, RZ ;  /* 0x0000001608087210 */ /* 0x000fc40007f3e0ff */
[----:B-1----:R-:W3:Y:S01]  /*38e60*/  LDL.LU R13, [R1+0x908] ;  /* 0x00090800010d7983 */ /* 0x002ee20000300800 */
[----:B----4-:R-:W-:-:S05]  /*38e70*/  IADD3 R17, P5, R17, R22, RZ ;  /* 0x0000001611117210 */ /* 0x010fca0007fbe0ff */
        /* <DEDUP_REMOVED lines=9> */
[----:B-1----:R-:W3:Y:S04]  /*38f10*/  LDL.LU R8, [R1+0x1914] ;  /* 0x0019140001087983 */ /* 0x002ee80000300800 */
        /* <DEDUP_REMOVED lines=18> */
[----:B------:R-:W-:Y:S01]  /*39040*/  IMAD.X R21, R21, 0x1, R2, P4 ;  /* 0x0000000115157824 */ /* 0x000fe200020e0602 */
[----:B------:R-:W-:-:S05]  /*39050*/  IADD3 R10, P4, R10, R22, RZ ;  /* 0x000000160a0a7210 */ /* 0x000fca0007f9e0ff */
[----:B------:R1:W-:Y:S04]  /*39060*/  STL [R1+0x930], R10 ;  /* 0x0009300a01007387 */ /* 0x0003e80000100800 */
[----:B-1----:R-:W3:Y:S04]  /*39070*/  LDL.LU R10, [R1+0x8c8] ;  /* 0x0008c800010a7983 */ /* 0x002ee80000300800 */
[----:B------:R-:W-:Y:S01]  /*39080*/  STL [R1+0x95c], R21 ;  /* 0x00095c1501007387 */ /* 0x000fe20000100800 */
[----:B----4-:R-:W-:Y:S01]  /*39090*/  IMAD.X R11, R11, 0x1, R2, P5 ;  /* 0x000000010b0b7824 */ /* 0x010fe200028e0602 */
[----:B------:R-:W-:Y:S01]  /*390a0*/  IADD3 R153, P5, R153, R22, RZ ;  /* 0x0000001699997210 */ /* 0x000fe20007fbe0ff */
[----:B--2---:R-:W-:-:S03]  /*390b0*/  IMAD.MOV.U32 R22, RZ, RZ, R12 ;  /* 0x000000ffff167224 */ /* 0x004fc600078e000c */
[----:B------:R1:W-:Y:S01]  /*390c0*/  STL [R1+0x954], R11 ;  /* 0x0009540b01007387 */ /* 0x0003e20000100800 */
[----:B------:R-:W-:-:S03]  /*390d0*/  IMAD.X R22, R22, 0x1, R2, P6 ;  /* 0x0000000116167824 */ /* 0x000fc600030e0602 */
[----:B-1----:R-:W2:Y:S04]  /*390e0*/  LDL.LU R11, [R1+0x8c0] ;  /* 0x0008c000010b7983 */ /* 0x002ea80000300800 */
[----:B------:R-:W4:Y:S04]  /*390f0*/  LDL.LU R12, [R1+0x8b8] ;  /* 0x0008b800010c7983 */ /* 0x000f280000300800 */
[----:B------:R-:W4:Y:S04]  /*39100*/  LDL.LU R21, [R1+0x8dc] ;  /* 0x0008dc0001157983 */ /* 0x000f280000300800 */
[----:B------:R1:W-:Y:S04]  /*39110*/  STL [R1+0x928], R153 ;  /* 0x0009289901007387 */ /* 0x0003e80000100800 */
[----:B-1----:R-:W4:Y:S04]  /*39120*/  LDL.LU R153, [R1+0x8b0] ;  /* 0x0008b00001997983 */ /* 0x002f280000300800 */
[----:B------:R1:W-:Y:S02]  /*39130*/  STL [R1+0x94c], R22 ;  /* 0x00094c1601007387 */ /* 0x0003e40000100800 */
[----:B-1----:R-:W1:Y:S02]  /*39140*/  LDC R22, c[0x0][0x23c] ;  /* 0x00008f00ff167b82 */ /* 0x002e640000000800 */
[----:B-1----:R-:W-:-:S04]  /*39150*/  IMAD.SHL.U32 R22, R22, 0x80, RZ ;  /* 0x0000008016167824 */ /* 0x002fc800078e00ff */
[----:B------:R-:W-:-:S05]  /*39160*/  IMAD.SHL.U32 R22, R22, 0x2, RZ ;  /* 0x0000000216167824 */ /* 0x000fca00078e00ff */
[----:B------:R-:W-:-:S05]  /*39170*/  IADD3 R14, P6, R14, R22, RZ ;  /* 0x000000160e0e7210 */ /* 0x000fca0007fde0ff */
[----:B------:R1:W-:Y:S04]  /*39180*/  STL [R1+0x920], R14 ;  /* 0x0009200e01007387 */ /* 0x0003e80000100800 */
[----:B-1----:R-:W4:Y:S04]  /*39190*/  LDL.LU R14, [R1+0x1908] ;  /* 0x00190800010e7983 */ /* 0x002f280000300800 */
[----:B------:R-:W3:Y:S02]  /*391a0*/  LDL.LU R22, [R1+0x944] ;  /* 0x0009440001167983 */ /* 0x000ee40000300800 */
[----:B---3--:R-:W-:-:S05]  /*391b0*/  IMAD.X R22, R22, 0x1, R2, P1 ;  /* 0x0000000116167824 */ /* 0x008fca00008e0602 */
        /* <DEDUP_REMOVED lines=8> */
[----:B-1----:R-:W3:Y:S04]  /*39240*/  LDL.LU R23, [R1+0x1904] ;  /* 0x0019040001177983 */ /* 0x002ee80000300800 */
[----:B------:R-:W3:Y:S04]  /*39250*/  LDL.LU R155, [R1+0x8c4] ;  /* 0x0008c400019b7983 */ /* 0x000ee80000300800 */
        /* <DEDUP_REMOVED lines=35> */
[----:B----4-:R-:W-:-:S05]  /*39490*/  IADD3.X R22, R22, R2, RZ, P6, !PT ;  /* 0x0000000216167210 */ /* 0x010fca00037fe4ff */
        /* <DEDUP_REMOVED lines=22> */
[----:B----4-:R-:W-:-:S05]  /*39600*/  IADD3 R19, P2, R19, R22, RZ ;  /* 0x0000001613137210 */ /* 0x010fca0007f5e0ff */
        /* <DEDUP_REMOVED lines=10> */
[----:B-1----:R0:W5:Y:S04]  /*396b0*/  LDL.LU R8, [R1+0x18e4] ;  /* 0x0018e40001087983 */ /* 0x0021680000300800 */
        /* <DEDUP_REMOVED lines=9> */
[----:B------:R-:W4:Y:S01]  /*39750*/  LDL.LU R22, [R1+0x8f4] ;  /* 0x0008f40001167983 */ /* 0x000f220000300800 */
[----:B------:R-:W-:Y:S02]  /*39760*/  WARPGROUP.DEPBAR.LE gsb0, 0x0 ;  /* 0x00008000000079c5 */ /* 0x000fe40000010000 */
[----:B------:R-:W-:Y:S01]  /*39770*/  WARPGROUP.ARRIVE ;  /* 0x00000000000079c5 */ /* 0x000fe20000000000 */
[----:B------:R-:W-:Y:S01]  /*39780*/  UMOV UR38, UR10 ;  /* 0x0000000a00267c82 */ /* 0x000fe20008000000 */
[----:B------:R-:W-:-:S04]  /*39790*/  UMOV UR39, UR11 ;  /* 0x0000000b00277c82 */ /* 0x000fc80008000000 */
[----:B------:R-:W-:Y:S01]  /*397a0*/  HGMMA.64x256x16.F32 R24, gdesc[UR36].tnspA, R24, gsb0 ;  /* 0x23e00000241879f0 */ /* 0x000fe20008000818 */
        /* <DEDUP_REMOVED lines=28> */
[--C-:B------:R-:W-:Y:S02]  /*39970*/  IMAD.X R21, R21, 0x1, R2.reuse, P2 ;  /* 0x0000000115157824 */ /* 0x100fe400010e0602 */
[--C-:B------:R-:W-:Y:S02]  /*39980*/  IMAD.X R13, R13, 0x1, R2.reuse, P3 ;  /* 0x000000010d0d7824 */ /* 0x100fe400018e0602 */
[--C-:B------:R-:W-:Y:S01]  /*39990*/  IMAD.X R18, R18, 0x1, R2.reuse, P4 ;  /* 0x0000000112127824 */ /* 0x100fe200020e0602 */
[----:B------:R-:W-:Y:S01]  /*399a0*/  UMOV UR50, UR22 ;  /* 0x0000001600327c82 */ /* 0x000fe20008000000 */
[----:B------:R-:W-:Y:S01]  /*399b0*/  UMOV UR51, UR23 ;  /* 0x0000001700337c82 */ /* 0x000fe20008000000 */
[----:B----4-:R-:W-:-:S05]  /*399c0*/  IMAD.X R22, R22, 0x1, R2, P1 ;  /* 0x0000000116167824 */ /* 0x010fca00008e0602 */
[----:B------:R1:W-:Y:S02]  /*399d0*/  STL [R1+0x8e4], R22 ;  /* 0x0008e41601007387 */ /* 0x0003e40000100800 */
[----:B-1----:R-:W1:Y:S02]  /*399e0*/  LDC R22, c[0x0][0x23c] ;  /* 0x00008f00ff167b82 */ /* 0x002e640000000800 */
[----:B-1----:R-:W-:-:S04]  /*399f0*/  IMAD.SHL.U32 R22, R22, 0x80, RZ ;  /* 0x0000008016167824 */ /* 0x002fc800078e00ff */
[----:B------:R-:W-:-:S05]  /*39a00*/  IMAD.SHL.U32 R22, R22, 0x2, RZ ;  /* 0x0000000216167824 */ /* 0x000fca00078e00ff */
[-C--:B------:R-:W-:Y:S02]  /*39a10*/  IADD3 R12, P1, R12, R22.reuse, RZ ;  /* 0x000000160c0c7210 */ /* 0x080fe40007f3e0ff */
[-C--:B------:R-:W-:Y:S02]  /*39a20*/  IADD3 R153, P2, R153, R22.reuse, RZ ;  /* 0x0000001699997210 */ /* 0x080fe40007f5e0ff */
[-C--:B---3--:R-:W-:Y:S01]  /*39a30*/  IADD3 R15, P3, R15, R22.reuse, RZ ;  /* 0x000000160f0f7210 */ /* 0x088fe20007f7e0ff */
[----:B------:R1:W-:Y:S01]  /*39a40*/  STL [R1+0x8b8], R12 ;  /* 0x0008b80c01007387 */ /* 0x0003e20000100800 */
[----:B------:R-:W-:-:S03]  /*39a50*/  IADD3 R17, P4, R17, R22, RZ ;  /* 0x0000001611117210 */ /* 0x000fc60007f9e0ff */
[----:B-1----:R0:W5:Y:S04]  /*39a60*/  LDL.LU R12, [R1+0x18d4] ;  /* 0x0018d400010c7983 */ /* 0x0021680000300800 */
[----:B------:R-:W-:Y:S04]  /*39a70*/  STL [R1+0x8dc], R21 ;  /* 0x0008dc1501007387 */ /* 0x000fe80000100800 */
[----:B------:R1:W-:Y:S01]  /*39a80*/  STL [R1+0x8d4], R13 ;  /* 0x0008d40d01007387 */ /* 0x0003e20000100800 */
[----:B------:R-:W-:Y:S02]  /*39a90*/  WARPGROUP.DEPBAR.LE gsb0, 0x0 ;  /* 0x00008000000079c5 */ /* 0x000fe40000010000 */
[----:B------:R-:W-:Y:S01]  /*39aa0*/  UMOV UR54, UR26 ;  /* 0x0000001a00367c82 */ /* 0x000fe20008000000 */
[----:B------:R-:W-:Y:S01]  /*39ab0*/  UMOV UR55, UR27 ;  /* 0x0000001b00377c82 */ /* 0x000fe20008000000 */
[----:B------:R-:W-:-:S02]  /*39ac0*/  IMAD.X R155, R155, 0x1, R2, P5 ;  /* 0x000000019b9b7824 */ /* 0x000fc400028e0602 */
[--C-:B--2---:R-:W-:Y:S02]  /*39ad0*/  IMAD.X R19, R19, 0x1, R2.reuse, P3 ;  /* 0x0000000113137824 */ /* 0x104fe400018e0602 */
[----:B------:R-:W-:Y:S01]  /*39ae0*/  IMAD.X R156, R156, 0x1, R2, P4 ;  /* 0x000000019c9c7824 */ /* 0x000fe200020e0602 */
[----:B------:R-:W-:Y:S01]  /*39af0*/  UMOV UR58, UR30 ;  /* 0x0000001e003a7c82 */ /* 0x000fe20008000000 */
[----:B------:R-:W-:Y:S01]  /*39b00*/  UMOV UR59, UR31 ;  /* 0x0000001f003b7c82 */ /* 0x000fe20008000000 */
[----:B-1----:R0:W5:Y:S04]  /*39b10*/  LDL.LU R13, [R1+0x18d0] ;  /* 0x0018d000010d7983 */ /* 0x0021680000300800 */
[----:B------:R-:W-:Y:S04]  /*39b20*/  STL [R1+0x8b0], R153 ;  /* 0x0008b09901007387 */ /* 0x000fe80000100800 */
[----:B------:R1:W-:Y:S01]  /*39b30*/  STL [R1+0x8a8], R15 ;  /* 0x0008a80f01007387 */ /* 0x0003e20000100800 */
[----:B------:R-:W2:Y:S03]  /*39b40*/  LDC R21, c[0x0][0x238] ;  /* 0x00008e00ff157b82 */ /* 0x000ea60000000800 */
[----:B-1----:R-:W3:Y:S04]  /*39b50*/  LDL.LU R15, [R1+0x18cc] ;  /* 0x0018cc00010f7983 */ /* 0x002ee80000300800 */
[----:B------:R1:W-:Y:S04]  /*39b60*/  STL [R1+0x8cc], R18 ;  /* 0x0008cc1201007387 */ /* 0x0003e80000100800 */
[----:B-1----:R-:W4:Y:S04]  /*39b70*/  LDL.LU R18, [R1+0x18c8] ;  /* 0x0018c80001127983 */ /* 0x002f280000300800 */
[----:B------:R1:W-:Y:S04]  /*39b80*/  STL [R1+0x8a0], R17 ;  /* 0x0008a01101007387 */ /* 0x0003e80000100800 */
[----:B-1----:R-:W2:Y:S01]  /*39b90*/  LDL.LU R17, [R1+0x18c4] ;  /* 0x0018c40001117983 */ /* 0x002ea20000300800 */
[----:B------:R-:W-:-:S06]  /*39ba0*/  WARPGROUP.ARRIVE ;  /* 0x00000000000079c5 */ /* 0x000fcc0000000000 */
[----:B------:R-:W-:Y:S01]  /*39bb0*/  HGMMA.64x256x16.F32 R24, gdesc[UR48].tnspA, R24, gsb0 ;  /* 0x23e00000301879f0 */ /* 0x000fe20008000818 */
[----:B------:R-:W-:-:S05]  /*39bc0*/  IADD3 R14, P5, R14, R22, RZ ;  /* 0x000000160e0e7210 */ /* 0x000fca0007fbe0ff */
[----:B------:R1:W-:Y:S01]  /*39bd0*/  STL [R1+0x898], R14 ;  /* 0x0008980e01007387 */ /* 0x0003e20000100800 */
[----:B------:R-:W-:-:S03]  /*39be0*/  IMAD.X R23, R23, 0x1, R2, P5 ;  /* 0x0000000117177824 */ /* 0x000fc600028e0602 */
[----:B-1----:R0:W5:Y:S04]  /*39bf0*/  LDL.LU R14, [R1+0x18c0] ;  /* 0x0018c000010e7983 */ /* 0x0021680000300800 */
[----:B------:R-:W-:Y:S01]  /*39c00*/  STL [R1+0x8c4], R155 ;  /* 0x0008c49b01007387 */ /* 0x000fe20000100800 */
[----:B------:R-:W-:Y:S02]  /*39c10*/  WARPGROUP.DEPBAR.LE gsb0, 0x0 ;  /* 0x00008000000079c5 */ /* 0x000fe40000010000 */
[----:B------:R-:W-:-:S11]  /*39c20*/  WARPGROUP.ARRIVE ;  /* 0x00000000000079c5 */ /* 0x000fd60000000000 */
[----:B------:R-:W-:Y:S01]  /*39c30*/  HGMMA.64x256x16.F32 R24, gdesc[UR52].tnspA, R24, gsb0 ;  /* 0x23e00000341879f0 */ /* 0x000fe20008000818 */
[----:B---3--:R-:W-:Y:S01]  /*39c40*/  IMAD.X R15, R15, 0x1, R2, P6 ;  /* 0x000000010f0f7824 */ /* 0x008fe200030e0602 */
[----:B------:R-:W-:-:S04]  /*39c50*/  IADD3 R16, P6, R16, R22, RZ ;  /* 0x0000001610107210 */ /* 0x000fc80007fde0ff */
[----:B------:R1:W-:Y:S01]  /*39c60*/  STL [R1+0x8bc], R15 ;  /* 0x0008bc0f01007387 */ /* 0x0003e20000100800 */
[----:B----4-:R-:W-:-:S03]  /*39c70*/  IMAD.X R18, R18, 0x1, R2, P2 ;  /* 0x0000000112127824 */ /* 0x010fc600010e0602 */
[----:B-1----:R0:W5:Y:S04]  /*39c80*/  LDL.LU R15, [R1+0x18bc] ;  /* 0x0018bc00010f7983 */ /* 0x0021680000300800 */
[----:B------:R1:W-:Y:S01]  /*39c90*/  STL [R1+0x890], R16 ;  /* 0x0008901001007387 */ /* 0x0003e20000100800 */
[----:B--2---:R-:W-:-:S03]  /*39ca0*/  IMAD.X R17, R17, 0x1, R2, P1 ;  /* 0x0000000111117824 */ /* 0x004fc600008e0602 */
[----:B-1----:R0:W5:Y:S04]  /*39cb0*/  LDL.LU R16, [R1+0x18b8] ;  /* 0x0018b80001107983 */ /* 0x0021680000300800 */
[----:B------:R1:W-:Y:S01]  /*39cc0*/  STL [R1+0x8b4], R17 ;  /* 0x0008b41101007387 */ /* 0x0003e20000100800 */
[----:B------:R-:W-:-:S03]  /*39cd0*/  IMAD.X R3, R3, 0x1, R2, P6 ;  /* 0x0000000103037824 */ /* 0x000fc600030e0602 */
[----:B-1----:R0:W5:Y:S04]  /*39ce0*/  LDL.LU R17, [R1+0x18b4] ;  /* 0x0018b40001117983 */ /* 0x0021680000300800 */
[----:B------:R1:W-:Y:S04]  /*39cf0*/  STL [R1+0x8ac], R18 ;  /* 0x0008ac1201007387 */ /* 0x0003e80000100800 */
        /* <DEDUP_REMOVED lines=8> */
[----:B-1----:R0:W5:Y:S01]  /*39d80*/  LDL.LU R3, [R1+0x18a0] ;  /* 0x0018a00001037983 */ /* 0x0021620000300800 */
[----:B------:R-:W-:-:S02]  /*39d90*/  WARPGROUP.DEPBAR.LE gsb0, 0x0 ;  /* 0x00008000000079c5 */ /* 0x000fc40000010000 */
[----:B------:R-:W-:-:S06]  /*39da0*/  WARPGROUP.ARRIVE ;  /* 0x00000000000079c5 */ /* 0x000fcc0000000000 */
[----:B------:R-:W-:Y:S01]  /*39db0*/  HGMMA.64x256x16.F32 R24, gdesc[UR56].tnspA, R24, gsb0 ;  /* 0x23e00000381879f0 */ /* 0x000fe20008000818 */
[----:B------:R-:W-:Y:S02]  /*39dc0*/  IMAD.SHL.U32 R21, R21, 0x80, RZ ;  /* 0x0000008015157824 */ /* 0x000fe400078e00ff */
[----:B------:R-:W-:Y:S02]  /*39dd0*/  IMAD.MOV.U32 R155, RZ, RZ, R154 ;  /* 0x000000ffff9b7224 */ /* 0x000fe400078e009a */
[----:B------:R-:W-:Y:S02]  /*39de0*/  IMAD.MOV.U32 R153, RZ, RZ, R152 ;  /* 0x000000ffff997224 */ /* 0x000fe400078e0098 */
[----:B------:R-:W-:Y:S02]  /*39df0*/  IMAD.MOV.U32 R154, RZ, RZ, R20 ;  /* 0x000000ffff9a7224 */ /* 0x000fe400078e0014 */
[----:B------:R-:W-:Y:S02]  /*39e00*/  IMAD.SHL.U32 R21, R21, 0x2, RZ ;  /* 0x0000000215157824 */ /* 0x000fe400078e00ff */
[----:B------:R-:W-:Y:S01]  /*39e10*/  IMAD.MOV.U32 R152, RZ, RZ, R157 ;  /* 0x000000ffff987224 */ /* 0x000fe200078e009d */
[----:B------:R-:W-:-:S02]  /*39e20*/  WARPGROUP.DEPBAR.LE gsb0, 0x0 ;  /* 0x00008000000079c5 */ /* 0x000fc40000010000 */
[----:B0-----:R-:W-:Y:S05]  /*39e30*/  @P0 BRA `(.L_x_1) ;  /* 0xfffffdfc00340947 */ /* 0x001fea000383ffff */
[----:B------:R-:W2:Y:S04]  /*39e40*/  LDL.LU R20, [R1+0x1cc] ;  /* 0x0001cc0001147983 */ /* 0x000ea80000300800 */
[----:B------:R-:W3:Y:S04]  /*39e50*/  LDL.LU R154, [R1+0x5f0] ;  /* 0x0005f000019a7983 */ /* 0x000ee80000300800 */
[----:B------:R-:W4:Y:S04]  /*39e60*/  LDL.LU R155, [R1+0x3ec] ;  /* 0x0003ec00019b7983 */ /* 0x000f280000300800 */
[----:B------:R-:W4:Y:S04]  /*39e70*/  LDL.LU R152, [R1+0x3e4] ;  /* 0x0003e40001987983 */ /* 0x000f280000300800 */
[----:B------:R-:W2:Y:S04]  /*39e80*/  LDL.LU R153, [R1+0x1ec] ;  /* 0x0001ec0001997983 */ /* 0x000ea80000300800 */
[----:B------:R-:W2:Y:S04]  /*39e90*/  LDL.LU R2, [R1+0x5ec] ;  /* 0x0005ec0001027983 */ /* 0x000ea80000300800 */
[----:B------:R-:W3:Y:S04]  /*39ea0*/  LDL.LU R22, [R1+0x1e4] ;  /* 0x0001e40001167983 */ /* 0x000ee80000300800 */
[----:B------:R-:W3:Y:S04]  /*39eb0*/  LDL.LU R0, [R1+0x5e4] ;  /* 0x0005e40001007983 */ /* 0x000ee80000300800 */
[----:B------:R-:W4:Y:S04]  /*39ec0*/  LDL.LU R21, [R1+0x3e8] ;  /* 0x0003e80001157983 */ /* 0x000f280000300800 */
[----:B-----5:R-:W4:Y:S04]  /*39ed0*/  LDL.LU R19, [R1+0x3e0] ;  /* 0x0003e00001137983 */ /* 0x020f280000300800 */
        /* <DEDUP_REMOVED lines=16> */
[----:B------:R0:W-:Y:S04]  /*39fe0*/  STL [R1+0x1a48], R172 ;  /* 0x001a48ac01007387 */ /* 0x0001e80000100800 */
[----:B0-----:R-:W4:Y:S04]  /*39ff0*/  LDL.LU R172, [R1+0x1f0] ;  /* 0x0001f00001ac7983 */ /* 0x001f280000300800 */
        /* <DEDUP_REMOVED lines=35> */
[----:B------:R-:W-:Y:S01]  /*3a230*/  STL [R1+0x19e0], R89 ;  /* 0x0019e05901007387 */ /* 0x000fe20000100800 */
[----:B--2---:R-:W-:-:S03]  /*3a240*/  F2FP.F16.F32.PACK_AB R2, R153, R2 ;  /* 0x000000029902723e */ /* 0x004fc600000000ff */
[----:B------:R-:W-:Y:S04]  /*3a250*/  STL [R1+0x19dc], R90 ;  /* 0x0019dc5a01007387 */ /* 0x000fe80000100800 */
[----:B------:R-:W-:Y:S01]  /*3a260*/  STL [R1+0x19d8], R88 ;  /* 0x0019d85801007387 */ /* 0x000fe20000100800 */
[----:B---3--:R-:W-:-:S03]  /*3a270*/  F2FP.F16.F32.PACK_AB R0, R22, R0 ;  /* 0x000000001600723e */ /* 0x008fc600000000ff */
        /* <DEDUP_REMOVED lines=70> */
[----:B------:R4:W-:Y:S04]  /*3a6e0*/  STL [R1+0x18bc], R24 ;  /* 0x0018bc1801007387 */ /* 0x0009e80000100800 */
[----:B------:R-:W-:Y:S04]  /*3a6f0*/  STL [R1+0x18b8], R244 ;  /* 0x0018b8f401007387 */ /* 0x000fe80000100800 */
[----:B------:R-:W-:Y:S01]  /*3a700*/  STL [R1+0x18b4], R245 ;  /* 0x0018b4f501007387 */ /* 0x000fe20000100800 */
[----:B----4-:R-:W-:-:S03]  /*3a710*/  F2FP.F16.F32.PACK_AB R24, R149, R166 ;  /* 0x000000a69518723e */ /* 0x010fc600000000ff */
[----:B------:R-:W-:Y:S04]  /*3a720*/  STL [R1+0x18b0], R158 ;  /* 0x0018b09e01007387 */ /* 0x000fe80000100800 */
[----:B------:R-:W-:Y:S04]  /*3a730*/  STL [R1+0x18ac], R159 ;  /* 0x0018ac9f01007387 */ /* 0x000fe80000100800 */
[----:B------:R-:W-:Y:S04]  /*3a740*/  STL [R1+0x18a8], R156 ;  /* 0x0018a89c01007387 */ /* 0x000fe80000100800 */
[----:B------:R0:W-:Y:S04]  /*3a750*/  STL [R1+0x18a4], R23 ;  /* 0x0018a41701007387 */ /* 0x0001e80000100800 */
[----:B------:R1:W-:Y:S01]  /*3a760*/  STL [R1+0x18a0], R3 ;  /* 0x0018a00301007387 */ /* 0x0003e20000100800 */
[----:B0-----:R-:W-:-:S02]  /*3a770*/  F2FP.F16.F32.PACK_AB R23, R102, R167 ;  /* 0x000000a76617723e */ /* 0x001fc400000000ff */
[----:B-1----:R-:W-:-:S05]  /*3a780*/  F2FP.F16.F32.PACK_AB R3, R151, R100 ;  /* 0x000000649703723e */ /* 0x002fca00000000ff */
[----:B------:R0:W-:Y:S04]  /*3a790*/  STL [R1+0x61c], R3 ;  /* 0x00061c0301007387 */ /* 0x0001e80000100800 */
[----:B------:R1:W-:Y:S04]  /*3a7a0*/  STL [R1+0x618], R24 ;  /* 0x0006181801007387 */ /* 0x0003e80000100800 */
[----:B------:R2:W-:Y:S01]  /*3a7b0*/  STL [R1+0x614], R23 ;  /* 0x0006141701007387 */ /* 0x0005e20000100800 */
[----:B0-----:R-:W-:Y:S02]  /*3a7c0*/  F2FP.F16.F32.PACK_AB R3, R168, R169 ;  /* 0x000000a9a803723e */ /* 0x001fe400000000ff */
[----:B-1----:R-:W-:-:S03]  /*3a7d0*/  F2FP.F16.F32.PACK_AB R24, R150, R101 ;  /* 0x000000659618723e */ /* 0x002fc600000000ff */
[----:B------:R0:W-:Y:S01]  /*3a7e0*/  STL [R1+0x610], R3 ;  /* 0x0006100301007387 */ /* 0x0001e20000100800 */
[----:B--2---:R-:W-:-:S03]  /*3a7f0*/  F2FP.F16.F32.PACK_AB R23, R148, R170 ;  /* 0x000000aa9417723e */ /* 0x004fc600000000ff */
[----:B------:R1:W-:Y:S04]  /*3a800*/  STL [R1+0x60c], R24 ;  /* 0x00060c1801007387 */ /* 0x0003e80000100800 */
[----:B------:R2:W-:Y:S01]  /*3a810*/  STL [R1+0x608], R23 ;  /* 0x0006081701007387 */ /* 0x0005e20000100800 */
[----:B0-----:R-:W-:Y:S02]  /*3a820*/  F2FP.F16.F32.PACK_AB R3, R103, R171 ;  /* 0x000000ab6703723e */ /* 0x001fe400000000ff */
[----:B-1----:R-:W-:-:S03]  /*3a830*/  F2FP.F16.F32.PACK_AB R24, R172, R154 ;  /* 0x0000009aac18723e */ /* 0x002fc600000000ff */
[----:B------:R0:W-:Y:S01]  /*3a840*/  STL [R1+0x604], R3 ;  /* 0x0006040301007387 */ /* 0x0001e20000100800 */
[----:B------:R-:W-:Y:S01]  /*3a850*/  IMAD.MOV.U32 R172, RZ, RZ, R20 ;  /* 0x000000ffffac7224 */ /* 0x000fe200078e0014 */
[----:B--2---:R-:W-:Y:S02]  /*3a860*/  F2FP.F16.F32.PACK_AB R23, R147, R155 ;  /* 0x0000009b9317723e */ /* 0x004fe400000000ff */
[----:B------:R-:W-:Y:S04]  /*3a870*/  STL [R1+0x600], R24 ;  /* 0x0006001801007387 */ /* 0x000fe80000100800 */
[----:B------:R-:W-:Y:S01]  /*3a880*/  STL [R1+0x3fc], R23 ;  /* 0x0003fc1701007387 */ /* 0x000fe20000100800 */
[----:B0-----:R-:W-:-:S05]  /*3a890*/  F2FP.F16.F32.PACK_AB R3, R145, R152 ;  /* 0x000000989103723e */ /* 0x001fca00000000ff */
        /* <DEDUP_REMOVED lines=26> */
[----:B------:R-:W2:Y:S04]  /*3aa40*/  LDL.LU R171, [R1+0x1c4] ;  /* 0x0001c40001ab7983 */ /* 0x000ea80000300800 */
[----:B------:R3:W-:Y:S04]  /*3aa50*/  STL [R1+0x1e0], R0 ;  /* 0x0001e00001007387 */ /* 0x0007e80000100800 */
        /* <DEDUP_REMOVED lines=136> */
[----:B0-----:R-:W4:Y:S04]  /*3b2e0*/  LDL.LU R3, [R1+0x28] ;  /* 0x0000280001037983 */ /* 0x001f280000300800 */
[----:B-1----:R-:W4:Y:S04]  /*3b2f0*/  LDL.LU R2, [R1+0x210] ;  /* 0x0002100001027983 */ /* 0x002f280000300800 */
[----:B------:R-:W4:Y:S01]  /*3b300*/  LDL.LU R22, [R1+0x18] ;  /* 0x0000180001167983 */ /* 0x000f220000300800 */
[----:B------:R-:W-:-:S03]  /*3b310*/  F2FP.F16.F32.PACK_AB R243, R139, R243 ;  /* 0x000000f38bf3723e */ /* 0x000fc600000000ff */
[----:B---3--:R-:W3:Y:S01]  /*3b320*/  LDL.LU R0, [R1+0x418] ;  /* 0x0004180001007983 */ /* 0x008ee20000300800 */
[----:B------:R-:W-:-:S03]  /*3b330*/  F2FP.F16.F32.PACK_AB R242, R137, R242 ;  /* 0x000000f289f2723e */ /* 0x000fc600000000ff */
[----:B------:R-:W3:Y:S01]  /*3b340*/  LDL.LU R21, [R1+0x10] ;  /* 0x0000100001157983 */ /* 0x000ee20000300800 */
[----:B------:R-:W-:-:S03]  /*3b350*/  F2FP.F16.F32.PACK_AB R241, R172, R241 ;  /* 0x000000f1acf1723e */ /* 0x000fc600000000ff */
[----:B------:R-:W3:Y:S01]  /*3b360*/  LDL.LU R157, [R1+0x410] ;  /* 0x00041000019d7983 */ /* 0x000ee20000300800 */
[----:B--2---:R-:W-:-:S03]  /*3b370*/  F2FP.F16.F32.PACK_AB R240, R171, R240 ;  /* 0x000000f0abf0723e */ /* 0x004fc600000000ff */
[----:B------:R-:W2:Y:S01]  /*3b380*/  LDL.LU R20, [R1+0x20c] ;  /* 0x00020c0001147983 */ /* 0x000ea20000300800 */
[----:B------:R-:W-:-:S03]  /*3b390*/  F2FP.F16.F32.PACK_AB R239, R138, R239 ;  /* 0x000000ef8aef723e */ /* 0x000fc600000000ff */
[----:B------:R-:W3:Y:S01]  /*3b3a0*/  LDL.LU R139, [R1+0x30c] ;  /* 0x00030c00018b7983 */ /* 0x000ee20000300800 */
[----:B------:R-:W-:-:S03]  /*3b3b0*/  F2FP.F16.F32.PACK_AB R238, R136, R238 ;  /* 0x000000ee88ee723e */ /* 0x000fc600000000ff */
[----:B------:R-:W2:Y:S01]  /*3b3c0*/  LDL.LU R137, [R1+0x50c] ;  /* 0x00050c0001897983 */ /* 0x000ea20000300800 */
[----:B----4-:R-:W-:-:S03]  /*3b3d0*/  F2FP.F16.F32.PACK_AB R237, R103, R237 ;  /* 0x000000ed67ed723e */ /* 0x010fc600000000ff */
[----:B------:R-:W4:Y:S01]  /*3b3e0*/  LDL.LU R172, [R1+0x1a48] ;  /* 0x001a480001ac7983 */ /* 0x000f220000300800 */
[----:B------:R-:W-:-:S03]  /*3b3f0*/  F2FP.F16.F32.PACK_AB R236, R170, R236 ;  /* 0x000000ecaaec723e */ /* 0x000fc600000000ff */
[----:B------:R-:W3:Y:S01]  /*3b400*/  LDL.LU R171, [R1+0x1a44] ;  /* 0x001a440001ab7983 */ /* 0x000ee20000300800 */
[----:B------:R-:W-:-:S03]  /*3b410*/  F2FP.F16.F32.PACK_AB R235, R135, R235 ;  /* 0x000000eb87eb723e */ /* 0x000fc600000000ff */
[----:B------:R-:W2:Y:S01]  /*3b420*/  LDL.LU R138, [R1+0x304] ;  /* 0x00030400018a7983 */ /* 0x000ea20000300800 */
[----:B------:R-:W-:-:S03]  /*3b430*/  F2FP.F16.F32.PACK_AB R234, R133, R234 ;  /* 0x000000ea85ea723e */ /* 0x000fc600000000ff */
[----:B------:R-:W2:Y:S01]  /*3b440*/  LDL.LU R136, [R1+0x504] ;  /* 0x0005040001887983 */ /* 0x000ea20000300800 */
[----:B------:R-:W-:-:S03]  /*3b450*/  F2FP.F16.F32.PACK_AB R233, R101, R233 ;  /* 0x000000e965e9723e */ /* 0x000fc600000000ff */
[----:B------:R-:W3:Y:S01]  /*3b460*/  LDL.LU R103, [R1+0x1a40] ;  /* 0x001a400001677983 */ /* 0x000ee20000300800 */
[----:B------:R-:W-:-:S03]  /*3b470*/  F2FP.F16.F32.PACK_AB R232, R169, R232 ;  /* 0x000000e8a9e8723e */ /* 0x000fc600000000ff */
[----:B------:R-:W2:Y:S01]  /*3b480*/  LDL.LU R170, [R1+0x1a3c] ;  /* 0x001a3c0001aa7983 */ /* 0x000ea20000300800 */
        /* <DEDUP_REMOVED lines=53> */
[----:B------:R-:W2:Y:S04]  /*3b7e0*/  LDL.LU R97, [R1+0x1a08] ;  /* 0x001a080001617983 */ /* 0x000ea80000300800 */
[----:B------:R-:W2:Y:S04]  /*3b7f0*/  LDL.LU R161, [R1+0x1a04] ;  /* 0x001a040001a17983 */ /* 0x000ea80000300800 */
[----:B------:R-:W2:Y:S04]  /*3b800*/  LDL.LU R122, [R1+0x264] ;  /* 0x00026400017a7983 */ /* 0x000ea80000300800 */
[----:B------:R-:W2:Y:S04]  /*3b810*/  LDL.LU R120, [R1+0x464] ;  /* 0x0004640001787983 */ /* 0x000ea80000300800 */
[----:B------:R-:W2:Y:S01]  /*3b820*/  LDL.LU R160, [R1+0x1a00] ;  /* 0x001a000001a07983 */ /* 0x000ea20000300800 */
[----:B------:R-:W-:-:S02]  /*3b830*/  F2FP.F16.F32.PACK_AB R204, R98, R204 ;  /* 0x000000cc62cc723e */ /* 0x000fc400000000ff */
[----:B------:R-:W-:Y:S01]  /*3b840*/  F2FP.F16.F32.PACK_AB R203, R119, R203 ;  /* 0x000000cb77cb723e */ /* 0x000fe200000000ff */
[----:B------:R-:W2:Y:S01]  /*3b850*/  LDL.LU R98, [R1+0x19fc] ;  /* 0x0019fc0001627983 */ /* 0x000ea20000300800 */
[----:B------:R-:W-:Y:S02]  /*3b860*/  F2FP.F16.F32.PACK_AB R202, R117, R202 ;  /* 0x000000ca75ca723e */ /* 0x000fe400000000ff */
[----:B------:R-:W-:Y:S01]  /*3b870*/  F2FP.F16.F32.PACK_AB R201, R96, R201 ;  /* 0x000000c960c9723e */ /* 0x000fe200000000ff */
        /* <DEDUP_REMOVED lines=58> */
[----:B------:R-:W2:Y:S01]  /*3bc20*/  LDL.LU R81, [R1+0x19c0] ;  /* 0x0019c00001517983 */ /* 0x000ea20000300800 */
[----:B----4-:R-:W-:-:S03]  /*3bc30*/  F2FP.F16.F32.PACK_AB R172, R82, R172 ;  /* 0x000000ac52ac723e */ /* 0x010fc600000000ff */
[----:B------:R-:W4:Y:S01]  /*3bc40*/  LDL.LU R82, [R1+0x19bc] ;  /* 0x0019bc0001527983 */ /* 0x000f220000300800 */
[----:B---3--:R-:W-:-:S03]  /*3bc50*/  F2FP.F16.F32.PACK_AB R171, R103, R171 ;  /* 0x000000ab67ab723e */ /* 0x008fc600000000ff */
[----:B------:R-:W3:Y:S01]  /*3bc60*/  LDL.LU R103, [R1+0x218] ;  /* 0x0002180001677983 */ /* 0x000ee20000300800 */
[----:B--2---:R-:W-:-:S03]  /*3bc70*/  F2FP.F16.F32.PACK_AB R170, R101, R170 ;  /* 0x000000aa65aa723e */ /* 0x004fc600000000ff */
        /* <DEDUP_REMOVED lines=23> */
[----:B------:R-:W-:Y:S02]  /*3bdf0*/  F2FP.F16.F32.PACK_AB R153, R73, R153 ;  /* 0x000000994999723e */ /* 0x000fe400000000ff */
[----:B------:R-:W-:Y:S02]  /*3be00*/  F2FP.F16.F32.PACK_AB R152, R74, R152 ;  /* 0x000000984a98723e */ /* 0x000fe400000000ff */
[----:B------:R-:W-:Y:S02]  /*3be10*/  F2FP.F16.F32.PACK_AB R149, R72, R149 ;  /* 0x000000954895723e */ /* 0x000fe400000000ff */
[----:B------:R-:W-:Y:S02]  /*3be20*/  F2FP.F16.F32.PACK_AB R154, R96, R154 ;  /* 0x0000009a609a723e */ /* 0x000fe400000000ff */
[----:B------:R-:W2:Y:S01]  /*3be30*/  LDL.LU R96, [R1+0x420] ;  /* 0x0004200001607983 */ /* 0x000ea20000300800 */
[----:B------:R-:W-:-:S03]  /*3be40*/  F2FP.F16.F32.PACK_AB R151, R95, R151 ;  /* 0x000000975f97723e */ /* 0x000fc600000000ff */
[----:B------:R-:W2:Y:S01]  /*3be50*/  LDL.LU R73, [R1+0x19a0] ;  /* 0x0019a00001497983 */ /* 0x000ea20000300800 */
[----:B------:R-:W-:-:S03]  /*3be60*/  F2FP.F16.F32.PACK_AB R148, R71, R148 ;  /* 0x000000944794723e */ /* 0x000fc600000000ff */
[----:B------:R-:W2:Y:S04]  /*3be70*/  LDL.LU R74, [R1+0x199c] ;  /* 0x00199c00014a7983 */ /* 0x000ea80000300800 */
        /* <DEDUP_REMOVED lines=59> */
[----:B----4-:R-:W-:Y:S02]  /*3c230*/  F2FP.F16.F32.PACK_AB R7, R82, R7 ;  /* 0x000000075207723e */ /* 0x010fe400000000ff */
[----:B------:R-:W4:Y:S01]  /*3c240*/  LDL.LU R82, [R1+0x2a4] ;  /* 0x0002a40001527983 */ /* 0x000f220000300800 */
[----:B---3--:R-:W-:-:S03]  /*3c250*/  F2FP.F16.F32.PACK_AB R6, R80, R6 ;  /* 0x000000065006723e */ /* 0x008fc600000000ff */
[----:B------:R-:W3:Y:S04]  /*3c260*/  LDL.LU R80, [R1+0x4a4] ;  /* 0x0004a40001507983 */ /* 0x000ee80000300800 */
[----:B------:R-:W3:Y:S04]  /*3c270*/  LDL.LU R57, [R1+0x1960] ;  /* 0x0019600001397983 */ /* 0x000ee80000300800 */
[----:B------:R-:W3:Y:S01]  /*3c280*/  LDL.LU R58, [R1+0x195c] ;  /* 0x00195c00013a7983 */ /* 0x000ee20000300800 */
[----:B--2---:R-:W-:-:S03]  /*3c290*/  F2FP.F16.F32.PACK_AB R11, R79, R11 ;  /* 0x0000000b4f0b723e */ /* 0x004fc600000000ff */
[----:B------:R-:W2:Y:S01]  /*3c2a0*/  LDL.LU R79, [R1+0x2bc] ;  /* 0x0002bc00014f7983 */ /* 0x000ea20000300800 */
[----:B------:R-:W-:-:S03]  /*3c2b0*/  F2FP.F16.F32.PACK_AB R10, R77, R10 ;  /* 0x0000000a4d0a723e */ /* 0x000fc600000000ff */
[----:B------:R-:W4:Y:S04]  /*3c2c0*/  LDL.LU R77, [R1+0x4bc] ;  /* 0x0004bc00014d7983 */ /* 0x000f280000300800 */
[----:B------:R-:W3:Y:S04]  /*3c2d0*/  LDL.LU R56, [R1+0x1958] ;  /* 0x0019580001387983 */ /* 0x000ee80000300800 */
[----:B------:R-:W3:Y:S01]  /*3c2e0*/  LDL.LU R55, [R1+0x1954] ;  /* 0x0019540001377983 */ /* 0x000ee20000300800 */
[----:B------:R-:W-:-:S03]  /*3c2f0*/  F2FP.F16.F32.PACK_AB R15, R78, R15 ;  /* 0x0000000f4e0f723e */ /* 0x000fc600000000ff */
[----:B------:R-:W4:Y:S01]  /*3c300*/  LDL.LU R78, [R1+0x2b4] ;  /* 0x0002b400014e7983 */ /* 0x000f220000300800 */
[----:B------:R-:W-:-:S03]  /*3c310*/  F2FP.F16.F32.PACK_AB R14, R76, R14 ;  /* 0x0000000e4c0e723e */ /* 0x000fc600000000ff */
[----:B------:R-:W3:Y:S04]  /*3c320*/  LDL.LU R76, [R1+0x4b4] ;  /* 0x0004b400014c7983 */ /* 0x000ee80000300800 */
[----:B------:R-:W3:Y:S04]  /*3c330*/  LDL.LU R53, [R1+0x1950] ;  /* 0x0019500001357983 */ /* 0x000ee80000300800 */
[----:B------:R-:W3:Y:S01]  /*3c340*/  LDL.LU R54, [R1+0x194c] ;  /* 0x00194c0001367983 */ /* 0x000ee20000300800 */
[----:B------:R-:W-:-:S03]  /*3c350*/  F2FP.F16.F32.PACK_AB R19, R75, R19 ;  /* 0x000000134b13723e */ /* 0x000fc600000000ff */
[----:B------:R-:W2:Y:S01]  /*3c360*/  LDL.LU R75, [R1+0x2c8] ;  /* 0x0002c800014b7983 */ /* 0x000ea20000300800 */
[----:B------:R-:W-:Y:S02]  /*3c370*/  F2FP.F16.F32.PACK_AB R17, R52, R17 ;  /* 0x000000113411723e */ /* 0x000fe400000000ff */
[----:B------:R-:W-:Y:S02]  /*3c380*/  F2FP.F16.F32.PACK_AB R16, R51, R16 ;  /* 0x000000103310723e */ /* 0x000fe400000000ff */
[----:B------:R-:W-:Y:S02]  /*3c390*/  F2FP.F16.F32.PACK_AB R18, R73, R18 ;  /* 0x000000124912723e */ /* 0x000fe400000000ff */
[----:B------:R-:W4:Y:S04]  /*3c3a0*/  LDL.LU R73, [R1+0x4c8] ;  /* 0x0004c80001497983 */ /* 0x000f280000300800 */
[----:B------:R-:W3:Y:S04]  /*3c3b0*/  LDL.LU R52, [R1+0x1948] ;  /* 0x0019480001347983 */ /* 0x000ee80000300800 */
[----:B------:R-:W3:Y:S01]  /*3c3c0*/  LDL.LU R51, [R1+0x1944] ;  /* 0x0019440001337983 */ /* 0x000ee20000300800 */
[----:B--2---:R-:W-:-:S03]  /*3c3d0*/  F2FP.F16.F32.PACK_AB R75, R74, R75 ;  /* 0x0000004b4a4b723e */ /* 0x004fc600000000ff */
[----:B------:R-:W2:Y:S02]  /*3c3e0*/  LDL.LU R74, [R1+0x2c0] ;  /* 0x0002c000014a7983 */ /* 0x000ea40000300800 */
[----:B--2---:R-:W-:Y:S02]  /*3c3f0*/  F2FP.F16.F32.PACK_AB R74, R72, R74 ;  /* 0x0000004a484a723e */ /* 0x004fe400000000ff */
[----:B------:R-:W2:Y:S01]  /*3c400*/  LDL.LU R72, [R1+0x4c0] ;  /* 0x0004c00001487983 */ /* 0x000ea20000300800 */
[----:B----4-:R-:W-:Y:S02]  /*3c410*/  F2FP.F16.F32.PACK_AB R73, R49, R73 ;  /* 0x000000493149723e */ /* 0x010fe400000000ff */
[----:B------:R-:W-:Y:S01]  /*3c420*/  F2FP.F16.F32.PACK_AB R79, R71, R79 ;  /* 0x0000004f474f723e */ /* 0x000fe200000000ff */
[----:B------:R-:W4:Y:S01]  /*3c430*/  LDL.LU R49, [R1+0x1940] ;  /* 0x0019400001317983 */ /* 0x000f220000300800 */
[----:B--2---:R-:W-:-:S03]  /*3c440*/  F2FP.F16.F32.PACK_AB R72, R50, R72 ;  /* 0x000000483248723e */ /* 0x004fc600000000ff */
[----:B------:R-:W2:Y:S04]  /*3c450*/  LDL.LU R50, [R1+0x193c] ;  /* 0x00193c0001327983 */ /* 0x000ea80000300800 */
[----:B------:R-:W4:Y:S01]  /*3c460*/  LDL.LU R71, [R1+0x2b8] ;  /* 0x0002b80001477983 */ /* 0x000f220000300800 */
[----:B------:R-:W-:Y:S02]  /*3c470*/  F2FP.F16.F32.PACK_AB R78, R69, R78 ;  /* 0x0000004e454e723e */ /* 0x000fe400000000ff */
[----:B------:R-:W-:Y:S01]  /*3c480*/  F2FP.F16.F32.PACK_AB R77, R48, R77 ;  /* 0x0000004d304d723e */ /* 0x000fe200000000ff */
[----:B------:R-:W2:Y:S01]  /*3c490*/  LDL.LU R69, [R1+0x4b8] ;  /* 0x0004b80001457983 */ /* 0x000ea20000300800 */
[----:B---3--:R-:W-:-:S03]  /*3c4a0*/  F2FP.F16.F32.PACK_AB R76, R47, R76 ;  /* 0x0000004c2f4c723e */ /* 0x008fc600000000ff */
[----:B------:R-:W3:Y:S04]  /*3c4b0*/  LDL.LU R48, [R1+0x1938] ;  /* 0x0019380001307983 */ /* 0x000ee80000300800 */
[----:B------:R-:W3:Y:S01]  /*3c4c0*/  LDL.LU R47, [R1+0x1934] ;  /* 0x00193400012f7983 */ /* 0x000ee20000300800 */
[----:B----4-:R-:W-:-:S03]  /*3c4d0*/  F2FP.F16.F32.PACK_AB R71, R70, R71 ;  /* 0x000000474647723e */ /* 0x010fc600000000ff */
[----:B------:R-:W4:Y:S02]  /*3c4e0*/  LDL.LU R70, [R1+0x2b0] ;  /* 0x0002b00001467983 */ /* 0x000f240000300800 */
[----:B----4-:R-:W-:Y:S02]  /*3c4f0*/  F2FP.F16.F32.PACK_AB R70, R68, R70 ;  /* 0x000000464446723e */ /* 0x010fe400000000ff */
[----:B------:R-:W4:Y:S01]  /*3c500*/  LDL.LU R68, [R1+0x4b0] ;  /* 0x0004b00001447983 */ /* 0x000f220000300800 */
[----:B--2---:R-:W-:Y:S02]  /*3c510*/  F2FP.F16.F32.PACK_AB R69, R45, R69 ;  /* 0x000000452d45723e */ /* 0x004fe400000000ff */
[----:B------:R-:W-:Y:S01]  /*3c520*/  F2FP.F16.F32.PACK_AB R83, R67, R83 ;  /* 0x000000534353723e */ /* 0x000fe200000000ff */
[----:B------:R-:W2:Y:S01]  /*3c530*/  LDL.LU R45, [R1+0x1930] ;  /* 0x00193000012d7983 */ /* 0x000ea20000300800 */
[----:B----4-:R-:W-:-:S03]  /*3c540*/  F2FP.F16.F32.PACK_AB R68, R46, R68 ;  /* 0x000000442e44723e */ /* 0x010fc600000000ff */
[----:B------:R-:W4:Y:S04]  /*3c550*/  LDL.LU R46, [R1+0x192c] ;  /* 0x00192c00012e7983 */ /* 0x000f280000300800 */
[----:B------:R-:W3:Y:S01]  /*3c560*/  LDL.LU R67, [R1+0x2a8] ;  /* 0x0002a80001437983 */ /* 0x000ee20000300800 */
[----:B------:R-:W-:Y:S02]  /*3c570*/  F2FP.F16.F32.PACK_AB R82, R65, R82 ;  /* 0x000000524152723e */ /* 0x000fe400000000ff */
[----:B------:R-:W-:Y:S01]  /*3c580*/  F2FP.F16.F32.PACK_AB R81, R44, R81 ;  /* 0x000000512c51723e */ /* 0x000fe200000000ff */
[----:B------:R-:W2:Y:S01]  /*3c590*/  LDL.LU R65, [R1+0x4a8] ;  /* 0x0004a80001417983 */ /* 0x000ea20000300800 */
[----:B------:R-:W-:-:S03]  /*3c5a0*/  F2FP.F16.F32.PACK_AB R80, R43, R80 ;  /* 0x000000502b50723e */ /* 0x000fc600000000ff */
[----:B------:R-:W4:Y:S04]  /*3c5b0*/  LDL.LU R44, [R1+0x1928] ;  /* 0x00192800012c7983 */ /* 0x000f280000300800 */
[----:B------:R-:W4:Y:S01]  /*3c5c0*/  LDL.LU R43, [R1+0x1924] ;  /* 0x00192400012b7983 */ /* 0x000f220000300800 */
[----:B---3--:R-:W-:-:S03]  /*3c5d0*/  F2FP.F16.F32.PACK_AB R67, R66, R67 ;  /* 0x000000434243723e */ /* 0x008fc600000000ff */
[----:B------:R-:W3:Y:S02]  /*3c5e0*/  LDL.LU R66, [R1+0x2a0] ;  /* 0x0002a00001427983 */ /* 0x000ee40000300800 */
[----:B---3--:R-:W-:Y:S02]  /*3c5f0*/  F2FP.F16.F32.PACK_AB R66, R64, R66 ;  /* 0x000000424042723e */ /* 0x008fe400000000ff */
[----:B------:R-:W3:Y:S01]  /*3c600*/  LDL.LU R64, [R1+0x4a0] ;  /* 0x0004a00001407983 */ /* 0x000ee20000300800 */
[----:B--2---:R-:W-:Y:S02]  /*3c610*/  F2FP.F16.F32.PACK_AB R65, R41, R65 ;  /* 0x000000412941723e */ /* 0x004fe400000000ff */
[----:B------:R-:W-:Y:S01]  /*3c620*/  F2FP.F16.F32.PACK_AB R87, R63, R87 ;  /* 0x000000573f57723e */ /* 0x000fe200000000ff */
[----:B------:R-:W2:Y:S01]  /*3c630*/  LDL.LU R41, [R1+0x1920] ;  /* 0x0019200001297983 */ /* 0x000ea20000300800 */
[----:B---3--:R-:W-:-:S03]  /*3c640*/  F2FP.F16.F32.PACK_AB R64, R42, R64 ;  /* 0x000000402a40723e */ /* 0x008fc600000000ff */
[----:B------:R-:W3:Y:S04]  /*3c650*/  LDL.LU R42, [R1+0x191c] ;  /* 0x00191c00012a7983 */ /* 0x000ee80000300800 */
[----:B------:R-:W4:Y:S01]  /*3c660*/  LDL.LU R63, [R1+0x298] ;  /* 0x00029800013f7983 */ /* 0x000f220000300800 */
[----:B------:R-:W-:Y:S02]  /*3c670*/  F2FP.F16.F32.PACK_AB R86, R61, R86 ;  /* 0x000000563d56723e */ /* 0x000fe400000000ff */
[----:B------:R-:W-:Y:S01]  /*3c680*/  F2FP.F16.F32.PACK_AB R85, R40, R85 ;  /* 0x000000552855723e */ /* 0x000fe200000000ff */
[----:B------:R-:W2:Y:S01]  /*3c690*/  LDL.LU R61, [R1+0x498] ;  /* 0x00049800013d7983 */ /* 0x000ea20000300800 */
[----:B------:R-:W-:-:S03]  /*3c6a0*/  F2FP.F16.F32.PACK_AB R84, R39, R84 ;  /* 0x000000542754723e */ /* 0x000fc600000000ff */
        /* <DEDUP_REMOVED lines=25> */
[----:B------:R-:W-:Y:S02]  /*3c840*/  F2FP.F16.F32.PACK_AB R110, R53, R110 ;  /* 0x0000006e356e723e */ /* 0x000fe400000000ff */
[----:B------:R-:W-:-:S02]  /*3c850*/  F2FP.F16.F32.PACK_AB R109, R32, R109 ;  /* 0x0000006d206d723e */ /* 0x000fc400000000ff */
[----:B------:R-:W-:Y:S02]  /*3c860*/  F2FP.F16.F32.PACK_AB R108, R31, R108 ;  /* 0x0000006c1f6c723e */ /* 0x000fe400000000ff */
[----:B------:R-:W-:Y:S02]  /*3c870*/  F2FP.F16.F32.PACK_AB R119, R54, R119 ;  /* 0x000000773677723e */ /* 0x000fe400000000ff */
[----:B------:R-:W-:Y:S02]  /*3c880*/  F2FP.F16.F32.PACK_AB R118, R52, R118 ;  /* 0x000000763476723e */ /* 0x000fe400000000ff */
[----:B------:R-:W-:Y:S02]  /*3c890*/  F2FP.F16.F32.PACK_AB R117, R29, R117 ;  /* 0x000000751d75723e */ /* 0x000fe400000000ff */
        /* <DEDUP_REMOVED lines=10> */
[----:B---3--:R-:W-:Y:S02]  /*3c940*/  F2FP.F16.F32.PACK_AB R56, R34, R56 ;  /* 0x000000382238723e */ /* 0x008fe400000000ff */
[----:B------:R-:W3:Y:S04]  /*3c950*/  LDL.LU R34, [R1+0x18fc] ;  /* 0x0018fc0001227983 */ /* 0x000ee80000300800 */
[----:B------:R-:W4:Y:S04]  /*3c960*/  LDL.LU R55, [R1+0x24c] ;  /* 0x00024c0001377983 */ /* 0x000f280000300800 */
[----:B------:R-:W2:Y:S04]  /*3c970*/  LDL.LU R53, [R1+0x44c] ;  /* 0x00044c0001357983 */ /* 0x000ea80000300800 */
[----:B------:R-:W3:Y:S04]  /*3c980*/  LDL.LU R32, [R1+0x18f8] ;  /* 0x0018f80001207983 */ /* 0x000ee80000300800 */
[----:B------:R-:W3:Y:S04]  /*3c990*/  LDL.LU R31, [R1+0x18f4] ;  /* 0x0018f400011f7983 */ /* 0x000ee80000300800 */
[----:B------:R-:W2:Y:S04]  /*3c9a0*/  LDL.LU R54, [R1+0x244] ;  /* 0x0002440001367983 */ /* 0x000ea80000300800 */
[----:B------:R-:W3:Y:S04]  /*3c9b0*/  LDL.LU R52, [R1+0x444] ;  /* 0x0004440001347983 */ /* 0x000ee80000300800 */
        /* <DEDUP_REMOVED lines=10> */
[----:B------:R-:W4:Y:S01]  /*3ca60*/  LDL.LU R47, [R1+0x258] ;  /* 0x00025800012f7983 */ /* 0x000f220000300800 */
[----:B------:R-:W-:-:S02]  /*3ca70*/  F2FP.F16.F32.PACK_AB R142, R45, R142 ;  /* 0x0000008e2d8e723e */ /* 0x000fc400000000ff */
        /* <DEDUP_REMOVED lines=33> */
[----:B------:R-:W3:Y:S01]  /*3cc90*/  LDL.LU R37, [R1+0x438] ;  /* 0x0004380001257983 */ /* 0x000ee20000300800 */
[----:B------:R-:W-:-:S03]  /*3cca0*/  F2FP.F16.F32.PACK_AB R48, R245, R48 ;  /* 0x00000030f530723e */ /* 0x000fc600000000ff */
[----:B------:R-:W2:Y:S04]  /*3ccb0*/  LDL.LU R244, [R1+0x18b8] ;  /* 0x0018b80001f47983 */ /* 0x000ea80000300800 */
[----:B------:R-:W2:Y:S01]  /*3ccc0*/  LDL.LU R245, [R1+0x18b4] ;  /* 0x0018b40001f57983 */ /* 0x000ea20000300800 */
[----:B----4-:R-:W-:-:S03]  /*3ccd0*/  F2FP.F16.F32.PACK_AB R39, R38, R39 ;  /* 0x000000272627723e */ /* 0x010fc600000000ff */
[----:B------:R-:W4:Y:S02]  /*3cce0*/  LDL.LU R38, [R1+0x230] ;  /* 0x0002300001267983 */ /* 0x000f240000300800 */
[----:B----4-:R-:W-:Y:S02]  /*3ccf0*/  F2FP.F16.F32.PACK_AB R38, R36, R38 ;  /* 0x000000262426723e */ /* 0x010fe400000000ff */
[----:B------:R-:W4:Y:S01]  /*3cd00*/  LDL.LU R36, [R1+0x430] ;  /* 0x0004300001247983 */ /* 0x000f220000300800 */
[----:B---3--:R-:W-:Y:S02]  /*3cd10*/  F2FP.F16.F32.PACK_AB R37, R158, R37 ;  /* 0x000000259e25723e */ /* 0x008fe400000000ff */
[----:B------:R-:W-:Y:S01]  /*3cd20*/  F2FP.F16.F32.PACK_AB R95, R35, R95 ;  /* 0x0000005f235f723e */ /* 0x000fe200000000ff */
[----:B------:R-:W3:Y:S01]  /*3cd30*/  LDL.LU R158, [R1+0x18b0] ;  /* 0x0018b000019e7983 */ /* 0x000ee20000300800 */
[----:B----4-:R-:W-:-:S03]  /*3cd40*/  F2FP.F16.F32.PACK_AB R36, R159, R36 ;  /* 0x000000249f24723e */ /* 0x010fc600000000ff */
[----:B------:R-:W3:Y:S04]  /*3cd50*/  LDL.LU R159, [R1+0x18ac] ;  /* 0x0018ac00019f7983 */ /* 0x000ee80000300800 */
[----:B------:R-:W4:Y:S01]  /*3cd60*/  LDL.LU R35, [R1+0x228] ;  /* 0x0002280001237983 */ /* 0x000f220000300800 */
[----:B------:R-:W-:Y:S02]  /*3cd70*/  F2FP.F16.F32.PACK_AB R94, R33, R94 ;  /* 0x0000005e215e723e */ /* 0x000fe400000000ff */
[----:B------:R-:W-:Y:S01]  /*3cd80*/  F2FP.F16.F32.PACK_AB R93, R156, R93 ;  /* 0x0000005d9c5d723e */ /* 0x000fe200000000ff */
[----:B------:R-:W2:Y:S01]  /*3cd90*/  LDL.LU R33, [R1+0x428] ;  /* 0x0004280001217983 */ /* 0x000ea20000300800 */
[----:B------:R-:W-:-:S03]  /*3cda0*/  F2FP.F16.F32.PACK_AB R92, R23, R92 ;  /* 0x0000005c175c723e */ /* 0x000fc600000000ff */
[----:B------:R0:W5:Y:S04]  /*3cdb0*/  LDL.LU R156, [R1+0x18a8] ;  /* 0x0018a800019c7983 */ /* 0x0001680000300800 */
[----:B------:R0:W5:Y:S01]  /*3cdc0*/  LDL.LU R23, [R1+0x18a4] ;  /* 0x0018a40001177983 */ /* 0x0001620000300800 */
[----:B----4-:R-:W-:-:S03]  /*3cdd0*/  F2FP.F16.F32.PACK_AB R35, R34, R35 ;  /* 0x000000232223723e */ /* 0x010fc600000000ff */
[----:B------:R-:W4:Y:S01]  /*3cde0*/  LDL.LU R34, [R1+0x220] ;  /* 0x0002200001227983 */ /* 0x000f220000300800 */
[----:B--2---:R-:W-:Y:S02]  /*3cdf0*/  F2FP.F16.F32.PACK_AB R33, R3, R33 ;  /* 0x000000210321723e */ /* 0x004fe400000000ff */
[----:B----4-:R-:W-:Y:S02]  /*3ce00*/  F2FP.F16.F32.PACK_AB R34, R32, R34 ;  /* 0x000000222022723e */ /* 0x010fe400000000ff */
[----:B------:R-:W2:Y:S04]  /*3ce10*/  LDL.LU R32, [R1+0x20] ;  /* 0x0000200001207983 */ /* 0x000ea80000300800 */
[----:B------:R0:W5:Y:S01]  /*3ce20*/  LDL.LU R3, [R1+0x18a0] ;  /* 0x0018a00001037983 */ /* 0x0001620000300800 */
        /* <DEDUP_REMOVED lines=11> */
[----:B---3--:R-:W-:Y:S02]  /*3cee0*/  F2FP.F16.F32.PACK_AB R24, R159, R158 ;  /* 0x0000009e9f18723e */ /* 0x008fe400000000ff */
[----:B--2---:R-:W-:-:S02]  /*3cef0*/  F2FP.F16.F32.PACK_AB R32, R32, R96 ;  /* 0x000000602020723e */ /* 0x004fc400000000ff */
[----:B------:R-:W-:Y:S02]  /*3cf00*/  F2FP.F16.F32.PACK_AB R96, R102, R101 ;  /* 0x000000656660723e */ /* 0x000fe400000000ff */
[----:B------:R-:W-:Y:S02]  /*3cf10*/  F2FP.F16.F32.PACK_AB R102, R25, R252 ;  /* 0x000000fc1966723e */ /* 0x000fe400000000ff */
[----:B------:R-:W-:Y:S02]  /*3cf20*/  F2FP.F16.F32.PACK_AB R101, R251, R250 ;  /* 0x000000fafb65723e */ /* 0x000fe400000000ff */
[----:B0-----:R-:W-:-:S07]  /*3cf30*/  F2FP.F16.F32.PACK_AB R25, R245, R244 ;  /* 0x000000f4f519723e */ /* 0x001fce00000000ff */
.L_x_0:
[----:B------:R-:W0:Y:S01]  /*3cf40*/  S2R R0, SR_TID.X ;  /* 0x0000000000007919 */ /* 0x000e220000002100 */
[----:B------:R-:W-:Y:S01]  /*3cf50*/  MOV R157, 0x400 ;  /* 0x00000400009d7802 */ /* 0x000fe20000000f00 */
[----:B------:R-:W1:Y:S01]  /*3cf60*/  LDC R252, c[0x0][0x22c] ;  /* 0x00008b00fffc7b82 */ /* 0x000e620000000800 */
[----:B------:R-:W2:Y:S01]  /*3cf70*/  S2R R158, SR_CgaCtaId ;  /* 0x00000000009e7919 */ /* 0x000ea20000008800 */
[----:B------:R-:W3:Y:S01]  /*3cf80*/  S2R R22, SR_TID.X ;  /* 0x0000000000167919 */ /* 0x000ee20000002100 */
[C---:B0-----:R-:W-:Y:S02]  /*3cf90*/  IMAD.SHL.U32 R20, R0.reuse, 0x10, RZ ;  /* 0x0000001000147824 */ /* 0x041fe400078e00ff */
[----:B------:R-:W-:Y:S01]  /*3cfa0*/  IMAD.SHL.U32 R2, R0, 0x40, RZ ;  /* 0x0000004000027824 */ /* 0x000fe200078e00ff */
[----:B--2---:R-:W-:Y:S01]  /*3cfb0*/  LEA R157, R158, R157, 0x18 ;  /* 0x0000009d9e9d7211 */ /* 0x004fe200078ec0ff */
[----:B------:R-:W-:Y:S01]  /*3cfc0*/  IMAD.SHL.U32 R21, R0, 0x8, RZ ;  /* 0x0000000800157824 */ /* 0x000fe200078e00ff */
[----:B------:R-:W-:Y:S01]  /*3cfd0*/  LOP3.LUT R20, R20, 0xf0, RZ, 0xc0, !PT ;  /* 0x000000f014147812 */ /* 0x000fe200078ec0ff */
[----:B------:R-:W0:Y:S01]  /*3cfe0*/  LDC.64 R158, c[0x0][0x228] ;  /* 0x00008a00ff9e7b82 */ /* 0x000e220000000a00 */
[----:B------:R-:W-:-:S02]  /*3cff0*/  LOP3.LUT R2, R2, 0x400, RZ, 0xc0, !PT ;  /* 0x0000040002027812 */ /* 0x000fc400078ec0ff */
[----:B---3--:R-:W-:Y:S02]  /*3d000*/  LOP3.LUT R22, R22, 0x7f, RZ, 0xc0, !PT ;  /* 0x0000007f16167812 */ /* 0x008fe400078ec0ff */
[----:B------:R-:W-:Y:S02]  /*3d010*/  IADD3 R0, R2, R157, R20 ;  /* 0x0000009d02007210 */ /* 0x000fe40007ffe014 */
[----:B------:R-:W-:Y:S01]  /*3d020*/  LOP3.LUT R2, R21, 0x300, RZ, 0xc0, !PT ;  /* 0x0000030015027812 */ /* 0x000fe200078ec0ff */
[----:B------:R-:W-:Y:S01]  /*3d030*/  IMAD R22, R22, 0x10, R157 ;  /* 0x0000001016167824 */ /* 0x000fe200078e029d */
[----:B------:R-:W-:Y:S03]  /*3d040*/  BAR.SYNC.DEFER_BLOCKING 0x0 ;  /* 0x0000000000007b1d */ /* 0x000fe60000010000 */
[----:B------:R-:W-:-:S05]  /*3d050*/  IMAD.IADD R0, R0, 0x1, R2 ;  /* 0x0000000100007824 */ /* 0x000fca00078e0202 */
[----:B------:R-:W2:Y:S08]  /*3d060*/  LDC.64 R20, c[0x0][0x228] ;  /* 0x00008a00ff147b82 */ /* 0x000eb00000000a00 */
[----:B------:R-:W3:Y:S08]  /*3d070*/  LDC R2, c[0x0][0x244] ;  /* 0x00009100ff027b82 */ /* 0x000ef00000000800 */
[----:B------:R-:W4:Y:S01]  /*3d080*/  LDC R157, c[0x0][0x248] ;  /* 0x00009200ff9d7b82 */ /* 0x000f220000000800 */
[----:B------:R-:W-:Y:S07]  /*3d090*/  STSM.16.M88.4 [R0], R24 ;  /* 0x0000001800007844 */ /* 0x000fee0000000200 */
[----:B------:R-:W-:Y:S06]  /*3d0a0*/  BAR.SYNC.DEFER_BLOCKING 0x0 ;  /* 0x0000000000007b1d */ /* 0x000fec0000010000 */
[----:B------:R-:W1:Y:S02]  /*3d0b0*/  LDS.128 R24, [R22] ;  /* 0x0000000016187984 */ /* 0x000e640000000c00 */
[----:B------:R-:W-:Y:S06]  /*3d0c0*/  BAR.SYNC.DEFER_BLOCKING 0x0 ;  /* 0x0000000000007b1d */ /* 0x000fec0000010000 */
[----:B------:R-:W-:Y:S02]  /*3d0d0*/  STSM.16.M88.4 [R0], R100 ;  /* 0x0000006400007844 */ /* 0x000fe40000000200 */
[----:B------:R-:W-:Y:S06]  /*3d0e0*/  BAR.SYNC.DEFER_BLOCKING 0x0 ;  /* 0x0000000000007b1d */ /* 0x000fec0000010000 */
[----:B-1----:R-:W-:Y:S04]  /*3d0f0*/  STL.64 [R1+0x20], R24 ;  /* 0x0000201801007387 */ /* 0x002fe80000100a00 */
[----:B------:R-:W-:Y:S04]  /*3d100*/  STL.64 [R1+0x28], R26 ;  /* 0x0000281a01007387 */ /* 0x000fe80000100a00 */
[----:B------:R-:W1:Y:S01]  /*3d110*/  LDS.128 R24, [R22] ;  /* 0x0000000016187984 */ /* 0x000e620000000c00 */
        /* <DEDUP_REMOVED lines=9> */
[----:B-1----:R-:W-:Y:S04]  /*3d1b0*/  STL.64 [R1], R24 ;  /* 0x0000001801007387 */ /* 0x002fe80000100a00 */
        /* <DEDUP_REMOVED lines=11> */
[----:B-1----:R1:W-:Y:S04]  /*3d270*/  STL.64 [R1+0x18d8], R244 ;  /* 0x0018d8f401007387 */ /* 0x0023e80000100a00 */
[----:B------:R0:W-:Y:S04]  /*3d280*/  STL.64 [R1+0x18c0], R246 ;  /* 0x0018c0f601007387 */ /* 0x0001e80000100a00 */
[----:B-1----:R-:W3:Y:S04]  /*3d290*/  LDL.LU R244, [R1+0x610] ;  /* 0x0006100001f47983 */ /* 0x002ee80000300800 */
[----:B------:R-:W1:Y:S01]  /*3d2a0*/  LDS.128 R100, [R22] ;  /* 0x0000000016647984 */ /* 0x000e620000000c00 */
[----:B------:R-:W-:Y:S06]  /*3d2b0*/  BAR.SYNC.DEFER_BLOCKING 0x0 ;  /* 0x0000000000007b1d */ /* 0x000fec0000010000 */
[----:B------:R-:W3:Y:S04]  /*3d2c0*/  LDL.LU R245, [R1+0x614] ;  /* 0x0006140001f57983 */ /* 0x000ee80000300800 */
[----:B0-----:R-:W3:Y:S04]  /*3d2d0*/  LDL.LU R246, [R1+0x618] ;  /* 0x0006180001f67983 */ /* 0x001ee80000300800 */
[----:B------:R-:W3:Y:S04]  /*3d2e0*/  LDL.LU R247, [R1+0x61c] ;  /* 0x00061c0001f77983 */ /* 0x000ee80000300800 */
[----:B------:R-:W2:Y:S04]  /*3d2f0*/  LDL.LU R248, [R1+0x3f0] ;  /* 0x0003f00001f87983 */ /* 0x000ea80000300800 */
[----:B------:R-:W-:Y:S01]  /*3d300*/  STSM.16.M88.4 [R0], R36 ;  /* 0x0000002400007844 */ /* 0x000fe20000000200 */
[----:B------:R-:W-:Y:S06]  /*3d310*/  BAR.SYNC.DEFER_BLOCKING 0x0 ;  /* 0x0000000000007b1d */ /* 0x000fec0000010000 */
[----:B------:R-:W2:Y:S04]  /*3d320*/  LDL.LU R249, [R1+0x3f4] ;  /* 0x0003f40001f97983 */ /* 0x000ea80000300800 */
[----:B------:R-:W2:Y:S04]  /*3d330*/  LDL.LU R250, [R1+0x3f8] ;  /* 0x0003f80001fa7983 */ /* 0x000ea80000300800 */
[----:B------:R-:W2:Y:S04]  /*3d340*/  LDL.LU R251, [R1+0x3fc] ;  /* 0x0003fc0001fb7983 */ /* 0x000ea80000300800 */
[----:B-1----:R-:W-:Y:S04]  /*3d350*/  STL.64 [R1+0x18e0], R102 ;  /* 0x0018e06601007387 */ /* 0x002fe80000100a00 */
[----:B------:R-:W-:Y:S01]  /*3d360*/  LDS.128 R96, [R22] ;  /* 0x0000000016607984 */ /* 0x000fe20000000c00 */
[----:B------:R-:W-:Y:S06]  /*3d370*/  BAR.SYNC.DEFER_BLOCKING 0x0 ;  /* 0x0000000000007b1d */ /* 0x000fec0000010000 */
[----:B------:R-:W-:Y:S02]  /*3d380*/  STSM.16.M88.4 [R0], R48 ;  /* 0x0000003000007844 */ /* 0x000fe40000000200 */
[----:B------:R-:W-:Y:S06]  /*3d390*/  BAR.SYNC.DEFER_BLOCKING 0x0 ;  /* 0x0000000000007b1d */ /* 0x000fec0000010000 */
[----:B------:R-:W-:Y:S02]  /*3d3a0*/  LDS.128 R92, [R22] ;  /* 0x00000000165c7984 */ /* 0x000fe40000000c00 */
        /* <DEDUP_REMOVED lines=181> */
[----:B------:R0:W-:Y:S02]  /*3df00*/  STSM.16.M88.4 [R0], R224 ;  /* 0x000000e000007844 */ /* 0x0001e40000000200 */
[----:B------:R-:W-:Y:S06]  /*3df10*/  BAR.SYNC.DEFER_BLOCKING 0x0 ;  /* 0x0000000000007b1d */ /* 0x000fec0000010000 */
[----:B0-----:R-:W4:Y:S04]  /*3df20*/  LDL.LU R224, [R1+0x1e0] ;  /* 0x0001e00001e07983 */ /* 0x001f280000300800 */
[----:B------:R-:W4:Y:S04]  /*3df30*/  LDL.LU R225, [R1+0x1e4] ;  /* 0x0001e40001e17983 */ /* 0x000f280000300800 */
[----:B------:R-:W4:Y:S04]  /*3df40*/  LDL.LU R226, [R1+0x1e8] ;  /* 0x0001e80001e27983 */ /* 0x000f280000300800 */
[----:B------:R-:W4:Y:S04]  /*3df50*/  LDL.LU R227, [R1+0x1ec] ;  /* 0x0001ec0001e37983 */ /* 0x000f280000300800 */
[----:B------:R-:W-:Y:S01]  /*3df60*/  LDS.128 R204, [R22] ;  /* 0x0000000016cc7984 */ /* 0x000fe20000000c00 */
[----:B------:R-:W-:Y:S06]  /*3df70*/  BAR.SYNC.DEFER_BLOCKING 0x0 ;  /* 0x0000000000007b1d */ /* 0x000fec0000010000 */
[----:B------:R0:W-:Y:S02]  /*3df80*/  STSM.16.M88.4 [R0], R228 ;  /* 0x000000e400007844 */ /* 0x0001e40000000200 */
[----:B------:R-:W-:Y:S06]  /*3df90*/  BAR.SYNC.DEFER_BLOCKING 0x0 ;  /* 0x0000000000007b1d */ /* 0x000fec0000010000 */
[----:B0-----:R-:W3:Y:S04]  /*3dfa0*/  LDL.LU R228, [R1+0x1f0] ;  /* 0x0001f00001e47983 */ /* 0x001ee80000300800 */
[----:B------:R-:W3:Y:S04]  /*3dfb0*/  LDL.LU R229, [R1+0x1f4] ;  /* 0x0001f40001e57983 */ /* 0x000ee80000300800 */
[----:B------:R-:W3:Y:S04]  /*3dfc0*/  LDL.LU R230, [R1+0x1f8] ;  /* 0x0001f80001e67983 */ /* 0x000ee80000300800 */
[----:B------:R-:W3:Y:S04]  /*3dfd0*/  LDL.LU R231, [R1+0x1fc] ;  /* 0x0001fc0001e77983 */ /* 0x000ee80000300800 */
[----:B------:R-:W-:Y:S01]  /*3dfe0*/  LDS.128 R208, [R22] ;  /* 0x0000000016d07984 */ /* 0x000fe20000000c00 */
[----:B------:R-:W-:Y:S06]  /*3dff0*/  BAR.SYNC.DEFER_BLOCKING 0x0 ;  /* 0x0000000000007b1d */ /* 0x000fec0000010000 */
[----:B------:R0:W-:Y:S02]  /*3e000*/  STSM.16.M88.4 [R0], R232 ;  /* 0x000000e800007844 */ /* 0x0001e40000000200 */
[----:B------:R-:W-:Y:S06]  /*3e010*/  BAR.SYNC.DEFER_BLOCKING 0x0 ;  /* 0x0000000000007b1d */ /* 0x000fec0000010000 */
[----:B0-----:R-:W2:Y:S04]  /*3e020*/  LDL.LU R232, [R1+0x3e0] ;  /* 0x0003e00001e87983 */ /* 0x001ea80000300800 */
[----:B------:R-:W2:Y:S04]  /*3e030*/  LDL.LU R233, [R1+0x3e4] ;  /* 0x0003e40001e97983 */ /* 0x000ea80000300800 */
[----:B------:R-:W2:Y:S04]  /*3e040*/  LDL.LU R234, [R1+0x3e8] ;  /* 0x0003e80001ea7983 */ /* 0x000ea80000300800 */
[----:B------:R-:W2:Y:S04]  /*3e050*/  LDL.LU R235, [R1+0x3ec] ;  /* 0x0003ec0001eb7983 */ /* 0x000ea80000300800 */
[----:B------:R-:W-:Y:S01]  /*3e060*/  LDS.128 R212, [R22] ;  /* 0x0000000016d47984 */ /* 0x000fe20000000c00 */
[----:B------:R-:W-:Y:S06]  /*3e070*/  BAR.SYNC.DEFER_BLOCKING 0x0 ;  /* 0x0000000000007b1d */ /* 0x000fec0000010000 */
[----:B------:R-:W-:Y:S02]  /*3e080*/  STSM.16.M88.4 [R0], R236 ;  /* 0x000000ec00007844 */ /* 0x000fe40000000200 */
[----:B------:R-:W-:Y:S06]  /*3e090*/  BAR.SYNC.DEFER_BLOCKING 0x0 ;  /* 0x0000000000007b1d */ /* 0x000fec0000010000 */
[----:B------:R-:W-:Y:S02]  /*3e0a0*/  LDS.128 R216, [R22] ;  /* 0x0000000016d87984 */ /* 0x000fe40000000c00 */
        /* <DEDUP_REMOVED lines=9> */
[----:B----4-:R-:W-:Y:S02]  /*3e140*/  STSM.16.M88.4 [R0], R224 ;  /* 0x000000e000007844 */ /* 0x010fe40000000200 */
[----:B------:R-:W-:Y:S06]  /*3e150*/  BAR.SYNC.DEFER_BLOCKING 0x0 ;  /* 0x0000000000007b1d */ /* 0x000fec0000010000 */
[----:B------:R-:W-:Y:S02]  /*3e160*/  LDS.128 R224, [R22] ;  /* 0x0000000016e07984 */ /* 0x000fe40000000c00 */
[----:B------:R-:W-:Y:S06]  /*3e170*/  BAR.SYNC.DEFER_BLOCKING 0x0 ;  /* 0x0000000000007b1d */ /* 0x000fec0000010000 */
[----:B---3--:R-:W-:Y:S02]  /*3e180*/  STSM.16.M88.4 [R0], R228 ;  /* 0x000000e400007844 */ /* 0x008fe40000000200 */
[----:B------:R-:W-:Y:S06]  /*3e190*/  BAR.SYNC.DEFER_BLOCKING 0x0 ;  /* 0x0000000000007b1d */ /* 0x000fec0000010000 */
[----:B------:R-:W-:Y:S02]  /*3e1a0*/  LDS.128 R228, [R22] ;  /* 0x0000000016e47984 */ /* 0x000fe40000000c00 */
[----:B------:R-:W-:Y:S06]  /*3e1b0*/  BAR.SYNC.DEFER_BLOCKING 0x0 ;  /* 0x0000000000007b1d */ /* 0x000fec0000010000 */
[----:B--2---:R-:W-:Y:S02]  /*3e1c0*/  STSM.16.M88.4 [R0], R232 ;  /* 0x000000e800007844 */ /* 0x004fe40000000200 */
[----:B------:R-:W-:Y:S06]  /*3e1d0*/  BAR.SYNC.DEFER_BLOCKING 0x0 ;  /* 0x0000000000007b1d */ /* 0x000fec0000010000 */
[----:B------:R-:W0:Y:S02]  /*3e1e0*/  LDS.128 R232, [R22] ;  /* 0x0000000016e87984 */ /* 0x000e240000000c00 */
[----:B------:R-:W-:Y:S06]  /*3e1f0*/  BAR.SYNC.DEFER_BLOCKING 0x0 ;  /* 0x0000000000007b1d */ /* 0x000fec0000010000 */
[----:B------:R1:W-:Y:S02]  /*3e200*/  STSM.16.M88.4 [R0], R248 ;  /* 0x000000f800007844 */ /* 0x0003e40000000200 */
[----:B------:R-:W-:Y:S06]  /*3e210*/  BAR.SYNC.DEFER_BLOCKING 0x0 ;  /* 0x0000000000007b1d */ /* 0x000fec0000010000 */
[----:B0-----:R-:W-:Y:S04]  /*3e220*/  STL [R1+0x18bc], R234 ;  /* 0x0018bcea01007387 */ /* 0x001fe80000100800 */
[----:B------:R-:W-:Y:S04]  /*3e230*/  STL [R1+0x18b4], R235 ;  /* 0x0018b4eb01007387 */ /* 0x000fe80000100800 */
[----:B-1----:R-:W2:Y:S04]  /*3e240*/  LDL.LU R249, [R1+0x20] ;  /* 0x0000200001f97983 */ /* 0x002ea80000300800 */
[----:B------:R-:W0:Y:S01]  /*3e250*/  LDS.128 R236, [R22] ;  /* 0x0000000016ec7984 */ /* 0x000e220000000c00 */
[----:B------:R-:W-:Y:S06]  /*3e260*/  BAR.SYNC.DEFER_BLOCKING 0x0 ;  /* 0x0000000000007b1d */ /* 0x000fec0000010000 */
[----:B------:R-:W-:Y:S02]  /*3e270*/  STSM.16.M88.4 [R0], R240 ;  /* 0x000000f000007844 */ /* 0x000fe40000000200 */
[----:B------:R-:W-:Y:S06]  /*3e280*/  BAR.SYNC.DEFER_BLOCKING 0x0 ;  /* 0x0000000000007b1d */ /* 0x000fec0000010000 */
[----:B0-----:R-:W-:Y:S04]  /*3e290*/  STL [R1+0x18b8], R238 ;  /* 0x0018b8ee01007387 */ /* 0x001fe80000100800 */
[----:B------:R-:W-:Y:S04]  /*3e2a0*/  STL [R1+0x18b0], R239 ;  /* 0x0018b0ef01007387 */ /* 0x000fe80000100800 */
[----:B------:R-:W0:Y:S01]  /*3e2b0*/  LDS.128 R240, [R22] ;  /* 0x0000000016f07984 */ /* 0x000e220000000c00 */
[----:B------:R-:W-:-:S02]  /*3e2c0*/  IMAD.MOV.U32 R103, RZ, RZ, R21 ;  /* 0x000000ffff677224 */ /* 0x000fc400078e0015 */
[----:B------:R-:W-:Y:S01]  /*3e2d0*/  IMAD.MOV.U32 R235, RZ, RZ, R159 ;  /* 0x000000ffffeb7224 */ /* 0x000fe200078e009f */
[----:B------:R-:W-:Y:S06]  /*3e2e0*/  BAR.SYNC.DEFER_BLOCKING 0x0 ;  /* 0x0000000000007b1d */ /* 0x000fec0000010000 */
[----:B0-----:R-:W-:Y:S04]  /*3e2f0*/  STL [R1+0x18ac], R240 ;  /* 0x0018acf001007387 */ /* 0x001fe80000100800 */
[----:B------:R-:W-:Y:S04]  /*3e300*/  STL [R1+0x18a8], R241 ;  /* 0x0018a8f101007387 */ /* 0x000fe80000100800 */
[----:B------:R-:W-:Y:S04]  /*3e310*/  STL [R1+0x18a4], R242 ;  /* 0x0018a4f201007387 */ /* 0x000fe80000100800 */
[----:B------:R-:W-:Y:S04]  /*3e320*/  STL [R1+0x18a0], R243 ;  /* 0x0018a0f301007387 */ /* 0x000fe80000100800 */
[----:B------:R-:W3:Y:S04]  /*3e330*/  LDL.LU R248, [R1+0x10] ;  /* 0x0000100001f87983 */ /* 0x000ee80000300800 */
[----:B------:R-:W4:Y:S01]  /*3e340*/  LDL.LU R251, [R1+0x24] ;  /* 0x0000240001fb7983 */ /* 0x000f220000300800 */
[----:B------:R-:W-:-:S02]  /*3e350*/  IMAD.MOV.U32 R21, RZ, RZ, R158 ;  /* 0x000000ffff157224 */ /* 0x000fc400078e009e */
[----:B------:R-:W0:Y:S01]  /*3e360*/  LDC.64 R158, c[0x0][0x228] ;  /* 0x00008a00ff9e7b82 */ /* 0x000e220000000a00 */
[----:B------:R1:W-:Y:S01]  /*3e370*/  STSM.16.M88.4 [R0], R244 ;  /* 0x000000f400007844 */ /* 0x0003e20000000200 */
[----:B------:R-:W-:-:S06]  /*3e380*/  IMAD.MOV.U32 R102, RZ, RZ, R20 ;  /* 0x000000ffff667224 */ /* 0x000fcc00078e0014 */
[----:B------:R-:W-:Y:S01]  /*3e390*/  BAR.SYNC.DEFER_BLOCKING 0x0 ;  /* 0x0000000000007b1d */ /* 0x000fe20000010000 */
[----:B0-----:R-:W-:Y:S02]  /*3e3a0*/  IMAD.MOV.U32 R20, RZ, RZ, R159 ;  /* 0x000000ffff147224 */ /* 0x001fe400078e009f */
[----:B-1----:R-:W-:-:S05]  /*3e3b0*/  IMAD.MOV.U32 R246, RZ, RZ, R158 ;  /* 0x000000fffff67224 */ /* 0x002fca00078e009e */
[----:B------:R-:W0:Y:S01]  /*3e3c0*/  LDC.64 R158, c[0x0][0x220] ;  /* 0x00008800ff9e7b82 */ /* 0x000e220000000a00 */
[----:B-----5:R-:W-:Y:S02]  /*3e3d0*/  IADD3 R0, R3, 0xff, RZ ;  /* 0x000000ff03007810 */ /* 0x020fe40007ffe0ff */
[C---:B------:R-:W-:Y:S02]  /*3e3e0*/  ISETP.GE.AND P1, PT, R23.reuse, R21, PT ;  /* 0x000000151700720c */ /* 0x040fe40003f26270 */
[----:B------:R-:W-:Y:S01]  /*3e3f0*/  ISETP.GE.AND P0, PT, R0, R103, PT ;  /* 0x000000670000720c */ /* 0x000fe20003f06270 */
[----:B------:R-:W-:Y:S01]  /*3e400*/  IMAD R0, R23, R2, RZ ;  /* 0x0000000217007224 */ /* 0x000fe200078e02ff */
[----:B------:R-:W-:-:S03]  /*3e410*/  ISETP.LT.AND P1, PT, R3, R20, !P1 ;  /* 0x000000140300720c */ /* 0x000fc60004f21270 */
[----:B------:R-:W-:Y:S01]  /*3e420*/  IMAD R2, R2, 0x80, R0 ;  /* 0x0000008002027824 */ /* 0x000fe200078e0200 */
[----:B0-----:R-:W-:-:S04]  /*3e430*/  LEA R20, P2, R0, R158, 0x1 ;  /* 0x0000009e00147211 */ /* 0x001fc800078408ff */
[----:B------:R-:W-:Y:S01]  /*3e440*/  LEA.HI.X.SX32 R21, R0, R159, 0x1, P2 ;  /* 0x0000009f00157211 */ /* 0x000fe200010f0eff */
[----:B------:R-:W-:Y:S01]  /*3e450*/  IMAD R0, R3, R157, RZ ;  /* 0x0000009d03007224 */ /* 0x000fe200078e02ff */
[----:B------:R-:W-:-:S03]  /*3e460*/  LEA R158, P2, R2, R158, 0x1 ;  /* 0x0000009e029e7211 */ /* 0x000fc600078408ff */
[----:B------:R-:W-:Y:S01]  /*3e470*/  IMAD.WIDE R238, R0, 0x2, R20 ;  /* 0x0000000200ee7825 */ /* 0x000fe200078e0214 */
[----:B------:R-:W-:-:S04]  /*3e480*/  LEA.HI.X.SX32 R159, R2, R159, 0x1, P2 ;  /* 0x0000009f029f7211 */ /* 0x000fc800010f0eff */
[----:B--2---:R0:W-:Y:S01]  /*3e490*/  @P1 STG.E.U16 desc[UR60][R238.64], R249 ;  /* 0x000000f9ee001986 */ /* 0x0041e2000c10153c */
[----:B------:R-:W-:-:S03]  /*3e4a0*/  PRMT R2, R249, 0x7632, R2 ;  /* 0x00007632f9027816 */ /* 0x000fc60000000002 */
[----:B0-----:R-:W2:Y:S01]  /*3e4b0*/  LDL.LU R249, [R1+0x14] ;  /* 0x0000140001f97983 */ /* 0x001ea20000300800 */
[----:B------:R-:W0:Y:S01]  /*3e4c0*/  LDC.64 R238, c[0x0][0x228] ;  /* 0x00008a00ffee7b82 */ /* 0x000e220000000a00 */
[----:B------:R-:W-:Y:S01]  /*3e4d0*/  ISETP.GE.AND P1, PT, R3, R235, PT ;  /* 0x000000eb0300720c */ /* 0x000fe20003f26270 */
[----:B0-----:R-:W-:-:S05]  /*3e4e0*/  IMAD.MOV.U32 R103, RZ, RZ, R238 ;  /* 0x000000ffff677224 */ /* 0x001fca00078e00ee */
[----:B------:R-:W-:Y:S01]  /*3e4f0*/  ISETP.LT.AND P1, PT, R156, R103, !P1 ;  /* 0x000000679c00720c */ /* 0x000fe20004f21270 */
[----:B------:R-:W-:Y:S02]  /*3e500*/  IMAD.MOV.U32 R234, RZ, RZ, R239 ;  /* 0x000000ffffea7224 */ /* 0x000fe400078e00ef */
[----:B------:R-:W-:-:S10]  /*3e510*/  IMAD.WIDE R238, R0, 0x2, R158 ;  /* 0x0000000200ee7825 */ /* 0x000fd400078e029e */
[----:B------:R0:W-:Y:S02]  /*3e520*/  @P1 STG.E.U16 desc[UR60][R238.64], R2 ;  /* 0x00000002ee001986 */ /* 0x0001e4000c10153c */
[----:B0-----:R-:W0:Y:S01]  /*3e530*/  LDC.64 R238, c[0x0][0x228] ;  /* 0x00008a00ffee7b82 */ /* 0x001e220000000a00 */
[----:B------:R-:W-:-:S05]  /*3e540*/  VIADD R2, R3, 0x1 ;  /* 0x0000000103027836 */ /* 0x000fca0000000000 */
[----:B------:R-:W-:Y:S02]  /*3e550*/  ISETP.GE.AND P1, PT, R2, R252, PT ;  /* 0x000000fc0200720c */ /* 0x000fe40003f26270 */
[----:B------:R-:W1:Y:S01]  /*3e560*/  LDC R2, c[0x0][0x228] ;  /* 0x00008a00ff027b82 */ /* 0x000e620000000800 */
[----:B------:R-:W-:Y:S02]  /*3e570*/  IMAD.IADD R0, R0, 0x1, R157 ;  /* 0x0000000100007824 */ /* 0x000fe400078e029d */
[----:B0-----:R-:W-:-:S05]  /*3e580*/  IMAD.MOV.U32 R103, RZ, RZ, R238 ;  /* 0x000000ffff677224 */ /* 0x001fca00078e00ee */
[----:B------:R-:W0:Y:S01]  /*3e590*/  LDC R252, c[0x0][0x22c] ;  /* 0x00008b00fffc7b82 */ /* 0x000e220000000800 */
[C---:B------:R-:W-:Y:S01]  /*3e5a0*/  ISETP.LT.AND P2, PT, R23.reuse, R103, !P1 ;  /* 0x000000671700720c */ /* 0x040fe20004f41270 */
[----:B------:R-:W-:Y:S01]  /*3e5b0*/  IMAD.WIDE R240, R0, 0x2, R20 ;  /* 0x0000000200f07825 */ /* 0x000fe200078e0214 */
[----:B-1----:R-:W-:-:S05]  /*3e5c0*/  ISETP.LT.AND P4, PT, R23, R2, !P0 ;  /* 0x000000021700720c */ /* 0x002fca0004781270 */
[----:B------:R-:W1:Y:S06]  /*3e5d0*/  LDC R2, c[0x0][0x228] ;  /* 0x00008a00ff027b82 */ /* 0x000e6c0000000800 */
[----:B---3--:R3:W-:Y:S02]  /*3e5e0*/  @P2 STG.E.U16 desc[UR60][R240.64], R248 ;  /* 0x000000f8f0002986 */ /* 0x0087e4000c10153c */
[----:B---3--:R-:W3:Y:S01]  /*3e5f0*/  LDC.64 R240, c[0x0][0x228] ;  /* 0x00008a00fff07b82 */ /* 0x008ee20000000a00 */
[----:B-1----:R-:W-:Y:S02]  /*3e600*/  ISETP.LT.AND P0, PT, R156, R2, !P0 ;  /* 0x000000029c00720c */ /* 0x002fe40004701270 */
[----:B------:R-:W-:-:S02]  /*3e610*/  PRMT R2, R248, 0x7632, R2 ;  /* 0x00007632f8027816 */ /* 0x000fc40000000002 */
[----:B------:R-:W2:Y:S01]  /*3e620*/  LDL.LU R248, [R1+0x28] ;  /* 0x0000280001f87983 */ /* 0x000ea20000300800 */
[----:B---3--:R-:W-:-:S05]  /*3e630*/  IMAD.MOV.U32 R103, RZ, RZ, R240 ;  /* 0x000000ffff677224 */ /* 0x008fca00078e00f0 */
[----:B------:R-:W-:Y:S01]  /*3e640*/  ISETP.LT.AND P1, PT, R156, R103, !P1 ;  /* 0x000000679c00720c */ /* 0x000fe20004f21270 */
[----:B------:R-:W-:Y:S02]  /*3e650*/  IMAD.MOV.U32 R235, RZ, RZ, R241 ;  /* 0x000000ffffeb7224 */ /* 0x000fe400078e00f1 */
[----:B------:R-:W-:-:S10]  /*3e660*/  IMAD.WIDE R240, R0, 0x2, R158 ;  /* 0x0000000200f07825 */ /* 0x000fd400078e029e */
[----:B------:R1:W-:Y:S02]  /*3e670*/  @P1 STG.E.U16 desc[UR60][R240.64], R2 ;  /* 0x00000002f0001986 */ /* 0x0003e4000c10153c */
[----:B-1----:R-:W1:Y:S01]  /*3e680*/  LDC.64 R240, c[0x0][0x228] ;  /* 0x00008a00fff07b82 */ /* 0x002e620000000a00 */
[----:B------:R-:W-:-:S05]  /*3e690*/  VIADD R2, R3, 0x2 ;  /* 0x0000000203027836 */ /* 0x000fca0000000000 */
[----:B0-----:R-:W-:Y:S01]  /*3e6a0*/  ISETP.GE.AND P1, PT, R2, R252, PT ;  /* 0x000000fc0200720c */ /* 0x001fe20003f26270 */
[----:B------:R-:W-:Y:S02]  /*3e6b0*/  IMAD.IADD R0, R0, 0x1, R157 ;  /* 0x0000000100007824 */ /* 0x000fe400078e029d */
[----:B------:R-:W-:Y:S02]  /*3e6c0*/  IMAD.MOV.U32 R238, RZ, RZ, R239 ;  /* 0x000000ffffee7224 */ /* 0x000fe400078e00ef */
[----:B-1----:R-:W-:Y:S01]  /*3e6d0*/  IMAD.MOV.U32 R103, RZ, RZ, R240 ;  /* 0x000000ffff677224 */ /* 0x002fe200078e00f0 */
[----:B----4-:R-:W-:Y:S01]  /*3e6e0*/  PRMT R2, R251, 0x7632, R2 ;  /* 0x00007632fb027816 */ /* 0x010fe20000000002 */
[----:B------:R-:W0:Y:S03]  /*3e6f0*/  LDC R252, c[0x0][0x22c] ;  /* 0x00008b00fffc7b82 */ /* 0x000e260000000800 */
[----:B------:R-:W-:Y:S01]  /*3e700*/  ISETP.LT.AND P2, PT, R23, R103, !P1 ;  /* 0x000000671700720c */ /* 0x000fe20004f41270 */
[----:B------:R-:W-:-:S02]  /*3e710*/  IMAD.MOV.U32 R239, RZ, RZ, R241 ;  /* 0x000000ffffef7224 */ /* 0x000fc400078e00f1 */
[----:B------:R-:W-:-:S10]  /*3e720*/  IMAD.WIDE R240, R0, 0x2, R20 ;  /* 0x0000000200f07825 */ /* 0x000fd400078e0214 */
[----:B------:R1:W-:Y:S02]  /*3e730*/  @P2 STG.E.U16 desc[UR60][R240.64], R251 ;  /* 0x000000fbf0002986 */ /* 0x0003e4000c10153c */
[----:B-1----:R-:W1:Y:S01]  /*3e740*/  LDC.64 R240, c[0x0][0x228] ;  /* 0x00008a00fff07b82 */ /* 0x002e620000000a00 */
[----:B------:R-:W-:-:S04]  /*3e750*/  IMAD.WIDE R242, R0, 0x2, R158 ;  /* 0x0000000200f27825 */ /* 0x000fc800078e029e */
[----:B-1----:R-:W-:-:S05]  /*3e760*/  IMAD.MOV.U32 R103, RZ, RZ, R240 ;  /* 0x000000ffff677224 */ /* 0x002fca00078e00f0 */
[----:B------:R-:W-:-:S13]  /*3e770*/  ISETP.LT.AND P1, PT, R156, R103, !P1 ;  /* 0x000000679c00720c */ /* 0x000fda0004f21270 */
[----:B------:R1:W-:Y:S02]  /*3e780*/  @P1 STG.E.U16 desc[UR60][R242.64], R2 ;  /* 0x00000002f2001986 */ /* 0x0003e4000c10153c */
[----:B-1----:R-:W1:Y:S01]  /*3e790*/  LDC.64 R242, c[0x0][0x228] ;  /* 0x00008a00fff27b82 */ /* 0x002e620000000a00 */
[----:B------:R-:W-:-:S05]  /*3e7a0*/  VIADD R2, R3, 0x3 ;  /* 0x0000000303027836 */ /* 0x000fca0000000000 */
[----:B0-----:R-:W-:Y:S01]  /*3e7b0*/  ISETP.GE.AND P1, PT, R2, R252, PT ;  /* 0x000000fc0200720c */ /* 0x001fe20003f26270 */
[----:B------:R-:W-:Y:S01]  /*3e7c0*/  IMAD.IADD R0, R0, 0x1, R157 ;  /* 0x0000000100007824 */ /* 0x000fe200078e029d */
[----:B------:R-:W0:Y:S01]  /*3e7d0*/  LDC R252, c[0x0][0x22c] ;  /* 0x00008b00fffc7b82 */ /* 0x000e220000000800 */
[----:B-1----:R-:W-:-:S05]  /*3e7e0*/  IMAD.MOV.U32 R103, RZ, RZ, R242 ;  /* 0x000000ffff677224 */ /* 0x002fca00078e00f2 */
[----:B------:R-:W-:Y:S01]  /*3e7f0*/  ISETP.LT.AND P2, PT, R23, R103, !P1 ;  /* 0x000000671700720c */ /* 0x000fe20004f41270 */
[----:B------:R1:W-:Y:S01]  /*3e800*/  STL [R1+0x44], R243 ;  /* 0x000044f301007387 */ /* 0x0003e20000100800 */
[----:B--2---:R-:W-:Y:S01]  /*3e810*/  PRMT R2, R249, 0x7632, R2 ;  /* 0x00007632f9027816 */ /* 0x004fe20000000002 */
[----:B-1----:R-:W-:-:S10]  /*3e820*/  IMAD.WIDE R242, R0, 0x2, R20 ;  /* 0x0000000200f27825 */ /* 0x002fd400078e0214 */
[----:B------:R1:W-:Y:S04]  /*3e830*/  @P2 STG.E.U16 desc[UR60][R242.64], R249 ;  /* 0x000000f9f2002986 */ /* 0x0003e8000c10153c */
[----:B-1----:R-:W2:Y:S01]  /*3e840*/  LDL.LU R249, [R1+0x18] ;  /* 0x0000180001f97983 */ /* 0x002ea20000300800 */
[----:B------:R-:W1:Y:S01]  /*3e850*/  LDC.64 R242, c[0x0][0x228] ;  /* 0x00008a00fff27b82 */ /* 0x000e620000000a00 */
[----:B------:R-:W-:Y:S02]  /*3e860*/  IMAD.MOV.U32 R240, RZ, RZ, R241 ;  /* 0x000000fffff07224 */ /* 0x000fe400078e00f1 */
[----:B-1----:R-:W-:-:S05]  /*3e870*/  IMAD.MOV.U32 R103, RZ, RZ, R242 ;  /* 0x000000ffff677224 */ /* 0x002fca00078e00f2 */
[----:B------:R-:W-:Y:S01]  /*3e880*/  ISETP.LT.AND P1, PT, R156, R103, !P1 ;  /* 0x000000679c00720c */ /* 0x000fe20004f21270 */
[----:B------:R-:W-:Y:S02]  /*3e890*/  IMAD.MOV.U32 R241, RZ, RZ, R243 ;  /* 0x000000fffff17224 */ /* 0x000fe400078e00f3 */
[----:B------:R-:W-:-:S10]  /*3e8a0*/  IMAD.WIDE R242, R0, 0x2, R158 ;  /* 0x0000000200f27825 */ /* 0x000fd400078e029e */
        /* <DEDUP_REMOVED lines=8> */
[----:B------:R1:W-:Y:S04]  /*3e930*/  STL [R1+0x34], R243 ;  /* 0x000034f301007387 */ /* 0x0003e80000100800 */
[----:B------:R-:W3:Y:S01]  /*3e940*/  LDL.LU R251, [R1+0x2c] ;  /* 0x00002c0001fb7983 */ /* 0x000ee20000300800 */
[----:B-1----:R-:W-:-:S07]  /*3e950*/  IMAD.WIDE R242, R0, 0x2, R20 ;  /* 0x0000000200f27825 */ /* 0x002fce00078e0214 */
[----:B------:R1:W-:Y:S02]  /*3e960*/  @P2 STG.E.U16 desc[UR60][R242.64], R248 ;  /* 0x000000f8f2002986 */ /* 0x0003e4000c10153c */
[----:B-1----:R-:W1:Y:S01]  /*3e970*/  LDC.64 R242, c[0x0][0x228] ;  /* 0x00008a00fff27b82 */ /* 0x002e620000000a00 */
[----:B------:R-:W-:Y:S01]  /*3e980*/  PRMT R2, R248, 0x7632, R2 ;  /* 0x00007632f8027816 */ /* 0x000fe20000000002 */
[----:B------:R-:W-:Y:S01]  /*3e990*/  IMAD.WIDE R244, R0, 0x2, R158 ;  /* 0x0000000200f47825 */ /* 0x000fe200078e029e */
[----:B------:R-:W4:Y:S03]  /*3e9a0*/  LDL.LU R248, [R1+0x1c] ;  /* 0x00001c0001f87983 */ /* 0x000f260000300800 */
[----:B-1----:R-:W-:-:S05]  /*3e9b0*/  IMAD.MOV.U32 R103, RZ, RZ, R242 ;  /* 0x000000ffff677224 */ /* 0x002fca00078e00f2 */
[----:B------:R-:W-:-:S13]  /*3e9c0*/  ISETP.LT.AND P1, PT, R156, R103, !P1 ;  /* 0x000000679c00720c */ /* 0x000fda0004f21270 */
[----:B------:R1:W-:Y:S02]  /*3e9d0*/  @P1 STG.E.U16 desc[UR60][R244.64], R2 ;  /* 0x00000002f4001986 */ /* 0x0003e4000c10153c */
[----:B-1----:R-:W-:-:S05]  /*3e9e0*/  VIADD R2, R3, 0x5 ;  /* 0x0000000503027836 */ /* 0x002fca0000000000 */
[----:B0-----:R-:W-:Y:S01]  /*3e9f0*/  ISETP.GE.AND P1, PT, R2, R252, PT ;  /* 0x000000fc0200720c */ /* 0x001fe20003f26270 */
[----:B------:R-:W-:Y:S01]  /*3ea00*/  IMAD.IADD R0, R0, 0x1, R157 ;  /* 0x0000000100007824 */ /* 0x000fe200078e029d */
[----:B------:R-:W0:Y:S02]  /*3ea10*/  LDC R252, c[0x0][0x22c] ;  /* 0x00008b00fffc7b82 */ /* 0x000e240000000800 */
[----:B------:R-:W-:-:S06]  /*3ea20*/  ISETP.LT.AND P2, PT, R156, R102, !P1 ;  /* 0x000000669c00720c */ /* 0x000fcc0004f41270 */
[----:B------:R-:W1:Y:S01]  /*3ea30*/  LDC.64 R102, c[0x0][0x228] ;  /* 0x00008a00ff667b82 */ /* 0x000e620000000a00 */
[----:B------:R-:W-:Y:S02]  /*3ea40*/  IMAD.MOV.U32 R242, RZ, RZ, R243 ;  /* 0x000000fffff27224 */ /* 0x000fe400078e00f3 */
[----:B-1----:R-:W-:-:S05]  /*3ea50*/  IMAD.MOV.U32 R244, RZ, RZ, R102 ;  /* 0x000000fffff47224 */ /* 0x002fca00078e0066 */
[----:B------:R-:W-:Y:S01]  /*3ea60*/  ISETP.LT.AND P1, PT, R23, R244, !P1 ;  /* 0x000000f41700720c */ /* 0x000fe20004f21270 */
[----:B------:R-:W-:-:S04]  /*3ea70*/  IMAD.WIDE R244, R0, 0x2, R20 ;  /* 0x0000000200f47825 */ /* 0x000fc800078e0214 */
[----:B------:R-:W-:Y:S02]  /*3ea80*/  IMAD.MOV.U32 R243, RZ, RZ, R103 ;  /* 0x000000fffff37224 */ /* 0x000fe400078e0067 */
[----:B------:R-:W4:Y:S06]  /*3ea90*/  LDL.LU.64 R102, [R1+0x18e0] ;  /* 0x0018e00001667983 */ /* 0x000f2c0000300a00 */
[----:B--2---:R1:W-:Y:S01]  /*3eaa0*/  @P1 STG.E.U16 desc[UR60][R244.64], R249 ;  /* 0x000000f9f4001986 */ /* 0x0043e2000c10153c */
[----:B------:R-:W-:Y:S01]  /*3eab0*/  PRMT R2, R249, 0x7632, R2 ;  /* 0x00007632f9027816 */ /* 0x000fe20000000002 */
[----:B-1----:R-:W-:-:S05]  /*3eac0*/  IMAD.WIDE R244, R0, 0x2, R158 ;  /* 0x0000000200f47825 */ /* 0x002fca00078e029e */
[----:B------:R1:W-:Y:S04]  /*3ead0*/  @P2 STG.E.U16 desc[UR60][R244.64], R2 ;  /* 0x00000002f4002986 */ /* 0x0003e8000c10153c */
[----:B-1----:R-:W2:Y:S04]  /*3eae0*/  LDL.LU.64 R244, [R1+0x18d8] ;  /* 0x0018d80001f47983 */ /* 0x002ea80000300a00 */
[----:B------:R-:W2:Y:S01]  /*3eaf0*/  LDL.LU R249, [R1] ;  /* 0x0000000001f97983 */ /* 0x000ea20000300800 */
[----:B------:R-:W-:-:S05]  /*3eb00*/  VIADD R2, R3, 0x6 ;  /* 0x0000000603027836 */ /* 0x000fca0000000000 */
[----:B0-----:R-:W-:Y:S02]  /*3eb10*/  ISETP.GE.AND P1, PT, R2, R252, PT ;  /* 0x000000fc0200720c */ /* 0x001fe40003f26270 */
[----:B------:R-:W0:Y:S02]  /*3eb20*/  LDC R2, c[0x0][0x228] ;  /* 0x00008a00ff027b82 */ /* 0x000e240000000800 */
[----:B------:R-:W-:Y:S01]  /*3eb30*/  ISETP.LT.AND P2, PT, R23, R246, !P1 ;  /* 0x000000f61700720c */ /* 0x000fe20004f41270 */
[----:B------:R-:W-:-:S05]  /*3eb40*/  IMAD.IADD R0, R0, 0x1, R157 ;  /* 0x0000000100007824 */ /* 0x000fca00078e029d */
[----:B------:R-:W1:Y:S01]  /*3eb50*/  LDC R252, c[0x0][0x22c] ;  /* 0x00008b00fffc7b82 */ /* 0x000e620000000800 */
[----:B------:R-:W-:Y:S01]  /*3eb60*/  IMAD.WIDE R246, R0, 0x2, R20 ;  /* 0x0000000200f67825 */ /* 0x000fe200078e0214 */
[----:B0-----:R-:W-:-:S05]  /*3eb70*/  ISETP.LT.AND P1, PT, R156, R2, !P1 ;  /* 0x000000029c00720c */ /* 0x001fca0004f21270 */
[----:B---3--:R0:W-:Y:S01]  /*3eb80*/  @P2 STG.E.U16 desc[UR60][R246.64], R251 ;  /* 0x000000fbf6002986 */ /* 0x0081e2000c10153c */
[----:B------:R-:W-:Y:S01]  /*3eb90*/  PRMT R2, R251, 0x7632, R2 ;  /* 0x00007632fb027816 */ /* 0x000fe20000000002 */
[----:B0-----:R-:W-:-:S06]  /*3eba0*/  IMAD.WIDE R246, R0, 0x2, R158 ;  /* 0x0000000200f67825 */ /* 0x001fcc00078e029e */
[----:B------:R0:W-:Y:S02]  /*3ebb0*/  @P1 STG.E.U16 desc[UR60][R246.64], R2 ;  /* 0x00000002f6001986 */ /* 0x0001e4000c10153c */
[----:B0-----:R-:W0:Y:S01]  /*3ebc0*/  LDC R246, c[0x0][0x228] ;  /* 0x00008a00fff67b82 */ /* 0x001e220000000800 */
[----:B------:R-:W-:-:S05]  /*3ebd0*/  VIADD R2, R3, 0x7 ;  /* 0x0000000703027836 */ /* 0x000fca0000000000 */
[----:B-1----:R-:W-:Y:S02]  /*3ebe0*/  ISETP.GE.AND P1, PT, R2, R252, PT ;  /* 0x000000fc0200720c */ /* 0x002fe40003f26270 */
[----:B------:R-:W1:Y:S01]  /*3ebf0*/  LDC R2, c[0x0][0x228] ;  /* 0x00008a00ff027b82 */ /* 0x000e620000000800 */
[----:B------:R-:W-:-:S07]  /*3ec00*/  IMAD.IADD R0, R0, 0x1, R157 ;  /* 0x0000000100007824 */ /* 0x000fce00078e029d */
[----:B------:R-:W3:Y:S01]  /*3ec10*/  LDC R252, c[0x0][0x228] ;  /* 0x00008a00fffc7b82 */ /* 0x000ee20000000800 */
[----:B0-----:R-:W-:Y:S01]  /*3ec20*/  ISETP.LT.AND P2, PT, R23, R246, !P1 ;  /* 0x000000f61700720c */ /* 0x001fe20004f41270 */
[----:B------:R-:W-:Y:S01]  /*3ec30*/  IMAD.WIDE R246, R0, 0x2, R20 ;  /* 0x0000000200f67825 */ /* 0x000fe200078e0214 */
[----:B-1----:R-:W-:Y:S02]  /*3ec40*/  ISETP.LT.AND P1, PT, R156, R2, !P1 ;  /* 0x000000029c00720c */ /* 0x002fe40004f21270 */
[----:B----4-:R-:W-:-:S09]  /*3ec50*/  PRMT R2, R248, 0x7632, R2 ;  /* 0x00007632f8027816 */ /* 0x010fd20000000002 */
[----:B------:R0:W-:Y:S02]  /*3ec60*/  @P2 STG.E.U16 desc[UR60][R246.64], R248 ;  /* 0x000000f8f6002986 */ /* 0x0001e4000c10153c */
[----:B0-----:R-:W-:-:S05]  /*3ec70*/  IMAD.WIDE R246, R0, 0x2, R158 ;  /* 0x0000000200f67825 */ /* 0x001fca00078e029e */
[----:B------:R0:W-:Y:S02]  /*3ec80*/  @P1 STG.E.U16 desc[UR60][R246.64], R2 ;  /* 0x00000002f6001986 */ /* 0x0001e4000c10153c */
[----:B0-----:R-:W0:Y:S01]  /*3ec90*/  LDC R246, c[0x0][0x22c] ;  /* 0x00008b00fff67b82 */ /* 0x001e220000000800 */
[----:B------:R-:W-:Y:S01]  /*3eca0*/  VIADD R2, R3, 0x8 ;  /* 0x0000000803027836 */ /* 0x000fe20000000000 */
[----:B------:R-:W4:Y:S01]  /*3ecb0*/  LDL.LU R247, [R1+0x4] ;  /* 0x0000040001f77983 */ /* 0x000f220000300800 */
[----:B------:R-:W-:-:S03]  /*3ecc0*/  IMAD.IADD R0, R0, 0x1, R157 ;  /* 0x0000000100007824 */ /* 0x000fc600078e029d */
[----:B0-----:R-:W-:Y:S02]  /*3ecd0*/  ISETP.GE.AND P1, PT, R2, R246, PT ;  /* 0x000000f60200720c */ /* 0x001fe40003f26270 */
[----:B------:R-:W0:Y:S02]  /*3ece0*/  LDC R2, c[0x0][0x228] ;  /* 0x00008a00ff027b82 */ /* 0x000e240000000800 */
[----:B---3--:R-:W-:-:S06]  /*3ecf0*/  ISETP.LT.AND P2, PT, R23, R252, !P1 ;  /* 0x000000fc1700720c */ /* 0x008fcc0004f41270 */
[----:B------:R-:W1:Y:S01]  /*3ed00*/  LDC R252, c[0x0][0x22c] ;  /* 0x00008b00fffc7b82 */ /* 0x000e620000000800 */
[----:B------:R-:W-:-:S07]  /*3ed10*/  IMAD.WIDE R250, R0, 0x2, R20 ;  /* 0x0000000200fa7825 */ /* 0x000fce00078e0214 */
[----:B------:R-:W3:Y:S01]  /*3ed20*/  LDC R246, c[0x0][0x228] ;  /* 0x00008a00fff67b82 */ /* 0x000ee20000000800 */
[----:B--2---:R2:W-:Y:S01]  /*3ed30*/  @P2 STG.E.U16 desc[UR60][R250.64], R249 ;  /* 0x000000f9fa002986 */ /* 0x0045e2000c10153c */
[----:B0-----:R-:W-:Y:S01]  /*3ed40*/  ISETP.LT.AND P2, PT, R156, R2, !P1 ;  /* 0x000000029c00720c */ /* 0x001fe20004f41270 */
[----:B------:R-:W-:-:S05]  /*3ed50*/  VIADD R2, R3, 0x9 ;  /* 0x0000000903027836 */ /* 0x000fca0000000000 */
[----:B-1----:R-:W-:Y:S02]  /*3ed60*/  ISETP.GE.AND P1, PT, R2, R252, PT ;  /* 0x000000fc0200720c */ /* 0x002fe40003f26270 */
[----:B------:R-:W-:Y:S01]  /*3ed70*/  PRMT R2, R249, 0x7632, R2 ;  /* 0x00007632f9027816 */ /* 0x000fe20000000002 */
[----:B------:R-:W0:Y:S01]  /*3ed80*/  LDC R252, c[0x0][0x22c] ;  /* 0x00008b00fffc7b82 */ /* 0x000e220000000800 */
[----:B--2---:R-:W-:-:S05]  /*3ed90*/  IMAD.WIDE R248, R0, 0x2, R158 ;  /* 0x0000000200f87825 */ /* 0x004fca00078e029e */
[----:B------:R1:W-:Y:S02]  /*3eda0*/  @P2 STG.E.U16 desc[UR60][R248.64], R2 ;  /* 0x00000002f8002986 */ /* 0x0003e4000c10153c */
[----:B------:R-:W2:Y:S02]  /*3edb0*/  LDC R250, c[0x0][0x228] ;  /* 0x00008a00fffa7b82 */ /* 0x000ea40000000800 */
[----:B-1----:R-:W4:Y:S01]  /*3edc0*/  LDL.LU.64 R248, [R1+0x18d0] ;  /* 0x0018d00001f87983 */ /* 0x002f220000300a00 */
[----:B------:R-:W-:Y:S01]  /*3edd0*/  IMAD.IADD R0, R0, 0x1, R157 ;  /* 0x0000000100007824 */ /* 0x000fe200078e029d */
[----:B--2---:R-:W-:Y:S02]  /*3ede0*/  ISETP.LT.AND P2, PT, R23, R250, !P1 ;  /* 0x000000fa1700720c */ /* 0x004fe40004f41270 */
[----:B---3--:R-:W-:Y:S01]  /*3edf0*/  ISETP.LT.AND P1, PT, R156, R246, !P1 ;  /* 0x000000f69c00720c */ /* 0x008fe20004f21270 */
[----:B------:R-:W-:-:S04]  /*3ee00*/  IMAD.WIDE R250, R0, 0x2, R20 ;  /* 0x0000000200fa7825 */ /* 0x000fc800078e0214 */
[----:B------:R-:W-:-:S06]  /*3ee10*/  VIADD R2, R3, 0xa ;  /* 0x0000000a03027836 */ /* 0x000fcc0000000000 */
[----:B----4-:R1:W-:Y:S02]  /*3ee20*/  @P2 STG.E.U16 desc[UR60][R250.64], R248 ;  /* 0x000000f8fa002986 */ /* 0x0103e4000c10153c */
[----:B-1----:R-:W-:Y:S01]  /*3ee30*/  PRMT R248, R248, 0x7632, R248 ;  /* 0x00007632f8f87816 */ /* 0x002fe200000000f8 */
[----:B------:R-:W-:-:S05]  /*3ee40*/  IMAD.WIDE R250, R0, 0x2, R158 ;  /* 0x0000000200fa7825 */ /* 0x000fca00078e029e */
[----:B------:R1:W-:Y:S02]  /*3ee50*/  @P1 STG.E.U16 desc[UR60][R250.64], R248 ;  /* 0x000000f8fa001986 */ /* 0x0003e4000c10153c */
[----:B-1----:R-:W1:Y:S01]  /*3ee60*/  LDC R248, c[0x0][0x228] ;  /* 0x00008a00fff87b82 */ /* 0x002e620000000800 */
[----:B0-----:R-:W-:-:S07]  /*3ee70*/  ISETP.GE.AND P1, PT, R2, R252, PT ;  /* 0x000000fc0200720c */ /* 0x001fce0003f26270 */
[----:B------:R-:W0:Y:S08]  /*3ee80*/  LDC R2, c[0x0][0x228] ;  /* 0x00008a00ff027b82 */ /* 0x000e300000000800 */
[----:B------:R-:W2:Y:S01]  /*3ee90*/  LDC R252, c[0x0][0x22c] ;  /* 0x00008b00fffc7b82 */ /* 0x000ea20000000800 */
[----:B------:R-:W-:Y:S01]  /*3eea0*/  IMAD.IADD R0, R0, 0x1, R157 ;  /* 0x0000000100007824 */ /* 0x000fe200078e029d */
[----:B-1----:R-:W-:-:S03]  /*3eeb0*/  ISETP.LT.AND P2, PT, R23, R248, !P1 ;  /* 0x000000f81700720c */ /* 0x002fc60004f41270 */
[----:B------:R-:W-:-:S03]  /*3eec0*/  IMAD.WIDE R250, R0, 0x2, R20 ;  /* 0x0000000200fa7825 */ /* 0x000fc600078e0214 */
[----:B------:R-:W1:Y:S07]  /*3eed0*/  LDC R248, c[0x0][0x228] ;  /* 0x00008a00fff87b82 */ /* 0x000e6e0000000800 */
[----:B------:R3:W-:Y:S01]  /*3eee0*/  @P2 STG.E.U16 desc[UR60][R250.64], R247 ;  /* 0x000000f7fa002986 */ /* 0x0007e2000c10153c */
[----:B0-----:R-:W-:Y:S01]  /*3eef0*/  ISETP.LT.AND P2, PT, R156, R2, !P1 ;  /* 0x000000029c00720c */ /* 0x001fe20004f41270 */
[----:B------:R-:W-:-:S05]  /*3ef00*/  VIADD R2, R3, 0xb ;  /* 0x0000000b03027836 */ /* 0x000fca0000000000 */
[----:B--2---:R-:W-:Y:S02]  /*3ef10*/  ISETP.GE.AND P1, PT, R2, R252, PT ;  /* 0x000000fc0200720c */ /* 0x004fe40003f26270 */
[----:B------:R-:W-:Y:S01]  /*3ef20*/  PRMT R2, R247, 0x7632, R2 ;  /* 0x00007632f7027816 */ /* 0x000fe20000000002 */
[----:B------:R-:W0:Y:S01]  /*3ef30*/  LDC R252, c[0x0][0x228] ;  /* 0x00008a00fffc7b82 */ /* 0x000e220000000800 */
[----:B---3--:R-:W-:Y:S01]  /*3ef40*/  IMAD.WIDE R246, R0, 0x2, R158 ;  /* 0x0000000200f67825 */ /* 0x008fe200078e029e */
[----:B------:R-:W2:Y:S04]  /*3ef50*/  LDL.LU.64 R250, [R1+0x18c8] ;  /* 0x0018c80001fa7983 */ /* 0x000ea80000300a00 */
[----:B------:R3:W-:Y:S01]  /*3ef60*/  @P2 STG.E.U16 desc[UR60][R246.64], R2 ;  /* 0x00000002f6002986 */ /* 0x0007e2000c10153c */
[----:B-1----:R-:W-:-:S02]  /*3ef70*/  ISETP.LT.AND P2, PT, R23, R248, !P1 ;  /* 0x000000f81700720c */ /* 0x002fc40004f41270 */
[----:B------:R-:W1:Y:S08]  /*3ef80*/  LDC R248, c[0x0][0x22c] ;  /* 0x00008b00fff87b82 */ /* 0x000e700000000800 */
[----:B---3--:R-:W3:Y:S01]  /*3ef90*/  LDC R2, c[0x0][0x228] ;  /* 0x00008a00ff027b82 */ /* 0x008ee20000000800 */
[----:B------:R-:W-:-:S04]  /*3efa0*/  IMAD.IADD R0, R0, 0x1, R157 ;  /* 0x0000000100007824 */ /* 0x000fc800078e029d */
[----:B------:R-:W-:-:S05]  /*3efb0*/  IMAD.WIDE R246, R0, 0x2, R20 ;  /* 0x0000000200f67825 */ /* 0x000fca00078e0214 */
[----:B------:R4:W-:Y:S04]  /*3efc0*/  @P2 STG.E.U16 desc[UR60][R246.64], R249 ;  /* 0x000000f9f6002986 */ /* 0x0009e8000c10153c */
[----:B----4-:R-:W4:Y:S01]  /*3efd0*/  LDL.LU R247, [R1+0xc] ;  /* 0x00000c0001f77983 */ /* 0x010f220000300800 */
[----:B------:R-:W2:Y:S01]  /*3efe0*/  LDC R246, c[0x0][0x22c] ;  /* 0x00008b00fff67b82 */ /* 0x000ea20000000800 */
[----:B---3--:R-:W-:Y:S01]  /*3eff0*/  ISETP.LT.AND P2, PT, R156, R2, !P1 ;  /* 0x000000029c00720c */ /* 0x008fe20004f41270 */
[----:B------:R-:W-:-:S05]  /*3f000*/  VIADD R2, R3, 0xc ;  /* 0x0000000c03027836 */ /* 0x000fca0000000000 */
[----:B-1----:R-:W-:Y:S02]  /*3f010*/  ISETP.GE.AND P1, PT, R2, R248, PT ;  /* 0x000000f80200720c */ /* 0x002fe40003f26270 */
[----:B------:R-:W-:Y:S01]  /*3f020*/  PRMT R2, R249, 0x7632, R2 ;  /* 0x00007632f9027816 */ /* 0x000fe20000000002 */
[----:B------:R-:W-:-:S04]  /*3f030*/  IMAD.WIDE R248, R0, 0x2, R158 ;  /* 0x0000000200f87825 */ /* 0x000fc800078e029e */
[----:B------:R-:W-:Y:S02]  /*3f040*/  IMAD.IADD R0, R0, 0x1, R157 ;  /* 0x0000000100007824 */ /* 0x000fe400078e029d */
[----:B------:R-:W3:Y:S04]  /*3f050*/  LDL.LU R157, [R1+0x8] ;  /* 0x00000800019d7983 */ /* 0x000ee80000300800 */
[----:B------:R1:W-:Y:S02]  /*3f060*/  @P2 STG.E.U16 desc[UR60][R248.64], R2 ;  /* 0x00000002f8002986 */ /* 0x0003e4000c10153c */
[----:B-1----:R-:W1:Y:S01]  /*3f070*/  LDC R249, c[0x0][0x228] ;  /* 0x00008a00fff97b82 */ /* 0x002e620000000800 */
[----:B0-----:R-:W-:-:S07]  /*3f080*/  ISETP.LT.AND P2, PT, R23, R252, !P1 ;  /* 0x000000fc1700720c */ /* 0x001fce0004f41270 */
[----:B------:R-:W0:Y:S01]  /*3f090*/  LDC R252, c[0x0][0x228] ;  /* 0x00008a00fffc7b82 */ /* 0x000e220000000800 */
[----:B-1----:R-:W-:Y:S01]  /*3f0a0*/  ISETP.LT.AND P1, PT, R156, R249, !P1 ;  /* 0x000000f99c00720c */ /* 0x002fe20004f21270 */
[----:B------:R-:W-:-:S05]  /*3f0b0*/  IMAD.WIDE R248, R0, 0x2, R20 ;  /* 0x0000000200f87825 */ /* 0x000fca00078e0214 */
[----:B---3--:R1:W-:Y:S01]  /*3f0c0*/  @P2 STG.E.U16 desc[UR60][R248.64], R157 ;  /* 0x0000009df8002986 */ /* 0x0083e2000c10153c */
[----:B------:R-:W-:Y:S01]  /*3f0d0*/  PRMT R2, R157, 0x7632, R2 ;  /* 0x000076329d027816 */ /* 0x000fe20000000002 */
[----:B-1----:R-:W-:Y:S01]  /*3f0e0*/  IMAD.WIDE R248, R0, 0x2, R158 ;  /* 0x0000000200f87825 */ /* 0x002fe200078e029e */
[----:B------:R-:W1:Y:S04]  /*3f0f0*/  LDC R157, c[0x0][0x248] ;  /* 0x00009200ff9d7b82 */ /* 0x000e680000000800 */
[----:B------:R3:W-:Y:S02]  /*3f100*/  @P1 STG.E.U16 desc[UR60][R248.64], R2 ;  /* 0x00000002f8001986 */ /* 0x0007e4000c10153c */
[----:B---3--:R-:W-:-:S05]  /*3f110*/  VIADD R2, R3, 0xd ;  /* 0x0000000d03027836 */ /* 0x008fca0000000000 */
[----:B--2---:R-:W-:Y:S02]  /*3f120*/  ISETP.GE.AND P1, PT, R2, R246, PT ;  /* 0x000000f60200720c */ /* 0x004fe40003f26270 */
[----:B------:R-:W2:Y:S02]  /*3f130*/  LDC R2, c[0x0][0x228] ;  /* 0x00008a00ff027b82 */ /* 0x000ea40000000800 */
[----:B0-----:R-:W-:-:S06]  /*3f140*/  ISETP.LT.AND P2, PT, R23, R252, !P1 ;  /* 0x000000fc1700720c */ /* 0x001fcc0004f41270 */
[----:B------:R-:W0:Y:S01]  /*3f150*/  LDC R252, c[0x0][0x22c] ;  /* 0x00008b00fffc7b82 */ /* 0x000e220000000800 */
[----:B-1----:R-:W-:-:S04]  /*3f160*/  IMAD.IADD R0, R0, 0x1, R157 ;  /* 0x0000000100007824 */ /* 0x002fc800078e029d */
[----:B------:R-:W-:-:S03]  /*3f170*/  IMAD.WIDE R248, R0, 0x2, R20 ;  /* 0x0000000200f87825 */ /* 0x000fc600078e0214 */
[----:B------:R-:W1:Y:S02]  /*3f180*/  LDC R246, c[0x0][0x228] ;  /* 0x00008a00fff67b82 */ /* 0x000e640000000800 */
[----:B------:R3:W-:Y:S01]  /*3f190*/  @P2 STG.E.U16 desc[UR60][R248.64], R250 ;  /* 0x000000faf8002986 */ /* 0x0007e2000c10153c */
[----:B--2---:R-:W-:Y:S01]  /*3f1a0*/  ISETP.LT.AND P2, PT, R156, R2, !P1 ;  /* 0x000000029c00720c */ /* 0x004fe20004f41270 */
[----:B------:R-:W-:-:S05]  /*3f1b0*/  VIADD R2, R3, 0xe ;  /* 0x0000000e03027836 */ /* 0x000fca0000000000 */
[----:B0-----:R-:W-:Y:S02]  /*3f1c0*/  ISETP.GE.AND P1, PT, R2, R252, PT ;  /* 0x000000fc0200720c */ /* 0x001fe40003f26270 */
[----:B------:R-:W0:Y:S01]  /*3f1d0*/  LDC R252, c[0x0][0x228] ;  /* 0x00008a00fffc7b82 */ /* 0x000e220000000800 */
[----:B---3--:R-:W-:Y:S01]  /*3f1e0*/  PRMT R250, R250, 0x7632, R250 ;  /* 0x00007632fafa7816 */ /* 0x008fe200000000fa */
[----:B------:R-:W-:-:S05]  /*3f1f0*/  IMAD.WIDE R248, R0, 0x2, R158 ;  /* 0x0000000200f87825 */ /* 0x000fca00078e029e */
[----:B------:R2:W-:Y:S01]  /*3f200*/  @P2 STG.E.U16 desc[UR60][R248.64], R250 ;  /* 0x000000faf8002986 */ /* 0x0005e2000c10153c */
[----:B------:R-:W-:Y:S01]  /*3f210*/  IMAD.IADD R0, R0, 0x1, R157 ;  /* 0x0000000100007824 */ /* 0x000fe200078e029d */
[----:B----4-:R-:W-:Y:S01]  /*3f220*/  PRMT R2, R247, 0x7632, R2 ;  /* 0x00007632f7027816 */ /* 0x010fe20000000002 */
[----:B--2---:R-:W2:Y:S01]  /*3f230*/  LDC R250, c[0x0][0x22c] ;  /* 0x00008b00fffa7b82 */ /* 0x004ea20000000800 */
[----:B0-----:R-:W-:Y:S02]  /*3f240*/  ISETP.LT.AND P2, PT, R23, R252, !P1 ;  /* 0x000000fc1700720c */ /* 0x001fe40004f41270 */
[----:B-1----:R-:W-:Y:S01]  /*3f250*/  ISETP.LT.AND P1, PT, R156, R246, !P1 ;  /* 0x000000f69c00720c */ /* 0x002fe20004f21270 */
[----:B------:R-:W-:-:S10]  /*3f260*/  IMAD.WIDE R248, R0, 0x2, R20 ;  /* 0x0000000200f87825 */ /* 0x000fd400078e0214 */
[----:B------:R0:W-:Y:S02]  /*3f270*/  @P2 STG.E.U16 desc[UR60][R248.64], R247 ;  /* 0x000000f7f8002986 */ /* 0x0001e4000c10153c */
[----:B0-----:R-:W-:-:S05]  /*3f280*/  IMAD.WIDE R248, R0, 0x2, R158 ;  /* 0x0000000200f87825 */ /* 0x001fca00078e029e */
[----:B------:R0:W-:Y:S02]  /*3f290*/  @P1 STG.E.U16 desc[UR60][R248.64], R2 ;  /* 0x00000002f8001986 */ /* 0x0001e4000c10153c */
[----:B0-----:R-:W0:Y:S01]  /*3f2a0*/  LDC R248, c[0x0][0x228] ;  /* 0x00008a00fff87b82 */ /* 0x001e220000000800 */
[----:B------:R-:W-:-:S05]  /*3f2b0*/  VIADD R2, R3, 0xf ;  /* 0x0000000f03027836 */ /* 0x000fca0000000000 */
[----:B--2---:R-:W-:Y:S02]  /*3f2c0*/  ISETP.GE.AND P1, PT, R2, R250, PT ;  /* 0x000000fa0200720c */ /* 0x004fe40003f26270 */
[----:B------:R-:W1:Y:S08]  /*3f2d0*/  LDC R249, c[0x0][0x22c] ;  /* 0x00008b00fff97b82 */ /* 0x000e700000000800 */
[----:B------:R-:W2:Y:S01]  /*3f2e0*/  LDC R2, c[0x0][0x228] ;  /* 0x00008a00ff027b82 */ /* 0x000ea20000000800 */
[----:B0-----:R-:W-:Y:S01]  /*3f2f0*/  ISETP.LT.AND P3, PT, R23, R248, !P1 ;  /* 0x000000f81700720c */ /* 0x001fe20004f61270 */
[----:B------:R-:W-:-:S06]  /*3f300*/  IMAD.IADD R248, R0, 0x1, R157 ;  /* 0x0000000100f87824 */ /* 0x000fcc00078e029d */
[----:B------:R-:W0:Y:S01]  /*3f310*/  LDC R250, c[0x0][0x228] ;  /* 0x00008a00fffa7b82 */ /* 0x000e220000000800 */
[----:B------:R-:W-:-:S05]  /*3f320*/  IMAD.WIDE R246, R248, 0x2, R20 ;  /* 0x00000002f8f67825 */ /* 0x000fca00078e0214 */
[----:B------:R3:W-:Y:S04]  /*3f330*/  @P3 STG.E.U16 desc[UR60][R246.64], R251 ;  /* 0x000000fbf6003986 */ /* 0x0007e8000c10153c */
[----:B---3--:R-:W3:Y:S01]  /*3f340*/  LDL.LU.64 R246, [R1+0x18c0] ;  /* 0x0018c00001f67983 */ /* 0x008ee20000300a00 */
[----:B------:R-:W-:-:S05]  /*3f350*/  VIADD R0, R3, 0x10 ;  /* 0x0000001003007836 */ /* 0x000fca0000000000 */
[----:B-1----:R-:W-:-:S04]  /*3f360*/  ISETP.GE.AND P2, PT, R0, R249, PT ;  /* 0x000000f90000720c */ /* 0x002fc80003f46270 */
[----:B--2---:R-:W-:Y:S02]  /*3f370*/  ISETP.LT.AND P3, PT, R23, R2, !P2 ;  /* 0x000000021700720c */ /* 0x004fe40005761270 */
[----:B------:R-:W1:Y:S01]  /*3f380*/  LDC R2, c[0x0][0x228] ;  /* 0x00008a00ff027b82 */ /* 0x000e620000000800 */
[----:B------:R-:W-:-:S07]  /*3f390*/  IMAD.IADD R0, R248, 0x1, R157 ;  /* 0x00000001f8007824 */ /* 0x000fce00078e029d */
[----:B------:R-:W2:Y:S01]  /*3f3a0*/  LDC R157, c[0x0][0x22c] ;  /* 0x00008b00ff9d7b82 */ /* 0x000ea20000000800 */
[----:B0-----:R-:W-:Y:S01]  /*3f3b0*/  ISETP.LT.AND P1, PT, R156, R250, !P1 ;  /* 0x000000fa9c00720c */ /* 0x001fe20004f21270 */
[----:B------:R-:W-:Y:S01]  /*3f3c0*/  IMAD.WIDE R248, R248, 0x2, R158 ;  /* 0x00000002f8f87825 */ /* 0x000fe200078e029e */
[----:B------:R-:W-:-:S05]  /*3f3d0*/  PRMT R251, R251, 0x7632, R251 ;  /* 0x00007632fbfb7816 */ /* 0x000fca00000000fb */
[----:B------:R-:W0:Y:S01]  /*3f3e0*/  LDC R250, c[0x0][0x228] ;  /* 0x00008a00fffa7b82 */ /* 0x000e220000000800 */
[----:B-1----:R-:W-:Y:S01]  /*3f3f0*/  ISETP.LT.AND P2, PT, R156, R2, !P2 ;  /* 0x000000029c00720c */ /* 0x002fe20005741270 */
[----:B------:R-:W-:-:S04]  /*3f400*/  VIADD R2, R3, 0x11 ;  /* 0x0000001103027836 */ /* 0x000fc80000000000 */
[----:B------:R1:W-:Y:S01]  /*3f410*/  @P1 STG.E.U16 desc[UR60][R248.64], R251 ;  /* 0x000000fbf8001986 */ /* 0x0003e2000c10153c */
[----:B--2---:R-:W-:Y:S02]  /*3f420*/  ISETP.GE.AND P1, PT, R2, R157, PT ;  /* 0x0000009d0200720c */ /* 0x004fe40003f26270 */
[----:B------:R-:W2:Y:S08]  /*3f430*/  LDC R2, c[0x0][0x228] ;  /* 0x00008a00ff027b82 */ /* 0x000eb00000000800 */
[----:B-1----:R-:W1:Y:S01]  /*3f440*/  LDC R251, c[0x0][0x248] ;  /* 0x00009200fffb7b82 */ /* 0x002e620000000800 */
[----:B------:R-:W-:-:S05]  /*3f450*/  IMAD.WIDE R248, R0, 0x2, R20 ;  /* 0x0000000200f87825 */ /* 0x000fca00078e0214 */
[----:B------:R4:W-:Y:S02]  /*3f460*/  @P3 STG.E.U16 desc[UR60][R248.64], R244 ;  /* 0x000000f4f8003986 */ /* 0x0009e4000c10153c */
[----:B------:R-:W2:Y:S01]  /*3f470*/  LDC R157, c[0x0][0x228] ;  /* 0x00008a00ff9d7b82 */ /* 0x000ea20000000800 */
[----:B----4-:R-:W-:Y:S01]  /*3f480*/  PRMT R244, R244, 0x7632, R244 ;  /* 0x00007632f4f47816 */ /* 0x010fe200000000f4 */
[----:B------:R-:W-:-:S05]  /*3f490*/  IMAD.WIDE R248, R0, 0x2, R158 ;  /* 0x0000000200f87825 */ /* 0x000fca00078e029e */
[----:B------:R4:W-:Y:S01]  /*3f4a0*/  @P2 STG.E.U16 desc[UR60][R248.64], R244 ;  /* 0x000000f4f8002986 */ /* 0x0009e2000c10153c */
[----:B0-----:R-:W-:Y:S02]  /*3f4b0*/  ISETP.LT.AND P2, PT, R23, R250, !P1 ;  /* 0x000000fa1700720c */ /* 0x001fe40004f41270 */
[----:B-1----:R-:W-:Y:S01]  /*3f4c0*/  IADD3 R0, R0, R251, RZ ;  /* 0x000000fb00007210 */ /* 0x002fe20007ffe0ff */
[----:B------:R-:W0:Y:S08]  /*3f4d0*/  LDC R250, c[0x0][0x248] ;  /* 0x00009200fffa7b82 */ /* 0x000e300000000800 */
[----:B----4-:R-:W1:Y:S01]  /*3f4e0*/  LDC R244, c[0x0][0x22c] ;  /* 0x00008b00fff47b82 */ /* 0x010e620000000800 */
[----:B--2---:R-:W-:Y:S01]  /*3f4f0*/  ISETP.LT.AND P1, PT, R156, R2, !P1 ;  /* 0x000000029c00720c */ /* 0x004fe20004f21270 */
[----:B------:R-:W-:-:S05]  /*3f500*/  IMAD.WIDE R248, R0, 0x2, R20 ;  /* 0x0000000200f87825 */ /* 0x000fca00078e0214 */
[----:B------:R2:W-:Y:S01]  /*3f510*/  @P2 STG.E.U16 desc[UR60][R248.64], R100 ;  /* 0x00000064f8002986 */ /* 0x0005e2000c10153c */
[----:B------:R-:W-:Y:S01]  /*3f520*/  VIADD R2, R3, 0x12 ;  /* 0x0000001203027836 */ /* 0x000fe20000000000 */
[----:B--2---:R-:W-:Y:S01]  /*3f530*/  PRMT R100, R100, 0x7632, R100 ;  /* 0x0000763264647816 */ /* 0x004fe20000000064 */
[----:B------:R-:W-:-:S05]  /*3f540*/  IMAD.WIDE R248, R0, 0x2, R158 ;  /* 0x0000000200f87825 */ /* 0x000fca00078e029e */
[----:B------:R2:W-:Y:S01]  /*3f550*/  @P1 STG.E.U16 desc[UR60][R248.64], R100 ;  /* 0x00000064f8001986 */ /* 0x0005e2000c10153c */
[----:B-1----:R-:W-:Y:S02]  /*3f560*/  ISETP.GE.AND P1, PT, R2, R244, PT ;  /* 0x000000f40200720c */ /* 0x002fe40003f26270 */
[----:B------:R-:W1:Y:S02]  /*3f570*/  LDC R2, c[0x0][0x228] ;  /* 0x00008a00ff027b82 */ /* 0x000e640000000800 */
[----:B------:R-:W-:Y:S01]  /*3f580*/  ISETP.LT.AND P2, PT, R23, R157, !P1 ;  /* 0x0000009d1700720c */ /* 0x000fe20004f41270 */
[----:B0-----:R-:W-:-:S05]  /*3f590*/  IMAD.IADD R0, R0, 0x1, R250 ;  /* 0x0000000100007824 */ /* 0x001fca00078e02fa */
[----:B------:R-:W0:Y:S01]  /*3f5a0*/  LDC R157, c[0x0][0x22c] ;  /* 0x00008b00ff9d7b82 */ /* 0x000e220000000800 */
[----:B--2---:R-:W-:-:S07]  /*3f5b0*/  IMAD.WIDE R248, R0, 0x2, R20 ;  /* 0x0000000200f87825 */ /* 0x004fce00078e0214 */
[----:B------:R-:W2:Y:S01]  /*3f5c0*/  LDC R100, c[0x0][0x228] ;  /* 0x00008a00ff647b82 */ /* 0x000ea20000000800 */
[----:B------:R4:W-:Y:S01]  /*3f5d0*/  @P2 STG.E.U16 desc[UR60][R248.64], R245 ;  /* 0x000000f5f8002986 */ /* 0x0009e2000c10153c */
[----:B-1----:R-:W-:Y:S02]  /*3f5e0*/  ISETP.LT.AND P1, PT, R156, R2, !P1 ;  /* 0x000000029c00720c */ /* 0x002fe40004f21270 */
[----:B------:R-:W-:-:S04]  /*3f5f0*/  PRMT R2, R245, 0x7632, R2 ;  /* 0x00007632f5027816 */ /* 0x000fc80000000002 */
[----:B----4-:R-:W1:Y:S01]  /*3f600*/  LDC R248, c[0x0][0x248] ;  /* 0x00009200fff87b82 */ /* 0x010e620000000800 */
[----:B------:R-:W-:-:S06]  /*3f610*/  IMAD.WIDE R244, R0, 0x2, R158 ;  /* 0x0000000200f47825 */ /* 0x000fcc00078e029e */
[----:B------:R4:W-:Y:S02]  /*3f620*/  @P1 STG.E.U16 desc[UR60][R244.64], R2 ;  /* 0x00000002f4001986 */ /* 0x0009e4000c10153c */
[----:B----4-:R-:W-:-:S05]  /*3f630*/  VIADD R2, R3, 0x13 ;  /* 0x0000001303027836 */ /* 0x010fca0000000000 */
[----:B0-----:R-:W-:Y:S02]  /*3f640*/  ISETP.GE.AND P1, PT, R2, R157, PT ;  /* 0x0000009d0200720c */ /* 0x001fe40003f26270 */
[----:B------:R-:W0:Y:S02]  /*3f650*/  LDC R2, c[0x0][0x228] ;  /* 0x00008a00ff027b82 */ /* 0x000e240000000800 */
[----:B--2---:R-:W-:Y:S01]  /*3f660*/  ISETP.LT.AND P2, PT, R23, R100, !P1 ;  /* 0x000000641700720c */ /* 0x004fe20004f41270 */
[----:B-1----:R-:W-:-:S04]  /*3f670*/  IMAD.IADD R0, R0, 0x1, R248 ;  /* 0x0000000100007824 */ /* 0x002fc800078e02f8 */
[----:B------:R-:W-:Y:S01]  /*3f680*/  IMAD.WIDE R244, R0, 0x2, R20 ;  /* 0x0000000200f47825 */ /* 0x000fe200078e0214 */
[----:B------:R-:W1:Y:S07]  /*3f690*/  LDC R157, c[0x0][0x228] ;  /* 0x00008a00ff9d7b82 */ /* 0x000e6e0000000800 */
[----:B------:R2:W-:Y:S02]  /*3f6a0*/  @P2 STG.E.U16 desc[UR60][R244.64], R101 ;  /* 0x00000065f4002986 */ /* 0x0005e4000c10153c */
[----:B--2---:R-:W2:Y:S01]  /*3f6b0*/  LDC R244, c[0x0][0x22c] ;  /* 0x00008b00fff47b82 */ /* 0x004ea20000000800 */
[----:B0-----:R-:W-:-:S02]  /*3f6c0*/  ISETP.LT.AND P1, PT, R156, R2, !P1 ;  /* 0x000000029c00720c */ /* 0x001fc40004f21270 */
[----:B------:R-:W-:Y:S01]  /*3f6d0*/  PRMT R2, R101, 0x7632, R2 ;  /* 0x0000763265027816 */ /* 0x000fe20000000002 */
[----:B------:R-:W-:-:S04]  /*3f6e0*/  IMAD.WIDE R100, R0, 0x2, R158 ;  /* 0x0000000200647825 */ /* 0x000fc800078e029e */
[----:B------:R-:W0:Y:S06]  /*3f6f0*/  LDC R245, c[0x0][0x248] ;  /* 0x00009200fff57b82 */ /* 0x000e2c0000000800 */
[----:B------:R4:W-:Y:S02]  /*3f700*/  @P1 STG.E.U16 desc[UR60][R100.64], R2 ;  /* 0x0000000264001986 */ /* 0x0009e4000c10153c */
[----:B----4-:R-:W-:-:S05]  /*3f710*/  VIADD R2, R3, 0x14 ;  /* 0x0000001403027836 */ /* 0x010fca0000000000 */
[----:B--2---:R-:W-:Y:S02]  /*3f720*/  ISETP.GE.AND P1, PT, R2, R244, PT ;  /* 0x000000f40200720c */ /* 0x004fe40003f26270 */
[----:B------:R-:W2:Y:S02]  /*3f730*/  LDC R2, c[0x0][0x228] ;  /* 0x00008a00ff027b82 */ /* 0x000ea40000000800 */
[----:B-1----:R-:W-:-:S06]  /*3f740*/  ISETP.LT.AND P2, PT, R23, R157, !P1 ;  /* 0x0000009d1700720c */ /* 0x002fcc0004f41270 */
[----:B------:R-:W1:Y:S01]  /*3f750*/  LDC R244, c[0x0][0x22c] ;  /* 0x00008b00fff47b82 */ /* 0x000e620000000800 */
[----:B0-----:R-:W-:-:S04]  /*3f760*/  IMAD.IADD R0, R0, 0x1, R245 ;  /* 0x0000000100007824 */ /* 0x001fc800078e02f5 */
[----:B------:R-:W-:-:S03]  /*3f770*/  IMAD.WIDE R100, R0, 0x2, R20 ;  /* 0x0000000200647825 */ /* 0x000fc600078e0214 */
[----:B------:R-:W0:Y:S01]  /*3f780*/  LDC R157, c[0x0][0x228] ;  /* 0x00008a00ff9d7b82 */ /* 0x000e220000000800 */
[----:B--2---:R-:W-:Y:S01]  /*3f790*/  ISETP.LT.AND P1, PT, R156, R2, !P1 ;  /* 0x000000029c00720c */ /* 0x004fe20004f21270 */
[----:B------:R-:W-:-:S06]  /*3f7a0*/  VIADD R2, R3, 0x15 ;  /* 0x0000001503027836 */ /* 0x000fcc0000000000 */
[----:B------:R-:W2:Y:S01]  /*3f7b0*/  LDC R245, c[0x0][0x248] ;  /* 0x00009200fff57b82 */ /* 0x000ea20000000800 */
[----:B---3--:R3:W-:Y:S02]  /*3f7c0*/  @P2 STG.E.U16 desc[UR60][R100.64], R246 ;  /* 0x000000f664002986 */ /* 0x0087e4000c10153c */
[----:B---3--:R-:W-:Y:S01]  /*3f7d0*/  PRMT R246, R246, 0x7632, R246 ;  /* 0x00007632f6f67816 */ /* 0x008fe200000000f6 */
[----:B------:R-:W-:-:S05]  /*3f7e0*/  IMAD.WIDE R100, R0, 0x2, R158 ;  /* 0x0000000200647825 */ /* 0x000fca00078e029e */
[----:B------:R3:W-:Y:S01]  /*3f7f0*/  @P1 STG.E.U16 desc[UR60][R100.64], R246 ;  /* 0x000000f664001986 */ /* 0x0007e2000c10153c */
[----:B-1----:R-:W-:Y:S02]  /*3f800*/  ISETP.GE.AND P1, PT, R2, R244, PT ;  /* 0x000000f40200720c */ /* 0x002fe40003f26270 */
[----:B------:R-:W1:Y:S02]  /*3f810*/  LDC R2, c[0x0][0x228] ;  /* 0x00008a00ff027b82 */ /* 0x000e640000000800 */
[----:B0-----:R-:W-:Y:S01]  /*3f820*/  ISETP.LT.AND P2, PT, R23, R157, !P1 ;  /* 0x0000009d1700720c */ /* 0x001fe20004f41270 */
[----:B--2---:R-:W-:-:S05]  /*3f830*/  IMAD.IADD R0, R0, 0x1, R245 ;  /* 0x0000000100007824 */ /* 0x004fca00078e02f5 */
[----:B------:R-:W0:Y:S01]  /*3f840*/  LDC R157, c[0x0][0x22c] ;  /* 0x00008b00ff9d7b82 */ /* 0x000e220000000800 */
[----:B---3--:R-:W-:-:S06]  /*3f850*/  IMAD.WIDE R100, R0, 0x2, R20 ;  /* 0x0000000200647825 */ /* 0x008fcc00078e0214 */
[----:B------:R2:W-:Y:S01]  /*3f860*/  @P2 STG.E.U16 desc[UR60][R100.64], R102 ;  /* 0x0000006664002986 */ /* 0x0005e2000c10153c */
[----:B------:R-:W3:Y:S01]  /*3f870*/  LDC R244, c[0x0][0x248] ;  /* 0x00009200fff47b82 */ /* 0x000ee20000000800 */
[----:B-1----:R-:W-:-:S07]  /*3f880*/  ISETP.LT.AND P1, PT, R156, R2, !P1 ;  /* 0x000000029c00720c */ /* 0x002fce0004f21270 */
[----:B------:R-:W1:Y:S01]  /*3f890*/  LDC R245, c[0x0][0x22c] ;  /* 0x00008b00fff57b82 */ /* 0x000e620000000800 */
[----:B--2---:R-:W-:Y:S01]  /*3f8a0*/  PRMT R102, R102, 0x7632, R102 ;  /* 0x0000763266667816 */ /* 0x004fe20000000066 */
[----:B------:R-:W-:-:S06]  /*3f8b0*/  IMAD.WIDE R100, R0, 0x2, R158 ;  /* 0x0000000200647825 */ /* 0x000fcc00078e029e */
[----:B------:R-:W2:Y:S01]  /*3f8c0*/  LDC R2, c[0x0][0x228] ;  /* 0x00008a00ff027b82 */ /* 0x000ea20000000800 */
[----:B------:R4:W-:Y:S07]  /*3f8d0*/  @P1 STG.E.U16 desc[UR60][R100.64], R102 ;  /* 0x0000006664001986 */ /* 0x0009ee000c10153c */
[----:B------:R-:W1:Y:S01]  /*3f8e0*/  LDC R246, c[0x0][0x22c] ;  /* 0x00008b00fff67b82 */ /* 0x000e620000000800 */
[----:B----4-:R-:W-:-:S07]  /*3f8f0*/  VIADD R100, R3, 0x16 ;  /* 0x0000001603647836 */ /* 0x010fce0000000000 */
[----:B------:R-:W4:Y:S01]  /*3f900*/  LDC R102, c[0x0][0x228] ;  /* 0x00008a00ff667b82 */ /* 0x000f220000000800 */
[----:B0-----:R-:W-:-:S07]  /*3f910*/  ISETP.GE.AND P1, PT, R100, R157, PT ;  /* 0x0000009d6400720c */ /* 0x001fce0003f26270 */
[----:B------:R-:W0:Y:S01]  /*3f920*/  LDC R157, c[0x0][0x228] ;  /* 0x00008a00ff9d7b82 */ /* 0x000e220000000800 */
[----:B--2---:R-:W-:Y:S01]  /*3f930*/  ISETP.LT.AND P2, PT, R23, R2, !P1 ;  /* 0x000000021700720c */ /* 0x004fe20004f41270 */
[----:B---3--:R-:W-:-:S06]  /*3f940*/  IMAD.IADD R0, R0, 0x1, R244 ;  /* 0x0000000100007824 */ /* 0x008fcc00078e02f4 */
[----:B------:R-:W2:Y:S01]  /*3f950*/  LDC R2, c[0x0][0x22c] ;  /* 0x00008b00ff027b82 */ /* 0x000ea20000000800 */
[----:B------:R-:W-:-:S05]  /*3f960*/  IMAD.WIDE R100, R0, 0x2, R20 ;  /* 0x0000000200647825 */ /* 0x000fca00078e0214 */
[----:B------:R3:W-:Y:S02]  /*3f970*/  @P2 STG.E.U16 desc[UR60][R100.64], R247 ;  /* 0x000000f764002986 */ /* 0x0007e4000c10153c */
[----:B------:R-:W1:Y:S01]  /*3f980*/  LDC R244, c[0x0][0x248] ;  /* 0x00009200fff47b82 */ /* 0x000e620000000800 */
[----:B0-----:R-:W-:-:S07]  /*3f990*/  ISETP.LT.AND P2, PT, R156, R157, !P1 ;  /* 0x0000009d9c00720c */ /* 0x001fce0004f41270 */
[----:B------:R-:W0:Y:S01]  /*3f9a0*/  LDC R157, c[0x0][0x228] ;  /* 0x00008a00ff9d7b82 */ /* 0x000e220000000800 */
[----:B---3--:R-:W-:Y:S01]  /*3f9b0*/  VIADD R100, R3, 0x17 ;  /* 0x0000001703647836 */ /* 0x008fe20000000000 */
[----:B------:R-:W-:-:S04]  /*3f9c0*/  PRMT R247, R247, 0x7632, R247 ;  /* 0x00007632f7f77816 */ /* 0x000fc800000000f7 */
[----:B--2---:R-:W-:Y:S01]  /*3f9d0*/  ISETP.GE.AND P1, PT, R100, R2, PT ;  /* 0x000000026400720c */ /* 0x004fe20003f26270 */
[----:B------:R-:W-:Y:S01]  /*3f9e0*/  IMAD.WIDE R100, R0, 0x2, R158 ;  /* 0x0000000200647825 */ /* 0x000fe200078e029e */
[----:B------:R-:W2:Y:S04]  /*3f9f0*/  LDC R2, c[0x0][0x228] ;  /* 0x00008a00ff027b82 */ /* 0x000ea80000000800 */
[----:B------:R3:W-:Y:S01]  /*3fa00*/  @P2 STG.E.U16 desc[UR60][R100.64], R247 ;  /* 0x000000f764002986 */ /* 0x0007e2000c10153c */
[----:B----4-:R-:W-:-:S03]  /*3fa10*/  ISETP.LT.AND P2, PT, R23, R102, !P1 ;  /* 0x000000661700720c */ /* 0x010fc60004f41270 */
[----:B------:R-:W4:Y:S01]  /*3fa20*/  LDC R102, c[0x0][0x228] ;  /* 0x00008a00ff667b82 */ /* 0x000f220000000800 */
[----:B-1----:R-:W-:Y:S01]  /*3fa30*/  IMAD.IADD R0, R0, 0x1, R244 ;  /* 0x0000000100007824 */ /* 0x002fe200078e02f4 */
[----:B0-----:R-:W-:-:S06]  /*3fa40*/  ISETP.LT.AND P1, PT, R156, R157, !P1 ;  /* 0x0000009d9c00720c */ /* 0x001fcc0004f21270 */
[----:B------:R-:W0:Y:S01]  /*3fa50*/  LDC R157, c[0x0][0x248] ;  /* 0x00009200ff9d7b82 */ /* 0x000e220000000800 */
[----:B---3--:R-:W-:-:S05]  /*3fa60*/  IMAD.WIDE R100, R0, 0x2, R20 ;  /* 0x0000000200647825 */ /* 0x008fca00078e0214 */
[----:B------:R1:W-:Y:S01]  /*3fa70*/  @P2 STG.E.U16 desc[UR60][R100.64], R103 ;  /* 0x0000006764002986 */ /* 0x0003e2000c10153c */
[----:B------:R-:W-:Y:S01]  /*3fa80*/  VIADD R244, R3, 0x18 ;  /* 0x0000001803f47836 */ /* 0x000fe20000000000 */
[----:B-1----:R-:W-:Y:S01]  /*3fa90*/  PRMT R103, R103, 0x7632, R103 ;  /* 0x0000763267677816 */ /* 0x002fe20000000067 */
[----:B------:R-:W-:-:S05]  /*3faa0*/  IMAD.WIDE R100, R0, 0x2, R158 ;  /* 0x0000000200647825 */ /* 0x000fca00078e029e */
[----:B------:R1:W-:Y:S01]  /*3fab0*/  @P1 STG.E.U16 desc[UR60][R100.64], R103 ;  /* 0x0000006764001986 */ /* 0x0003e2000c10153c */
[----:B------:R-:W-:Y:S01]  /*3fac0*/  ISETP.GE.AND P1, PT, R244, R245, PT ;  /* 0x000000f5f400720c */ /* 0x000fe20003f26270 */
[----:B0-----:R-:W-:Y:S01]  /*3fad0*/  IMAD.IADD R0, R0, 0x1, R157 ;  /* 0x0000000100007824 */ /* 0x001fe200078e029d */
[----:B------:R-:W0:Y:S02]  /*3fae0*/  LDC R245, c[0x0][0x228] ;  /* 0x00008a00fff57b82 */ /* 0x000e240000000800 */
[----:B----4-:R-:W-:-:S06]  /*3faf0*/  ISETP.LT.AND P2, PT, R23, R102, !P1 ;  /* 0x000000661700720c */ /* 0x010fcc0004f41270 */
[----:B-1----:R-:W1:Y:S01]  /*3fb00*/  LDC R103, c[0x0][0x22c] ;  /* 0x00008b00ff677b82 */ /* 0x002e620000000800 */
[----:B------:R-:W-:-:S06]  /*3fb10*/  IMAD.WIDE R100, R0, 0x2, R20 ;  /* 0x0000000200647825 */ /* 0x000fcc00078e0214 */
[----:B------:R3:W-:Y:S01]  /*3fb20*/  @P2 STG.E.U16 desc[UR60][R100.64], R96 ;  /* 0x0000006064002986 */ /* 0x0007e2000c10153c */
[----:B------:R-:W4:Y:S01]  /*3fb30*/  LDC R157, c[0x0][0x248] ;  /* 0x00009200ff9d7b82 */ /* 0x000f220000000800 */
[----:B--2---:R-:W-:Y:S01]  /*3fb40*/  ISETP.LT.AND P2, PT, R156, R2, !P1 ;  /* 0x000000029c00720c */ /* 0x004fe20004f41270 */
[----:B------:R-:W-:-:S06]  /*3fb50*/  VIADD R244, R3, 0x19 ;  /* 0x0000001903f47836 */ /* 0x000fcc0000000000 */
[----:B------:R-:W2:Y:S08]  /*3fb60*/  LDC R102, c[0x0][0x228] ;  /* 0x00008a00ff667b82 */ /* 0x000eb00000000800 */
[----:B------:R-:W0:Y:S01]  /*3fb70*/  LDC R2, c[0x0][0x22c] ;  /* 0x00008b00ff027b82 */ /* 0x000e220000000800 */
[----:B-1----:R-:W-:-:S07]  /*3fb80*/  ISETP.GE.AND P1, PT, R244, R103, PT ;  /* 0x00000067f400720c */ /* 0x002fce0003f26270 */
[----:B------:R-:W1:Y:S01]  /*3fb90*/  LDC R244, c[0x0][0x228] ;  /* 0x00008a00fff47b82 */ /* 0x000e620000000800 */
[----:B---3--:R-:W-:Y:S01]  /*3fba0*/  PRMT R96, R96, 0x7632, R96 ;  /* 0x0000763260607816 */ /* 0x008fe20000000060 */
[----:B------:R-:W-:-:S05]  /*3fbb0*/  IMAD.WIDE R100, R0, 0x2, R158 ;  /* 0x0000000200647825 */ /* 0x000fca00078e029e */
[----:B------:R3:W-:Y:S01]  /*3fbc0*/  @P2 STG.E.U16 desc[UR60][R100.64], R96 ;  /* 0x0000006064002986 */ /* 0x0007e2000c10153c */
[----:B----4-:R-:W-:Y:S01]  /*3fbd0*/  IMAD.IADD R0, R0, 0x1, R157 ;  /* 0x0000000100007824 */ /* 0x010fe200078e029d */
[----:B------:R-:W4:Y:S01]  /*3fbe0*/  LDC R103, c[0x0][0x228] ;  /* 0x00008a00ff677b82 */ /* 0x000f220000000800 */
[----:B--2---:R-:W-:-:S07]  /*3fbf0*/  ISETP.LT.AND P3, PT, R23, R102, !P1 ;  /* 0x000000661700720c */ /* 0x004fce0004f61270 */
[----:B------:R-:W2:Y:S01]  /*3fc00*/  LDC R157, c[0x0][0x228] ;  /* 0x00008a00ff9d7b82 */ /* 0x000ea20000000800 */
[----:B---3--:R-:W-:-:S05]  /*3fc10*/  VIADD R96, R3, 0x1a ;  /* 0x0000001a03607836 */ /* 0x008fca0000000000 */
[----:B0-----:R-:W-:Y:S02]  /*3fc20*/  ISETP.GE.AND P2, PT, R96, R2, PT ;  /* 0x000000026000720c */ /* 0x001fe40003f46270 */
[----:B------:R-:W0:Y:S01]  /*3fc30*/  LDC R102, c[0x0][0x248] ;  /* 0x00009200ff667b82 */ /* 0x000e220000000800 */
[----:B-1----:R-:W-:-:S07]  /*3fc40*/  ISETP.LT.AND P1, PT, R156, R244, !P1 ;  /* 0x000000f49c00720c */ /* 0x002fce0004f21270 */
[----:B------:R-:W1:Y:S01]  /*3fc50*/  LDC R2, c[0x0][0x22c] ;  /* 0x00008b00ff027b82 */ /* 0x000e620000000800 */
[----:B------:R-:W-:-:S07]  /*3fc60*/  IMAD.WIDE R100, R0, 0x2, R20 ;  /* 0x0000000200647825 */ /* 0x000fce00078e0214 */
[----:B------:R-:W3:Y:S01]  /*3fc70*/  LDC R96, c[0x0][0x228] ;  /* 0x00008a00ff607b82 */ /* 0x000ee20000000800 */
[----:B------:R4:W-:Y:S07]  /*3fc80*/  @P3 STG.E.U16 desc[UR60][R100.64], R92 ;  /* 0x0000005c64003986 */ /* 0x0009ee000c10153c */
[----:B------:R-:W1:Y:S01]  /*3fc90*/  LDC R244, c[0x0][0x248] ;  /* 0x00009200fff47b82 */ /* 0x000e620000000800 */
[----:B----4-:R-:W-:Y:S01]  /*3fca0*/  PRMT R92, R92, 0x7632, R92 ;  /* 0x000076325c5c7816 */ /* 0x010fe2000000005c */
[----:B------:R-:W-:Y:S01]  /*3fcb0*/  IMAD.WIDE R100, R0, 0x2, R158 ;  /* 0x0000000200647825 */ /* 0x000fe200078e029e */
[----:B--2---:R-:W-:-:S05]  /*3fcc0*/  ISETP.LT.AND P3, PT, R23, R157, !P2 ;  /* 0x0000009d1700720c */ /* 0x004fca0005761270 */
[----:B------:R-:W2:Y:S01]  /*3fcd0*/  LDC R157, c[0x0][0x22c] ;  /* 0x00008b00ff9d7b82 */ /* 0x000ea20000000800 */
[----:B------:R4:W-:Y:S01]  /*3fce0*/  @P1 STG.E.U16 desc[UR60][R100.64], R92 ;  /* 0x0000005c64001986 */ /* 0x0009e2000c10153c */
[----:B0-----:R-:W-:Y:S02]  /*3fcf0*/  IMAD.IADD R102, R0, 0x1, R102 ;  /* 0x0000000100667824 */ /* 0x001fe400078e0266 */
[----:B----4-:R-:W-:Y:S01]  /*3fd00*/  VIADD R92, R3, 0x1b ;  /* 0x0000001b035c7836 */ /* 0x010fe20000000000 */
[----:B---3--:R-:W-:-:S04]  /*3fd10*/  ISETP.LT.AND P2, PT, R156, R96, !P2 ;  /* 0x000000609c00720c */ /* 0x008fc80005741270 */
[----:B-1----:R-:W-:Y:S01]  /*3fd20*/  ISETP.GE.AND P1, PT, R92, R2, PT ;  /* 0x000000025c00720c */ /* 0x002fe20003f26270 */
[----:B------:R-:W-:-:S03]  /*3fd30*/  IMAD.WIDE R100, R102, 0x2, R20 ;  /* 0x0000000266647825 */ /* 0x000fc600078e0214 */
[----:B------:R-:W-:Y:S01]  /*3fd40*/  ISETP.LT.AND P5, PT, R23, R103, !P1 ;  /* 0x000000671700720c */ /* 0x000fe20004fa1270 */
[----:B------:R-:W-:Y:S01]  /*3fd50*/  IMAD.IADD R0, R102, 0x1, R244 ;  /* 0x0000000166007824 */ /* 0x000fe200078e02f4 */
[----:B------:R0:W-:Y:S01]  /*3fd60*/  @P3 STG.E.U16 desc[UR60][R100.64], R97 ;  /* 0x0000006164003986 */ /* 0x0001e2000c10153c */
[----:B------:R-:W-:Y:S02]  /*3fd70*/  ISETP.LT.AND P1, PT, R156, R245, !P1 ;  /* 0x000000f59c00720c */ /* 0x000fe40004f21270 */
[----:B------:R-:W-:Y:S02]  /*3fd80*/  PRMT R2, R97, 0x7632, R2 ;  /* 0x0000763261027816 */ /* 0x000fe40000000002 */
[----:B------:R-:W-:Y:S01]  /*3fd90*/  PRMT R244, R93, 0x7632, R244 ;  /* 0x000076325df47816 */ /* 0x000fe200000000f4 */
[----:B0-----:R-:W-:Y:S02]  /*3fda0*/  IMAD.WIDE R100, R102, 0x2, R158 ;  /* 0x0000000266647825 */ /* 0x001fe400078e029e */
[----:B------:R-:W0:Y:S02]  /*3fdb0*/  LDC R102, c[0x0][0x248] ;  /* 0x00009200ff667b82 */ /* 0x000e240000000800 */
[C---:B------:R-:W-:Y:S01]  /*3fdc0*/  IMAD.WIDE R96, R0.reuse, 0x2, R20 ;  /* 0x0000000200607825 */ /* 0x040fe200078e0214 */
[----:B------:R1:W-:Y:S04]  /*3fdd0*/  @P2 STG.E.U16 desc[UR60][R100.64], R2 ;  /* 0x0000000264002986 */ /* 0x0003e8000c10153c */
[----:B------:R3:W-:Y:S01]  /*3fde0*/  @P5 STG.E.U16 desc[UR60][R96.64], R93 ;  /* 0x0000005d60005986 */ /* 0x0007e2000c10153c */
[----:B-1----:R-:W1:Y:S01]  /*3fdf0*/  LDC R2, c[0x0][0x228] ;  /* 0x00008a00ff027b82 */ /* 0x002e620000000800 */
[----:B---3--:R-:W-:-:S07]  /*3fe00*/  IMAD.WIDE R92, R0, 0x2, R158 ;  /* 0x00000002005c7825 */ /* 0x008fce00078e029e */
[----:B------:R-:W3:Y:S01]  /*3fe10*/  LDC R96, c[0x0][0x248] ;  /* 0x00009200ff607b82 */ /* 0x000ee20000000800 */
[----:B------:R4:W-:Y:S07]  /*3fe20*/  @P1 STG.E.U16 desc[UR60][R92.64], R244 ;  /* 0x000000f45c001986 */ /* 0x0009ee000c10153c */
[----:B------:R-:W0:Y:S08]  /*3fe30*/  LDC R97, c[0x0][0x228] ;  /* 0x00008a00ff617b82 */ /* 0x000e300000000800 */
[----:B----4-:R-:W4:Y:S08]  /*3fe40*/  LDC R92, c[0x0][0x22c] ;  /* 0x00008b00ff5c7b82 */ /* 0x010f300000000800 */
[----:B------:R-:W4:Y:S01]  /*3fe50*/  LDC R100, c[0x0][0x228] ;  /* 0x00008a00ff647b82 */ /* 0x000f220000000800 */
[----:B------:R-:W-:-:S07]  /*3fe60*/  VIADD R103, R3, 0x1c ;  /* 0x0000001c03677836 */ /* 0x000fce0000000000 */
[----:B------:R-:W4:Y:S01]  /*3fe70*/  LDC R101, c[0x0][0x228] ;  /* 0x00008a00ff657b82 */ /* 0x000f220000000800 */
[----:B------:R-:W-:Y:S01]  /*3fe80*/  ISETP.GE.AND P1, PT, R103, R246, PT ;  /* 0x000000f66700720c */ /* 0x000fe20003f26270 */
[----:B------:R-:W-:-:S03]  /*3fe90*/  VIADD R93, R3, 0x1d ;  /* 0x0000001d035d7836 */ /* 0x000fc60000000000 */
[----:B-1----:R-:W-:Y:S02]  /*3fea0*/  ISETP.LT.AND P6, PT, R23, R2, !P1 ;  /* 0x000000021700720c */ /* 0x002fe40004fc1270 */
[----:B--2---:R-:W-:Y:S01]  /*3feb0*/  ISETP.GE.AND P3, PT, R93, R157, PT ;  /* 0x0000009d5d00720c */ /* 0x004fe20003f66270 */
[----:B------:R-:W1:Y:S01]  /*3fec0*/  LDC R103, c[0x0][0x228] ;  /* 0x00008a00ff677b82 */ /* 0x000e620000000800 */
[----:B------:R-:W-:Y:S02]  /*3fed0*/  VIADD R93, R3, 0x1e ;  /* 0x0000001e035d7836 */ /* 0x000fe40000000000 */
[----:B---3--:R-:W-:Y:S01]  /*3fee0*/  IMAD.IADD R96, R0, 0x1, R96 ;  /* 0x0000000100607824 */ /* 0x008fe200078e0260 */
[----:B0-----:R-:W-:Y:S02]  /*3fef0*/  ISETP.LT.AND P1, PT, R156, R97, !P1 ;  /* 0x000000619c00720c */ /* 0x001fe40004f21270 */
[----:B----4-:R-:W-:Y:S02]  /*3ff00*/  ISETP.GE.AND P2, PT, R93, R92, PT ;  /* 0x0000005c5d00720c */ /* 0x010fe40003f46270 */
[----:B------:R-:W0:Y:S01]  /*3ff10*/  LDC R157, c[0x0][0x248] ;  /* 0x00009200ff9d7b82 */ /* 0x000e220000000800 */
[----:B------:R-:W-:Y:S01]  /*3ff20*/  ISETP.LT.AND P5, PT, R23, R100, !P3 ;  /* 0x000000641700720c */ /* 0x000fe20005fa1270 */
[----:B------:R-:W-:-:S06]  /*3ff30*/  IMAD.WIDE R92, R96, 0x2, R20 ;  /* 0x00000002605c7825 */ /* 0x000fcc00078e0214 */
[----:B------:R-:W2:Y:S01]  /*3ff40*/  LDC R244, c[0x0][0x228] ;  /* 0x00008a00fff47b82 */ /* 0x000ea20000000800 */
[----:B------:R-:W-:Y:S01]  /*3ff50*/  ISETP.LT.AND P3, PT, R156, R101, !P3 ;  /* 0x000000659c00720c */ /* 0x000fe20005f61270 */
[C---:B------:R-:W-:Y:S01]  /*3ff60*/  IMAD.IADD R102, R96.reuse, 0x1, R102 ;  /* 0x0000000160667824 */ /* 0x040fe200078e0266 */
[----:B------:R3:W-:Y:S01]  /*3ff70*/  @P6 STG.E.U16 desc[UR60][R92.64], R98 ;  /* 0x000000625c006986 */ /* 0x0007e2000c10153c */
[----:B------:R-:W-:Y:S01]  /*3ff80*/  IMAD.WIDE R100, R96, 0x2, R158 ;  /* 0x0000000260647825 */ /* 0x000fe200078e029e */
[----:B------:R-:W-:-:S03]  /*3ff90*/  PRMT R2, R94, 0x7632, R2 ;  /* 0x000076325e027816 */ /* 0x000fc60000000002 */
[----:B------:R-:W-:Y:S01]  /*3ffa0*/  IMAD.WIDE R96, R102, 0x2, R158 ;  /* 0x0000000266607825 */ /* 0x000fe200078e029e */
[----:B---3--:R-:W-:-:S03]  /*3ffb0*/  PRMT R98, R98, 0x7632, R98 ;  /* 0x0000763262627816 */ /* 0x008fc60000000062 */
[C---:B------:R-:W-:Y:S02]  /*3ffc0*/  IMAD.WIDE R92, R102.reuse, 0x2, R20 ;  /* 0x00000002665c7825 */ /* 0x040fe400078e0214 */
[----:B------:R-:W-:Y:S04]  /*3ffd0*/  @P1 STG.E.U16 desc[UR60][R100.64], R98 ;  /* 0x0000006264001986 */ /* 0x000fe8000c10153c */
[----:B------:R3:W-:Y:S04]  /*3ffe0*/  @P5 STG.E.U16 desc[UR60][R92.64], R94 ;  /* 0x0000005e5c005986 */ /* 0x0007e8000c10153c */
[----:B------:R4:W-:Y:S01]  /*3fff0*/  @P3 STG.E.U16 desc[UR60][R96.64], R2 ;  /* 0x0000000260003986 */ /* 0x0009e2000c10153c */
[----:B-1----:R-:W-:Y:S01]  /*40000*/  ISETP.LT.AND P6, PT, R23, R103, !P2 ;  /* 0x000000671700720c */ /* 0x002fe200057c1270 */
[----:B0-----:R-:W-:Y:S01]  /*40010*/  IMAD.IADD R0, R102, 0x1, R157 ;  /* 0x0000000166007824 */ /* 0x001fe200078e029d */
[----:B------:R-:W0:Y:S08]  /*40020*/  LDC R103, c[0x0][0x248] ;  /* 0x00009200ff677b82 */ /* 0x000e300000000800 */
[----:B---3--:R-:W1:Y:S08]  /*40030*/  LDC R94, c[0x0][0x22c] ;  /* 0x00008b00ff5e7b82 */ /* 0x008e700000000800 */
[----:B----4-:R-:W3:Y:S01]  /*40040*/  LDC R2, c[0x0][0x22c] ;  /* 0x00008b00ff027b82 */ /* 0x010ee20000000800 */
[----:B--2---:R-:W-:-:S07]  /*40050*/  ISETP.LT.AND P2, PT, R156, R244, !P2 ;  /* 0x000000f49c00720c */ /* 0x004fce0005741270 */
[----:B------:R-:W2:Y:S01]  /*40060*/  LDC R96, c[0x0][0x228] ;  /* 0x00008a00ff607b82 */ /* 0x000ea20000000800 */
[----:B------:R-:W-:-:S07]  /*40070*/  IMAD.WIDE R92, R0, 0x2, R20 ;  /* 0x00000002005c7825 */ /* 0x000fce00078e0214 */
[----:B------:R-:W4:Y:S01]  /*40080*/  LDC R97, c[0x0][0x228] ;  /* 0x00008a00ff617b82 */ /* 0x000f220000000800 */
[----:B------:R0:W-:Y:S07]  /*40090*/  @P6 STG.E.U16 desc[UR60][R92.64], R99 ;  /* 0x000000635c006986 */ /* 0x0001ee000c10153c */
[----:B------:R-:W1:Y:S01]  /*400a0*/  LDC R100, c[0x0][0x228] ;  /* 0x00008a00ff647b82 */ /* 0x000e620000000800 */
[----:B------:R-:W-:-:S07]  /*400b0*/  PRMT R244, R99, 0x7632, R244 ;  /* 0x0000763263f47816 */ /* 0x000fce00000000f4 */
[----:B------:R-:W1:Y:S01]  /*400c0*/  LDC R101, c[0x0][0x228] ;  /* 0x00008a00ff657b82 */ /* 0x000e620000000800 */
[----:B0-----:R-:W-:-:S07]  /*400d0*/  IMAD.WIDE R92, R0, 0x2, R158 ;  /* 0x00000002005c7825 */ /* 0x001fce00078e029e */
[----:B------:R-:W0:Y:S01]  /*400e0*/  LDC R102, c[0x0][0x22c] ;  /* 0x00008b00ff667b82 */ /* 0x000e220000000800 */
[----:B------:R-:W-:Y:S01]  /*400f0*/  VIADD R157, R3, 0x1f ;  /* 0x0000001f039d7836 */ /* 0x000fe20000000000 */
[----:B------:R2:W-:Y:S06]  /*40100*/  @P2 STG.E.U16 desc[UR60][R92.64], R244 ;  /* 0x000000f45c002986 */ /* 0x0005ec000c10153c */
[----:B------:R-:W0:Y:S01]  /*40110*/  LDC R98, c[0x0][0x248] ;  /* 0x00009200ff627b82 */ /* 0x000e220000000800 */
[----:B---3--:R-:W-:-:S07]  /*40120*/  ISETP.GE.AND P2, PT, R157, R2, PT ;  /* 0x000000029d00720c */ /* 0x008fce0003f46270 */
[----:B------:R-:W3:Y:S01]  /*40130*/  LDC R99, c[0x0][0x228] ;  /* 0x00008a00ff637b82 */ /* 0x000ee20000000800 */
[----:B--2---:R-:W-:Y:S01]  /*40140*/  VIADD R92, R3, 0x20 ;  /* 0x00000020035c7836 */ /* 0x004fe20000000000 */
[----:B------:R-:W-:Y:S02]  /*40150*/  ISETP.LT.AND P5, PT, R23, R96, !P2 ;  /* 0x000000601700720c */ /* 0x000fe400057a1270 */
[----:B----4-:R-:W-:-:S04]  /*40160*/  ISETP.LT.AND P2, PT, R156, R97, !P2 ;  /* 0x000000619c00720c */ /* 0x010fc80005741270 */
[----:B------:R-:W2:Y:S01]  /*40170*/  LDC R157, c[0x0][0x248] ;  /* 0x00009200ff9d7b82 */ /* 0x000ea20000000800 */
[----:B-1----:R-:W-:Y:S01]  /*40180*/  ISETP.GE.AND P3, PT, R92, R94, PT ;  /* 0x0000005e5c00720c */ /* 0x002fe20003f66270 */
[----:B------:R-:W-:Y:S02]  /*40190*/  IMAD.IADD R103, R0, 0x1, R103 ;  /* 0x0000000100677824 */ /* 0x000fe400078e0267 */
[----:B------:R-:W-:Y:S01]  /*401a0*/  VIADD R245, R3, 0x21 ;  /* 0x0000002103f57836 */ /* 0x000fe20000000000 */
[----:B------:R-:W-:Y:S01]  /*401b0*/  ISETP.LT.AND P6, PT, R23, R100, !P3 ;  /* 0x000000641700720c */ /* 0x000fe20005fc1270 */
[----:B------:R-:W-:Y:S01]  /*401c0*/  IMAD.WIDE R92, R103, 0x2, R20 ;  /* 0x00000002675c7825 */ /* 0x000fe200078e0214 */
[----:B------:R-:W-:Y:S01]  /*401d0*/  ISETP.LT.AND P3, PT, R156, R101, !P3 ;  /* 0x000000659c00720c */ /* 0x000fe20005f61270 */
[----:B------:R-:W1:Y:S01]  /*401e0*/  LDC R2, c[0x0][0x228] ;  /* 0x00008a00ff027b82 */ /* 0x000e620000000800 */
[----:B------:R-:W-:Y:S01]  /*401f0*/  PRMT R94, R95, 0x7632, R94 ;  /* 0x000076325f5e7816 */ /* 0x000fe2000000005e */
[----:B------:R-:W-:Y:S01]  /*40200*/  IMAD.WIDE R96, R103, 0x2, R158 ;  /* 0x0000000267607825 */ /* 0x000fe200078e029e */
[----:B0-----:R-:W-:-:S05]  /*40210*/  ISETP.GE.AND P1, PT, R245, R102, PT ;  /* 0x00000066f500720c */ /* 0x001fca0003f26270 */
[----:B------:R-:W0:Y:S01]  /*40220*/  LDC R100, c[0x0][0x22c] ;  /* 0x00008b00ff647b82 */ /* 0x000e220000000800 */
[----:B------:R4:W-:Y:S01]  /*40230*/  @P5 STG.E.U16 desc[UR60][R92.64], R95 ;  /* 0x0000005f5c005986 */ /* 0x0009e2000c10153c */
[----:B------:R-:W-:-:S06]  /*40240*/  IMAD.IADD R98, R103, 0x1, R98 ;  /* 0x0000000167627824 */ /* 0x000fcc00078e0262 */
[----:B------:R-:W0:Y:S01]  /*40250*/  LDC R101, c[0x0][0x22c] ;  /* 0x00008b00ff657b82 */ /* 0x000e220000000800 */
[----:B------:R2:W-:Y:S01]  /*40260*/  @P2 STG.E.U16 desc[UR60][R96.64], R94 ;  /* 0x0000005e60002986 */ /* 0x0005e2000c10153c */
[----:B---3--:R-:W-:-:S06]  /*40270*/  ISETP.LT.AND P2, PT, R23, R99, !P1 ;  /* 0x000000631700720c */ /* 0x008fcc0004f41270 */
[----:B------:R-:W3:Y:S01]  /*40280*/  LDC R0, c[0x0][0x228] ;  /* 0x00008a00ff007b82 */ /* 0x000ee20000000800 */
[----:B----4-:R-:W-:-:S04]  /*40290*/  IMAD.WIDE R92, R98, 0x2, R20 ;  /* 0x00000002625c7825 */ /* 0x010fc800078e0214 */
[----:B--2---:R-:W-:-:S03]  /*402a0*/  IMAD.WIDE R94, R98, 0x2, R158 ;  /* 0x00000002625e7825 */ /* 0x004fc600078e029e */
[----:B------:R-:W2:Y:S01]  /*402b0*/  LDC R99, c[0x0][0x248] ;  /* 0x00009200ff637b82 */ /* 0x000ea20000000800 */
[----:B------:R-:W-:Y:S01]  /*402c0*/  PRMT R96, R48, 0x7632, R96 ;  /* 0x0000763230607816 */ /* 0x000fe20000000060 */
[----:B------:R-:W-:Y:S01]  /*402d0*/  IMAD.IADD R98, R98, 0x1, R157 ;  /* 0x0000000162627824 */ /* 0x000fe200078e029d */
[----:B------:R4:W-:Y:S05]  /*402e0*/  @P6 STG.E.U16 desc[UR60][R92.64], R48 ;  /* 0x000000305c006986 */ /* 0x0009ea000c10153c */
[----:B------:R-:W2:Y:S01]  /*402f0*/  LDC R102, c[0x0][0x228] ;  /* 0x00008a00ff667b82 */ /* 0x000ea20000000800 */
[----:B------:R0:W-:Y:S01]  /*40300*/  @P3 STG.E.U16 desc[UR60][R94.64], R96 ;  /* 0x000000605e003986 */ /* 0x0001e2000c10153c */
[----:B------:R-:W-:-:S02]  /*40310*/  VIADD R97, R3, 0x23 ;  /* 0x0000002303617836 */ /* 0x000fc40000000000 */
[----:B------:R-:W-:Y:S02]  /*40320*/  VIADD R244, R3, 0x22 ;  /* 0x0000002203f47836 */ /* 0x000fe40000000000 */
[----:B----4-:R-:W-:Y:S02]  /*40330*/  IMAD.WIDE R92, R98, 0x2, R20 ;  /* 0x00000002625c7825 */ /* 0x010fe400078e0214 */
[----:B------:R-:W4:Y:S01]  /*40340*/  LDC R48, c[0x0][0x248] ;  /* 0x00009200ff307b82 */ /* 0x000f220000000800 */
[----:B-1----:R-:W-:-:S07]  /*40350*/  ISETP.LT.AND P1, PT, R156, R2, !P1 ;  /* 0x000000029c00720c */ /* 0x002fce0004f21270 */
[----:B0-----:R-:W0:Y:S01]  /*40360*/  LDC R94, c[0x0][0x228] ;  /* 0x00008a00ff5e7b82 */ /* 0x001e220000000800 */
[----:B------:R1:W-:Y:S01]  /*40370*/  @P2 STG.E.U16 desc[UR60][R92.64], R52 ;  /* 0x000000345c002986 */ /* 0x0003e2000c10153c */
[----:B------:R-:W-:Y:S02]  /*40380*/  ISETP.GE.AND P2, PT, R97, R100, PT ;  /* 0x000000646100720c */ /* 0x000fe40003f46270 */
[----:B------:R-:W-:-:S04]  /*40390*/  ISETP.GE.AND P3, PT, R244, R101, PT ;  /* 0x00000065f400720c */ /* 0x000fc80003f66270 */
[----:B------:R-:W4:Y:S01]  /*403a0*/  LDC R97, c[0x0][0x22c] ;  /* 0x00008b00ff617b82 */ /* 0x000f220000000800 */
[----:B---3--:R-:W-:Y:S02]  /*403b0*/  ISETP.LT.AND P5, PT, R23, R0, !P3 ;  /* 0x000000001700720c */ /* 0x008fe40005fa1270 */
[----:B------:R-:W-:Y:S01]  /*403c0*/  PRMT R100, R52, 0x7632, R100 ;  /* 0x0000763234647816 */ /* 0x000fe20000000064 */
[----:B-1----:R-:W-:-:S04]  /*403d0*/  IMAD.WIDE R92, R98, 0x2, R158 ;  /* 0x00000002625c7825 */ /* 0x002fc800078e029e */
[----:B------:R-:W1:Y:S01]  /*403e0*/  LDC R96, c[0x0][0x22c] ;  /* 0x00008b00ff607b82 */ /* 0x000e620000000800 */
[----:B--2---:R-:W-:Y:S01]  /*403f0*/  IMAD.IADD R95, R98, 0x1, R99 ;  /* 0x00000001625f7824 */ /* 0x004fe200078e0263 */
[----:B------:R-:W-:Y:S01]  /*40400*/  ISETP.LT.AND P3, PT, R156, R102, !P3 ;  /* 0x000000669c00720c */ /* 0x000fe20005f61270 */
[----:B------:R2:W-:Y:S05]  /*40410*/  @P1 STG.E.U16 desc[UR60][R92.64], R100 ;  /* 0x000000645c001986 */ /* 0x0005ea000c10153c */
[----:B------:R-:W3:Y:S01]  /*40420*/  LDC R52, c[0x0][0x228] ;  /* 0x00008a00ff347b82 */ /* 0x000ee20000000800 */
[----:B0-----:R-:W-:-:S07]  /*40430*/  ISETP.LT.AND P6, PT, R23, R94, !P2 ;  /* 0x0000005e1700720c */ /* 0x001fce00057c1270 */
[----:B------:R-:W0:Y:S01]  /*40440*/  LDC R2, c[0x0][0x228] ;  /* 0x00008a00ff027b82 */ /* 0x000e220000000800 */
[----:B--2---:R-:W-:-:S07]  /*40450*/  IMAD.WIDE R92, R95, 0x2, R20 ;  /* 0x000000025f5c7825 */ /* 0x004fce00078e0214 */
[----:B------:R-:W2:Y:S01]  /*40460*/  LDC R0, c[0x0][0x228] ;  /* 0x00008a00ff007b82 */ /* 0x000ea20000000800 */
[C---:B----4-:R-:W-:Y:S01]  /*40470*/  IMAD.IADD R100, R95.reuse, 0x1, R48 ;  /* 0x000000015f647824 */ /* 0x050fe200078e0230 */
[----:B------:R4:W-:Y:S01]  /*40480*/  @P5 STG.E.U16 desc[UR60][R92.64], R49 ;  /* 0x000000315c005986 */ /* 0x0009e2000c10153c */
[----:B------:R-:W-:Y:S01]  /*40490*/  IMAD.WIDE R94, R95, 0x2, R158 ;  /* 0x000000025f5e7825 */ /* 0x000fe200078e029e */
[----:B------:R-:W-:-:S04]  /*404a0*/  PRMT R101, R49, 0x7632, R101 ;  /* 0x0000763231657816 */ /* 0x000fc80000000065 */
[----:B------:R-:W2:Y:S01]  /*404b0*/  LDC R103, c[0x0][0x248] ;  /* 0x00009200ff677b82 */ /* 0x000ea20000000800 */
[----:B------:R-:W-:Y:S01]  /*404c0*/  VIADD R102, R3, 0x25 ;  /* 0x0000002503667836 */ /* 0x000fe20000000000 */
[----:B------:R2:W-:Y:S06]  /*404d0*/  @P3 STG.E.U16 desc[UR60][R94.64], R101 ;  /* 0x000000655e003986 */ /* 0x0005ec000c10153c */
[----:B------:R-:W2:Y:S01]  /*404e0*/  LDC R98, c[0x0][0x228] ;  /* 0x00008a00ff627b82 */ /* 0x000ea20000000800 */
[----:B------:R-:W-:-:S07]  /*404f0*/  ISETP.GE.AND P3, PT, R102, R97, PT ;  /* 0x000000616600720c */ /* 0x000fce0003f66270 */
[----:B----4-:R-:W4:Y:S01]  /*40500*/  LDC R92, c[0x0][0x248] ;  /* 0x00009200ff5c7b82 */ /* 0x010f220000000800 */
[----:B------:R-:W-:-:S07]  /*40510*/  VIADD R157, R3, 0x24 ;  /* 0x00000024039d7836 */ /* 0x000fce0000000000 */
[----:B------:R-:W4:Y:S01]  /*40520*/  LDC R99, c[0x0][0x228] ;  /* 0x00008a00ff637b82 */ /* 0x000f220000000800 */
[----:B------:R-:W-:Y:S01]  /*40530*/  IMAD.WIDE R48, R100, 0x2, R20 ;  /* 0x0000000264307825 */ /* 0x000fe200078e0214 */
[----:B-1----:R-:W-:-:S06]  /*40540*/  ISETP.GE.AND P1, PT, R157, R96, PT ;  /* 0x000000609d00720c */ /* 0x002fcc0003f26270 */
[----:B------:R-:W1:Y:S01]  /*40550*/  LDC R102, c[0x0][0x22c] ;  /* 0x00008b00ff667b82 */ /* 0x000e620000000800 */
[----:B------:R4:W-:Y:S01]  /*40560*/  @P6 STG.E.U16 desc[UR60][R48.64], R53 ;  /* 0x0000003530006986 */ /* 0x0009e2000c10153c */
[C---:B---3--:R-:W-:Y:S02]  /*40570*/  ISETP.LT.AND P2, PT, R156.reuse, R52, !P2 ;  /* 0x000000349c00720c */ /* 0x048fe40005741270 */
[C---:B0-----:R-:W-:Y:S02]  /*40580*/  ISETP.LT.AND P6, PT, R23.reuse, R2, !P1 ;  /* 0x000000021700720c */ /* 0x041fe40004fc1270 */
[----:B--2---:R-:W-:Y:S01]  /*40590*/  ISETP.LT.AND P1, PT, R156, R0, !P1 ;  /* 0x000000009c00720c */ /* 0x004fe20004f21270 */
[----:B------:R-:W-:Y:S01]  /*405a0*/  IMAD.IADD R103, R100, 0x1, R103 ;  /* 0x0000000164677824 */ /* 0x000fe200078e0267 */
[----:B------:R-:W0:Y:S01]  /*405b0*/  LDC R0, c[0x0][0x228] ;  /* 0x00008a00ff007b82 */ /* 0x000e220000000800 */
[----:B------:R-:W-:Y:S02]  /*405c0*/  ISETP.LT.AND P5, PT, R23, R98, !P3 ;  /* 0x000000621700720c */ /* 0x000fe40005fa1270 */
[----:B------:R-:W-:Y:S01]  /*405d0*/  PRMT R101, R53, 0x7632, R101 ;  /* 0x0000763235657816 */ /* 0x000fe20000000065 */
[----:B----4-:R-:W-:-:S04]  /*405e0*/  IMAD.IADD R98, R103, 0x1, R92 ;  /* 0x0000000167627824 */ /* 0x010fc800078e025c */
[----:B------:R-:W2:Y:S01]  /*405f0*/  LDC R97, c[0x0][0x22c] ;  /* 0x00008b00ff617b82 */ /* 0x000ea20000000800 */
[----:B------:R-:W-:Y:S01]  /*40600*/  IMAD.WIDE R48, R100, 0x2, R158 ;  /* 0x0000000264307825 */ /* 0x000fe200078e029e */
[----:B------:R-:W-:-:S03]  /*40610*/  PRMT R100, R50, 0x7632, R100 ;  /* 0x0000763232647816 */ /* 0x000fc60000000064 */
[----:B------:R-:W-:-:S03]  /*40620*/  IMAD.WIDE R52, R103, 0x2, R20 ;  /* 0x0000000267347825 */ /* 0x000fc600078e0214 */
[----:B------:R-:W3:Y:S01]  /*40630*/  LDC R96, c[0x0][0x248] ;  /* 0x00009200ff607b82 */ /* 0x000ee20000000800 */
[----:B------:R-:W-:Y:S01]  /*40640*/  IMAD.WIDE R92, R103, 0x2, R158 ;  /* 0x00000002675c7825 */ /* 0x000fe200078e029e */
[----:B------:R-:W-:Y:S01]  /*40650*/  ISETP.LT.AND P3, PT, R156, R99, !P3 ;  /* 0x000000639c00720c */ /* 0x000fe20005f61270 */
[----:B------:R4:W-:Y:S02]  /*40660*/  @P2 STG.E.U16 desc[UR60][R48.64], R101 ;  /* 0x0000006530002986 */ /* 0x0009e4000c10153c */
[----:B------:R-:W-:-:S03]  /*40670*/  VIADD R103, R3, 0x26 ;  /* 0x0000002603677836 */ /* 0x000fc60000000000 */
[----:B------:R-:W3:Y:S01]  /*40680*/  LDC R95, c[0x0][0x228] ;  /* 0x00008a00ff5f7b82 */ /* 0x000ee20000000800 */
[----:B------:R0:W-:Y:S07]  /*40690*/  @P6 STG.E.U16 desc[UR60][R52.64], R50 ;  /* 0x0000003234006986 */ /* 0x0001ee000c10153c */
[----:B------:R-:W3:Y:S01]  /*406a0*/  LDC R94, c[0x0][0x228] ;  /* 0x00008a00ff5e7b82 */ /* 0x000ee20000000800 */
[----:B------:R0:W-:Y:S01]  /*406b0*/  @P1 STG.E.U16 desc[UR60][R92.64], R100 ;  /* 0x000000645c001986 */ /* 0x0001e2000c10153c */
[----:B-1----:R-:W-:-:S06]  /*406c0*/  ISETP.GE.AND P1, PT, R103, R102, PT ;  /* 0x000000666700720c */ /* 0x002fcc0003f26270 */
[----:B------:R-:W1:Y:S08]  /*406d0*/  LDC R2, c[0x0][0x228] ;  /* 0x00008a00ff027b82 */ /* 0x000e700000000800 */
[----:B------:R-:W1:Y:S01]  /*406e0*/  LDC R99, c[0x0][0x248] ;  /* 0x00009200ff637b82 */ /* 0x000e620000000800 */
[----:B----4-:R-:W-:-:S07]  /*406f0*/  IMAD.WIDE R48, R98, 0x2, R20 ;  /* 0x0000000262307825 */ /* 0x010fce00078e0214 */
[----:B------:R-:W4:Y:S01]  /*40700*/  LDC R102, c[0x0][0x22c] ;  /* 0x00008b00ff667b82 */ /* 0x000f220000000800 */
[----:B------:R-:W-:Y:S01]  /*40710*/  VIADD R244, R3, 0x27 ;  /* 0x0000002703f47836 */ /* 0x000fe20000000000 */
[----:B------:R1:W-:Y:S01]  /*40720*/  @P5 STG.E.U16 desc[UR60][R48.64], R54 ;  /* 0x0000003630005986 */ /* 0x0003e2000c10153c */
[----:B0-----:R-:W-:Y:S01]  /*40730*/  IMAD.WIDE R52, R98, 0x2, R158 ;  /* 0x0000000262347825 */ /* 0x001fe200078e029e */
[----:B------:R-:W-:-:S04]  /*40740*/  PRMT R93, R54, 0x7632, R93 ;  /* 0x00007632365d7816 */ /* 0x000fc8000000005d */
[----:B------:R-:W0:Y:S01]  /*40750*/  LDC R50, c[0x0][0x228] ;  /* 0x00008a00ff327b82 */ /* 0x000e220000000800 */
[----:B------:R-:W-:Y:S02]  /*40760*/  ISETP.LT.AND P5, PT, R23, R0, !P1 ;  /* 0x000000001700720c */ /* 0x000fe40004fa1270 */
[----:B--2---:R-:W-:Y:S01]  /*40770*/  ISETP.GE.AND P2, PT, R244, R97, PT ;  /* 0x00000061f400720c */ /* 0x004fe20003f46270 */
[----:B---3--:R-:W-:-:S04]  /*40780*/  IMAD.IADD R97, R98, 0x1, R96 ;  /* 0x0000000162617824 */ /* 0x008fc800078e0260 */
[----:B------:R-:W2:Y:S01]  /*40790*/  LDC R100, c[0x0][0x248] ;  /* 0x00009200ff647b82 */ /* 0x000ea20000000800 */
[----:B------:R-:W-:Y:S01]  /*407a0*/  ISETP.LT.AND P1, PT, R156, R95, !P1 ;  /* 0x0000005f9c00720c */ /* 0x000fe20004f21270 */
[----:B------:R3:W-:Y:S01]  /*407b0*/  @P3 STG.E.U16 desc[UR60][R52.64], R93 ;  /* 0x0000005d34003986 */ /* 0x0007e2000c10153c */
[----:B------:R-:W-:-:S05]  /*407c0*/  ISETP.LT.AND P6, PT, R23, R94, !P2 ;  /* 0x0000005e1700720c */ /* 0x000fca00057c1270 */
[----:B------:R-:W2:Y:S01]  /*407d0*/  LDC R101, c[0x0][0x228] ;  /* 0x00008a00ff657b82 */ /* 0x000ea20000000800 */
[----:B-1----:R-:W-:Y:S01]  /*407e0*/  ISETP.LT.AND P3, PT, R156, R2, !P2 ;  /* 0x000000029c00720c */ /* 0x002fe20005761270 */
[----:B------:R-:W-:-:S04]  /*407f0*/  IMAD.WIDE R48, R97, 0x2, R20 ;  /* 0x0000000261307825 */ /* 0x000fc800078e0214 */
[----:B------:R-:W-:Y:S02]  /*40800*/  VIADD R95, R3, 0x28 ;  /* 0x00000028035f7836 */ /* 0x000fe40000000000 */
[----:B------:R-:W1:Y:S01]  /*40810*/  LDC R0, c[0x0][0x248] ;  /* 0x00009200ff007b82 */ /* 0x000e620000000800 */
[----:B------:R-:W-:Y:S01]  /*40820*/  IMAD.IADD R99, R97, 0x1, R99 ;  /* 0x0000000161637824 */ /* 0x000fe200078e0263 */
[----:B------:R-:W-:Y:S01]  /*40830*/  PRMT R157, R51, 0x7632, R157 ;  /* 0x00007632339d7816 */ /* 0x000fe2000000009d */
[----:B---3--:R-:W-:Y:S01]  /*40840*/  IMAD.WIDE R52, R97, 0x2, R158 ;  /* 0x0000000261347825 */ /* 0x008fe200078e029e */
[----:B------:R3:W-:Y:S04]  /*40850*/  @P5 STG.E.U16 desc[UR60][R48.64], R51 ;  /* 0x0000003330005986 */ /* 0x0007e8000c10153c */
[----:B------:R-:W1:Y:S01]  /*40860*/  LDC R98, c[0x0][0x22c] ;  /* 0x00008b00ff627b82 */ /* 0x000e620000000800 */
[----:B------:R-:W-:Y:S01]  /*40870*/  IMAD.WIDE R92, R99, 0x2, R20 ;  /* 0x00000002635c7825 */ /* 0x000fe200078e0214 */
[----:B----4-:R-:W-:-:S06]  /*40880*/  ISETP.GE.AND P2, PT, R95, R102, PT ;  /* 0x000000665f00720c */ /* 0x010fcc0003f46270 */
[----:B------:R-:W4:Y:S01]  /*40890*/  LDC R96, c[0x0][0x22c] ;  /* 0x00008b00ff607b82 */ /* 0x000f220000000800 */
[----:B---3--:R-:W-:Y:S01]  /*408a0*/  PRMT R49, R55, 0x7632, R49 ;  /* 0x0000763237317816 */ /* 0x008fe20000000031 */
[----:B------:R-:W-:Y:S01]  /*408b0*/  IMAD.WIDE R94, R99, 0x2, R158 ;  /* 0x00000002635e7825 */ /* 0x000fe200078e029e */
[----:B------:R-:W-:Y:S05]  /*408c0*/  @P1 STG.E.U16 desc[UR60][R52.64], R157 ;  /* 0x0000009d34001986 */ /* 0x000fea000c10153c */
[----:B------:R-:W3:Y:S01]  /*408d0*/  LDC R244, c[0x0][0x228] ;  /* 0x00008a00fff47b82 */ /* 0x000ee20000000800 */
[----:B------:R-:W-:Y:S04]  /*408e0*/  @P6 STG.E.U16 desc[UR60][R92.64], R55 ;  /* 0x000000375c006986 */ /* 0x000fe8000c10153c */
[----:B------:R2:W-:Y:S03]  /*408f0*/  @P3 STG.E.U16 desc[UR60][R94.64], R49 ;  /* 0x000000315e003986 */ /* 0x0005e6000c10153c */
[----:B------:R-:W3:Y:S01]  /*40900*/  LDC R2, c[0x0][0x22c] ;  /* 0x00008b00ff027b82 */ /* 0x000ee20000000800 */
[----:B0-----:R-:W-:Y:S01]  /*40910*/  ISETP.LT.AND P3, PT, R23, R50, !P2 ;  /* 0x000000321700720c */ /* 0x001fe20005761270 */
[----:B--2---:R-:W-:Y:S01]  /*40920*/  IMAD.IADD R51, R99, 0x1, R100 ;  /* 0x0000000163337824 */ /* 0x004fe200078e0264 */
[----:B------:R-:W-:-:S05]  /*40930*/  ISETP.LT.AND P2, PT, R156, R101, !P2 ;  /* 0x000000659c00720c */ /* 0x000fca0005741270 */
[----:B------:R-:W0:Y:S01]  /*40940*/  LDC R97, c[0x0][0x228] ;  /* 0x00008a00ff617b82 */ /* 0x000e220000000800 */
[----:B------:R-:W-:Y:S02]  /*40950*/  VIADD R103, R3, 0x29 ;  /* 0x0000002903677836 */ /* 0x000fe40000000000 */
[----:B------:R-:W-:-:S05]  /*40960*/  IMAD.WIDE R48, R51, 0x2, R20 ;  /* 0x0000000233307825 */ /* 0x000fca00078e0214 */
[----:B------:R-:W2:Y:S01]  /*40970*/  LDC R54, c[0x0][0x228] ;  /* 0x00008a00ff367b82 */ /* 0x000ea20000000800 */
[----:B------:R-:W-:Y:S01]  /*40980*/  VIADD R95, R3, 0x2a ;  /* 0x0000002a035f7836 */ /* 0x000fe20000000000 */
[----:B-1----:R-:W-:Y:S01]  /*40990*/  ISETP.GE.AND P1, PT, R103, R98, PT ;  /* 0x000000626700720c */ /* 0x002fe20003f26270 */
[----:B------:R-:W-:-:S05]  /*409a0*/  IMAD.IADD R99, R51, 0x1, R0 ;  /* 0x0000000133637824 */ /* 0x000fca00078e0200 */
[----:B------:R-:W1:Y:S01]  /*409b0*/  LDC R93, c[0x0][0x228] ;  /* 0x00008a00ff5d7b82 */ /* 0x000e620000000800 */
[----:B------:R1:W-:Y:S01]  /*409c0*/  @P3 STG.E.U16 desc[UR60][R48.64], R40 ;  /* 0x0000002830003986 */ /* 0x0003e2000c10153c */
[----:B------:R-:W-:Y:S01]  /*409d0*/  IMAD.WIDE R50, R51, 0x2, R158 ;  /* 0x0000000233327825 */ /* 0x000fe200078e029e */
[----:B------:R-:W-:-:S05]  /*409e0*/  PRMT R94, R40, 0x7632, R94 ;  /* 0x00007632285e7816 */ /* 0x000fca000000005e */
[----:B------:R-:W1:Y:S01]  /*409f0*/  LDC R55, c[0x0][0x248] ;  /* 0x00009200ff377b82 */ /* 0x000e620000000800 */
[----:B----4-:R-:W-:Y:S01]  /*40a00*/  ISETP.GE.AND P3, PT, R95, R96, PT ;  /* 0x000000605f00720c */ /* 0x010fe20003f66270 */
[----:B------:R-:W-:-:S06]  /*40a10*/  VIADD R95, R3, 0x2b ;  /* 0x0000002b035f7836 */ /* 0x000fcc0000000000 */
[----:B------:R-:W4:Y:S01]  /*40a20*/  LDC R92, c[0x0][0x228] ;  /* 0x00008a00ff5c7b82 */ /* 0x000f220000000800 */
[----:B---3--:R-:W-:Y:S01]  /*40a30*/  ISETP.LT.AND P5, PT, R23, R244, !P1 ;  /* 0x000000f41700720c */ /* 0x008fe20004fa1270 */
[----:B------:R3:W-:Y:S06]  /*40a40*/  @P2 STG.E.U16 desc[UR60][R50.64], R94 ;  /* 0x0000005e32002986 */ /* 0x0007ec000c10153c */
[----:B------:R-:W4:Y:S01]  /*40a50*/  LDC R0, c[0x0][0x248] ;  /* 0x00009200ff007b82 */ /* 0x000f220000000800 */
[----:B------:R-:W-:Y:S01]  /*40a60*/  ISETP.GE.AND P2, PT, R95, R2, PT ;  /* 0x000000025f00720c */ /* 0x000fe20003f46270 */
[----:B------:R-:W-:Y:S01]  /*40a70*/  IMAD.WIDE R52, R99, 0x2, R20 ;  /* 0x0000000263347825 */ /* 0x000fe200078e0214 */
[----:B0-----:R-:W-:-:S05]  /*40a80*/  ISETP.LT.AND P1, PT, R156, R97, !P1 ;  /* 0x000000619c00720c */ /* 0x001fca0004f21270 */
[----:B------:R-:W0:Y:S01]  /*40a90*/  LDC R2, c[0x0][0x22c] ;  /* 0x00008b00ff027b82 */ /* 0x000e220000000800 */
[----:B------:R4:W-:Y:S01]  /*40aa0*/  @P5 STG.E.U16 desc[UR60][R52.64], R44 ;  /* 0x0000002c34005986 */ /* 0x0009e2000c10153c */
[----:B--2---:R-:W-:-:S06]  /*40ab0*/  ISETP.LT.AND P5, PT, R23, R54, !P3 ;  /* 0x000000361700720c */ /* 0x004fcc0005fa1270 */
[----:B------:R-:W2:Y:S01]  /*40ac0*/  LDC R96, c[0x0][0x228] ;  /* 0x00008a00ff607b82 */ /* 0x000ea20000000800 */
[----:B-1----:R-:W-:Y:S01]  /*40ad0*/  ISETP.LT.AND P6, PT, R156, R93, !P3 ;  /* 0x0000005d9c00720c */ /* 0x002fe20005fc1270 */
[----:B------:R-:W-:Y:S01]  /*40ae0*/  IMAD.WIDE R48, R99, 0x2, R158 ;  /* 0x0000000263307825 */ /* 0x000fe200078e029e */
[----:B---3--:R-:W-:Y:S02]  /*40af0*/  PRMT R51, R44, 0x7632, R51 ;  /* 0x000076322c337816 */ /* 0x008fe40000000033 */
[----:B----4-:R-:W-:-:S03]  /*40b00*/  ISETP.LT.AND P3, PT, R23, R92, !P2 ;  /* 0x0000005c1700720c */ /* 0x010fc60005761270 */
[----:B------:R-:W1:Y:S01]  /*40b10*/  LDC R98, c[0x0][0x22c] ;  /* 0x00008b00ff627b82 */ /* 0x000e620000000800 */
[----:B------:R-:W-:-:S07]  /*40b20*/  IMAD.IADD R55, R99, 0x1, R55 ;  /* 0x0000000163377824 */ /* 0x000fce00078e0237 */
[----:B------:R-:W3:Y:S01]  /*40b30*/  LDC R101, c[0x0][0x228] ;  /* 0x00008a00ff657b82 */ /* 0x000ee20000000800 */
[C---:B------:R-:W-:Y:S01]  /*40b40*/  IMAD.IADD R93, R55.reuse, 0x1, R0 ;  /* 0x00000001375d7824 */ /* 0x040fe200078e0200 */
[----:B------:R4:W-:Y:S06]  /*40b50*/  @P1 STG.E.U16 desc[UR60][R48.64], R51 ;  /* 0x0000003330001986 */ /* 0x0009ec000c10153c */
[----:B------:R-:W1:Y:S01]  /*40b60*/  LDC R97, c[0x0][0x228] ;  /* 0x00008a00ff617b82 */ /* 0x000e620000000800 */
[----:B------:R-:W-:Y:S01]  /*40b70*/  IMAD.WIDE R52, R55, 0x2, R158 ;  /* 0x0000000237347825 */ /* 0x000fe200078e029e */
[----:B------:R-:W-:-:S06]  /*40b80*/  PRMT R0, R41, 0x7632, R0 ;  /* 0x0000763229007816 */ /* 0x000fcc0000000000 */
[----:B------:R-:W1:Y:S01]  /*40b90*/  LDC R94, c[0x0][0x228] ;  /* 0x00008a00ff5e7b82 */ /* 0x000e620000000800 */
[----:B----4-:R-:W-:-:S07]  /*40ba0*/  IMAD.WIDE R50, R55, 0x2, R20 ;  /* 0x0000000237327825 */ /* 0x010fce00078e0214 */
[----:B------:R-:W4:Y:S01]  /*40bb0*/  LDC R44, c[0x0][0x248] ;  /* 0x00009200ff2c7b82 */ /* 0x000f220000000800 */
[----:B------:R-:W-:Y:S01]  /*40bc0*/  IADD3 R99, R3, 0x2c, RZ ;  /* 0x0000002c03637810 */ /* 0x000fe20007ffe0ff */
[----:B------:R-:W-:-:S06]  /*40bd0*/  IMAD.WIDE R54, R93, 0x2, R20 ;  /* 0x000000025d367825 */ /* 0x000fcc00078e0214 */
[----:B------:R-:W1:Y:S01]  /*40be0*/  LDC R95, c[0x0][0x228] ;  /* 0x00008a00ff5f7b82 */ /* 0x000e620000000800 */
[----:B------:R-:W-:Y:S07]  /*40bf0*/  @P5 STG.E.U16 desc[UR60][R50.64], R41 ;  /* 0x0000002932005986 */ /* 0x000fee000c10153c */
[----:B------:R-:W1:Y:S01]  /*40c00*/  LDC R40, c[0x0][0x248] ;  /* 0x00009200ff287b82 */ /* 0x000e620000000800 */
[----:B------:R-:W-:Y:S01]  /*40c10*/  @P6 STG.E.U16 desc[UR60][R52.64], R0 ;  /* 0x0000000034006986 */ /* 0x000fe2000c10153c */
[----:B0-----:R-:W-:-:S03]  /*40c20*/  ISETP.GE.AND P1, PT, R99, R2, PT ;  /* 0x000000026300720c */ /* 0x001fc60003f26270 */
[----:B------:R0:W-:Y:S01]  /*40c30*/  @P3 STG.E.U16 desc[UR60][R54.64], R45 ;  /* 0x0000002d36003986 */ /* 0x0001e2000c10153c */
[----:B------:R-:W-:Y:S01]  /*40c40*/  VIADD R103, R3, 0x2d ;  /* 0x0000002d03677836 */ /* 0x000fe20000000000 */
[----:B--2---:R-:W-:Y:S01]  /*40c50*/  ISETP.LT.AND P6, PT, R23, R96, !P1 ;  /* 0x000000601700720c */ /* 0x004fe20004fc1270 */
[----:B------:R-:W2:Y:S01]  /*40c60*/  LDC R2, c[0x0][0x228] ;  /* 0x00008a00ff027b82 */ /* 0x000ea20000000800 */
[----:B---3--:R-:W-:Y:S01]  /*40c70*/  ISETP.LT.AND P2, PT, R156, R101, !P2 ;  /* 0x000000659c00720c */ /* 0x008fe20005741270 */
[----:B----4-:R-:W-:-:S06]  /*40c80*/  IMAD.IADD R49, R93, 0x1, R44 ;  /* 0x000000015d317824 */ /* 0x010fcc00078e022c */
[----:B------:R-:W3:Y:S01]  /*40c90*/  LDC R92, c[0x0][0x228] ;  /* 0x00008a00ff5c7b82 */ /* 0x000ee20000000800 */
[----:B-1----:R-:W-:-:S07]  /*40ca0*/  ISETP.GE.AND P3, PT, R103, R98, PT ;  /* 0x000000626700720c */ /* 0x002fce0003f66270 */
[----:B0-----:R-:W0:Y:S01]  /*40cb0*/  LDC R54, c[0x0][0x22c] ;  /* 0x00008b00ff367b82 */ /* 0x001e220000000800 */
[----:B------:R-:W-:-:S07]  /*40cc0*/  ISETP.LT.AND P1, PT, R156, R97, !P1 ;  /* 0x000000619c00720c */ /* 0x000fce0004f21270 */
[----:B------:R-:W1:Y:S01]  /*40cd0*/  LDC R96, c[0x0][0x22c] ;  /* 0x00008b00ff607b82 */ /* 0x000e620000000800 */
[----:B------:R-:W-:Y:S02]  /*40ce0*/  ISETP.LT.AND P5, PT, R23, R94, !P3 ;  /* 0x0000005e1700720c */ /* 0x000fe40005fa1270 */
[----:B------:R-:W-:Y:S01]  /*40cf0*/  ISETP.LT.AND P3, PT, R156, R95, !P3 ;  /* 0x0000005f9c00720c */ /* 0x000fe20005f61270 */
[----:B------:R-:W-:-:S04]  /*40d00*/  IMAD.IADD R95, R49, 0x1, R40 ;  /* 0x00000001315f7824 */ /* 0x000fc800078e0228 */
[----:B------:R-:W4:Y:S01]  /*40d10*/  LDC R55, c[0x0][0x228] ;  /* 0x00008a00ff377b82 */ /* 0x000f220000000800 */
[----:B------:R-:W-:Y:S01]  /*40d20*/  PRMT R53, R45, 0x7632, R53 ;  /* 0x000076322d357816 */ /* 0x000fe20000000035 */
[----:B------:R-:W-:Y:S01]  /*40d30*/  IMAD.WIDE R40, R93, 0x2, R158 ;  /* 0x000000025d287825 */ /* 0x000fe200078e029e */
[----:B------:R-:W-:-:S05]  /*40d40*/  PRMT R98, R42, 0x7632, R98 ;  /* 0x000076322a627816 */ /* 0x000fca0000000062 */
[----:B------:R-:W4:Y:S01]  /*40d50*/  LDC R94, c[0x0][0x248] ;  /* 0x00009200ff5e7b82 */ /* 0x000f220000000800 */
[C---:B------:R-:W-:Y:S01]  /*40d60*/  IMAD.WIDE R44, R49.reuse, 0x2, R20 ;  /* 0x00000002312c7825 */ /* 0x040fe200078e0214 */
[----:B------:R2:W-:Y:S03]  /*40d70*/  @P2 STG.E.U16 desc[UR60][R40.64], R53 ;  /* 0x0000003528002986 */ /* 0x0005e6000c10153c */
[----:B------:R-:W-:-:S03]  /*40d80*/  IMAD.WIDE R48, R49, 0x2, R158 ;  /* 0x0000000231307825 */ /* 0x000fc600078e029e */
[----:B------:R-:W4:Y:S01]  /*40d90*/  LDC R0, c[0x0][0x248] ;  /* 0x00009200ff007b82 */ /* 0x000f220000000800 */
[----:B------:R-:W-:Y:S01]  /*40da0*/  IMAD.WIDE R50, R95, 0x2, R20 ;  /* 0x000000025f327825 */ /* 0x000fe200078e0214 */
[----:B------:R-:W-:Y:S03]  /*40db0*/  @P6 STG.E.U16 desc[UR60][R44.64], R42 ;  /* 0x0000002a2c006986 */ /* 0x000fe6000c10153c */
[C---:B------:R-:W-:Y:S01]  /*40dc0*/  VIADD R99, R3.reuse, 0x2f ;  /* 0x0000002f03637836 */ /* 0x040fe20000000000 */
[----:B------:R-:W-:Y:S01]  /*40dd0*/  @P1 STG.E.U16 desc[UR60][R48.64], R98 ;  /* 0x0000006230001986 */ /* 0x000fe2000c10153c */
[----:B------:R-:W-:Y:S01]  /*40de0*/  VIADD R97, R3, 0x2e ;  /* 0x0000002e03617836 */ /* 0x000fe20000000000 */
[----:B--2---:R-:W-:Y:S01]  /*40df0*/  PRMT R41, R46, 0x7632, R41 ;  /* 0x000076322e297816 */ /* 0x004fe20000000029 */
[----:B------:R-:W2:Y:S01]  /*40e00*/  LDC R93, c[0x0][0x22c] ;  /* 0x00008b00ff5d7b82 */ /* 0x000ea20000000800 */
[----:B------:R3:W-:Y:S01]  /*40e10*/  @P5 STG.E.U16 desc[UR60][R50.64], R46 ;  /* 0x0000002e32005986 */ /* 0x0007e2000c10153c */
[----:B0-----:R-:W-:Y:S01]  /*40e20*/  ISETP.GE.AND P1, PT, R99, R54, PT ;  /* 0x000000366300720c */ /* 0x001fe20003f26270 */
[----:B------:R-:W-:Y:S01]  /*40e30*/  IMAD.WIDE R52, R95, 0x2, R158 ;  /* 0x000000025f347825 */ /* 0x000fe200078e029e */
[----:B-1----:R-:W-:-:S02]  /*40e40*/  ISETP.GE.AND P2, PT, R97, R96, PT ;  /* 0x000000606100720c */ /* 0x002fc40003f46270 */
[C---:B------:R-:W-:Y:S02]  /*40e50*/  ISETP.LT.AND P5, PT, R23.reuse, R2, !P1 ;  /* 0x000000021700720c */ /* 0x040fe40004fa1270 */
[----:B------:R-:W0:Y:S08]  /*40e60*/  LDC R96, c[0x0][0x228] ;  /* 0x00008a00ff607b82 */ /* 0x000e300000000800 */
[----:B---3--:R-:W1:Y:S01]  /*40e70*/  LDC R46, c[0x0][0x22c] ;  /* 0x00008b00ff2e7b82 */ /* 0x008e620000000800 */
[----:B------:R3:W-:Y:S01]  /*40e80*/  @P3 STG.E.U16 desc[UR60][R52.64], R41 ;  /* 0x0000002934003986 */ /* 0x0007e2000c10153c */
[----:B------:R-:W-:-:S06]  /*40e90*/  ISETP.LT.AND P3, PT, R23, R92, !P2 ;  /* 0x0000005c1700720c */ /* 0x000fcc0005761270 */
[----:B------:R-:W0:Y:S01]  /*40ea0*/  LDC R51, c[0x0][0x228] ;  /* 0x00008a00ff337b82 */ /* 0x000e220000000800 */
[----:B----4-:R-:W-:-:S07]  /*40eb0*/  ISETP.LT.AND P2, PT, R156, R55, !P2 ;  /* 0x000000379c00720c */ /* 0x010fce0005741270 */
[----:B------:R-:W4:Y:S01]  /*40ec0*/  LDC R2, c[0x0][0x228] ;  /* 0x00008a00ff027b82 */ /* 0x000f220000000800 */
[----:B------:R-:W-:Y:S01]  /*40ed0*/  IMAD.IADD R45, R95, 0x1, R94 ;  /* 0x000000015f2d7824 */ /* 0x000fe200078e025e */
[----:B------:R-:W-:Y:S01]  /*40ee0*/  PRMT R92, R43, 0x7632, R92 ;  /* 0x000076322b5c7816 */ /* 0x000fe2000000005c */
[----:B------:R-:W-:-:S05]  /*40ef0*/  VIADD R50, R3, 0x30 ;  /* 0x0000003003327836 */ /* 0x000fca0000000000 */
[----:B------:R-:W4:Y:S01]  /*40f00*/  LDC R97, c[0x0][0x228] ;  /* 0x00008a00ff617b82 */ /* 0x000f220000000800 */
[----:B---3--:R-:W-:-:S04]  /*40f10*/  IMAD.WIDE R40, R45, 0x2, R20 ;  /* 0x000000022d287825 */ /* 0x008fc800078e0214 */
[C---:B------:R-:W-:Y:S02]  /*40f20*/  IMAD.IADD R53, R45.reuse, 0x1, R0 ;  /* 0x000000012d357824 */ /* 0x040fe400078e0200 */
[----:B------:R-:W-:Y:S01]  /*40f30*/  IMAD.WIDE R44, R45, 0x2, R158 ;  /* 0x000000022d2c7825 */ /* 0x000fe200078e029e */
[----:B------:R-:W3:Y:S03]  /*40f40*/  LDC R42, c[0x0][0x248] ;  /* 0x00009200ff2a7b82 */ /* 0x000ee60000000800 */
[----:B------:R-:W-:Y:S01]  /*40f50*/  VIADD R95, R3, 0x31 ;  /* 0x00000031035f7836 */ /* 0x000fe20000000000 */
[----:B------:R-:W-:Y:S01]  /*40f60*/  @P3 STG.E.U16 desc[UR60][R40.64], R43 ;  /* 0x0000002b28003986 */ /* 0x000fe2000c10153c */
[----:B------:R-:W-:Y:S01]  /*40f70*/  IMAD.WIDE R48, R53, 0x2, R20 ;  /* 0x0000000235307825 */ /* 0x000fe200078e0214 */
[----:B--2---:R-:W-:Y:S02]  /*40f80*/  ISETP.GE.AND P3, PT, R50, R93, PT ;  /* 0x0000005d3200720c */ /* 0x004fe40003f66270 */
[----:B------:R-:W2:Y:S01]  /*40f90*/  LDC R0, c[0x0][0x248] ;  /* 0x00009200ff007b82 */ /* 0x000ea20000000800 */
[----:B------:R3:W-:Y:S01]  /*40fa0*/  @P2 STG.E.U16 desc[UR60][R44.64], R92 ;  /* 0x0000005c2c002986 */ /* 0x0007e2000c10153c */
[----:B-1----:R-:W-:-:S02]  /*40fb0*/  ISETP.GE.AND P2, PT, R95, R46, PT ;  /* 0x0000002e5f00720c */ /* 0x002fc40003f46270 */
[C---:B0-----:R-:W-:Y:S01]  /*40fc0*/  ISETP.LT.AND P6, PT, R156.reuse, R51, !P3 ;  /* 0x000000339c00720c */ /* 0x041fe20005fc1270 */
[----:B------:R0:W-:Y:S01]  /*40fd0*/  @P5 STG.E.U16 desc[UR60][R48.64], R47 ;  /* 0x0000002f30005986 */ /* 0x0001e2000c10153c */
[C---:B------:R-:W-:Y:S02]  /*40fe0*/  ISETP.LT.AND P5, PT, R23.reuse, R96, !P3 ;  /* 0x000000601700720c */ /* 0x040fe40005fa1270 */
[----:B----4-:R-:W-:Y:S01]  /*40ff0*/  ISETP.LT.AND P3, PT, R23, R2, !P2 ;  /* 0x000000021700720c */ /* 0x010fe20005761270 */
[----:B------:R-:W1:Y:S08]  /*41000*/  LDC R50, c[0x0][0x22c] ;  /* 0x00008b00ff327b82 */ /* 0x000e700000000800 */
[----:B------:R-:W4:Y:S01]  /*41010*/  LDC R2, c[0x0][0x248] ;  /* 0x00009200ff027b82 */ /* 0x000f220000000800 */
[----:B------:R-:W-:Y:S01]  /*41020*/  ISETP.LT.AND P1, PT, R156, R97, !P1 ;  /* 0x000000619c00720c */ /* 0x000fe20004f21270 */
[----:B---3--:R-:W-:-:S06]  /*41030*/  IMAD.IADD R45, R53, 0x1, R42 ;  /* 0x00000001352d7824 */ /* 0x008fcc00078e022a */
[----:B------:R-:W3:Y:S08]  /*41040*/  LDC R52, c[0x0][0x22c] ;  /* 0x00008b00ff347b82 */ /* 0x000ef00000000800 */
[----:B------:R-:W3:Y:S01]  /*41050*/  LDC R55, c[0x0][0x228] ;  /* 0x00008a00ff377b82 */ /* 0x000ee20000000800 */
[----:B------:R-:W-:Y:S01]  /*41060*/  PRMT R94, R47, 0x7632, R94 ;  /* 0x000076322f5e7816 */ /* 0x000fe2000000005e */
[----:B------:R-:W-:-:S06]  /*41070*/  IMAD.WIDE R40, R53, 0x2, R158 ;  /* 0x0000000235287825 */ /* 0x000fcc00078e029e */
[----:B------:R-:W3:Y:S01]  /*41080*/  LDC R54, c[0x0][0x228] ;  /* 0x00008a00ff367b82 */ /* 0x000ee20000000800 */
[----:B------:R-:W-:-:S04]  /*41090*/  IMAD.WIDE R42, R45, 0x2, R20 ;  /* 0x000000022d2a7825 */ /* 0x000fc800078e0214 */
[----:B--2---:R-:W-:-:S03]  /*410a0*/  IMAD.IADD R51, R45, 0x1, R0 ;  /* 0x000000012d337824 */ /* 0x004fc600078e0200 */
[----:B------:R-:W2:Y:S01]  /*410b0*/  LDC R93, c[0x0][0x228] ;  /* 0x00008a00ff5d7b82 */ /* 0x000ea20000000800 */
[----:B------:R-:W-:Y:S01]  /*410c0*/  PRMT R0, R32, 0x7632, R0 ;  /* 0x0000763220007816 */ /* 0x000fe20000000000 */
[----:B------:R-:W-:-:S06]  /*410d0*/  IMAD.WIDE R44, R45, 0x2, R158 ;  /* 0x000000022d2c7825 */ /* 0x000fcc00078e029e */
[----:B------:R-:W2:Y:S01]  /*410e0*/  LDC R92, c[0x0][0x228] ;  /* 0x00008a00ff5c7b82 */ /* 0x000ea20000000800 */
[----:B------:R-:W-:Y:S01]  /*410f0*/  @P1 STG.E.U16 desc[UR60][R40.64], R94 ;  /* 0x0000005e28001986 */ /* 0x000fe2000c10153c */
[----:B------:R-:W-:-:S03]  /*41100*/  VIADD R53, R3, 0x32 ;  /* 0x0000003203357836 */ /* 0x000fc60000000000 */
[----:B------:R-:W-:Y:S03]  /*41110*/  @P5 STG.E.U16 desc[UR60][R42.64], R32 ;  /* 0x000000202a005986 */ /* 0x000fe6000c10153c */
[----:B0-----:R-:W0:Y:S01]  /*41120*/  LDC R49, c[0x0][0x228] ;  /* 0x00008a00ff317b82 */ /* 0x001e220000000800 */
[----:B------:R4:W-:Y:S01]  /*41130*/  @P6 STG.E.U16 desc[UR60][R44.64], R0 ;  /* 0x000000002c006986 */ /* 0x0009e2000c10153c */
[----:B------:R-:W-:-:S06]  /*41140*/  IMAD.WIDE R46, R51, 0x2, R20 ;  /* 0x00000002332e7825 */ /* 0x000fcc00078e0214 */
[----:B------:R-:W0:Y:S01]  /*41150*/  LDC R48, c[0x0][0x248] ;  /* 0x00009200ff307b82 */ /* 0x000e220000000800 */
[----:B------:R-:W-:Y:S01]  /*41160*/  VIADD R95, R3, 0x33 ;  /* 0x00000033035f7836 */ /* 0x000fe20000000000 */
[----:B-1----:R-:W-:Y:S01]  /*41170*/  ISETP.GE.AND P1, PT, R53, R50, PT ;  /* 0x000000323500720c */ /* 0x002fe20003f26270 */
[----:B----4-:R-:W-:-:S05]  /*41180*/  IMAD.IADD R45, R51, 0x1, R2 ;  /* 0x00000001332d7824 */ /* 0x010fca00078e0202 */
[----:B------:R-:W1:Y:S01]  /*41190*/  LDC R2, c[0x0][0x22c] ;  /* 0x00008b00ff027b82 */ /* 0x000e620000000800 */
[----:B------:R4:W-:Y:S01]  /*411a0*/  @P3 STG.E.U16 desc[UR60][R46.64], R36 ;  /* 0x000000242e003986 */ /* 0x0009e2000c10153c */
[----:B---3--:R-:W-:Y:S02]  /*411b0*/  ISETP.GE.AND P3, PT, R95, R52, PT ;  /* 0x000000345f00720c */ /* 0x008fe40003f66270 */
[----:B------:R-:W-:-:S04]  /*411c0*/  ISETP.LT.AND P2, PT, R156, R55, !P2 ;  /* 0x000000379c00720c */ /* 0x000fc80005741270 */
[----:B------:R-:W3:Y:S01]  /*411d0*/  LDC R50, c[0x0][0x22c] ;  /* 0x00008b00ff327b82 */ /* 0x000ee20000000800 */
[----:B------:R-:W-:-:S07]  /*411e0*/  ISETP.LT.AND P6, PT, R23, R54, !P1 ;  /* 0x000000361700720c */ /* 0x000fce0004fc1270 */
[----:B------:R-:W3:Y:S01]  /*411f0*/  LDC R32, c[0x0][0x248] ;  /* 0x00009200ff207b82 */ /* 0x000ee20000000800 */
[----:B--2---:R-:W-:-:S07]  /*41200*/  ISETP.LT.AND P1, PT, R156, R93, !P1 ;  /* 0x0000005d9c00720c */ /* 0x004fce0004f21270 */
[----:B------:R-:W2:Y:S01]  /*41210*/  LDC R52, c[0x0][0x228] ;  /* 0x00008a00ff347b82 */ /* 0x000ea20000000800 */
[----:B------:R-:W-:-:S07]  /*41220*/  ISETP.LT.AND P5, PT, R23, R92, !P3 ;  /* 0x0000005c1700720c */ /* 0x000fce0005fa1270 */
[----:B------:R-:W2:Y:S01]  /*41230*/  LDC R55, c[0x0][0x228] ;  /* 0x00008a00ff377b82 */ /* 0x000ea20000000800 */
[----:B------:R-:W-:-:S07]  /*41240*/  PRMT R92, R36, 0x7632, R92 ;  /* 0x00007632245c7816 */ /* 0x000fce000000005c */
[----:B------:R-:W2:Y:S01]  /*41250*/  LDC R0, c[0x0][0x248] ;  /* 0x00009200ff007b82 */ /* 0x000ea20000000800 */
[----:B------:R-:W-:Y:S01]  /*41260*/  IMAD.WIDE R40, R51, 0x2, R158 ;  /* 0x0000000233287825 */ /* 0x000fe200078e029e */
[----:B0-----:R-:W-:-:S06]  /*41270*/  ISETP.LT.AND P3, PT, R156, R49, !P3 ;  /* 0x000000319c00720c */ /* 0x001fcc0005f61270 */
[----:B----4-:R-:W0:Y:S01]  /*41280*/  LDC R36, c[0x0][0x228] ;  /* 0x00008a00ff247b82 */ /* 0x010e220000000800 */
[----:B------:R-:W-:Y:S01]  /*41290*/  VIADD R97, R3, 0x35 ;  /* 0x0000003503617836 */ /* 0x000fe20000000000 */
[----:B------:R-:W-:Y:S01]  /*412a0*/  PRMT R94, R33, 0x7632, R94 ;  /* 0x00007632215e7816 */ /* 0x000fe2000000005e */
[C---:B------:R-:W-:Y:S02]  /*412b0*/  IMAD.IADD R53, R45.reuse, 0x1, R48 ;  /* 0x000000012d357824 */ /* 0x040fe400078e0230 */
[C---:B------:R-:W-:Y:S01]  /*412c0*/  IMAD.WIDE R42, R45.reuse, 0x2, R20 ;  /* 0x000000022d2a7825 */ /* 0x040fe200078e0214 */
[----:B------:R4:W-:Y:S02]  /*412d0*/  @P2 STG.E.U16 desc[UR60][R40.64], R92 ;  /* 0x0000005c28002986 */ /* 0x0009e4000c10153c */
[----:B------:R-:W0:Y:S01]  /*412e0*/  LDC R93, c[0x0][0x228] ;  /* 0x00008a00ff5d7b82 */ /* 0x000e220000000800 */
[----:B------:R-:W-:Y:S01]  /*412f0*/  IMAD.WIDE R44, R45, 0x2, R158 ;  /* 0x000000022d2c7825 */ /* 0x000fe200078e029e */
[----:B-1----:R-:W-:-:S03]  /*41300*/  ISETP.GE.AND P2, PT, R97, R2, PT ;  /* 0x000000026100720c */ /* 0x002fc60003f46270 */
[----:B------:R-:W-:Y:S01]  /*41310*/  VIADD R95, R3, 0x34 ;  /* 0x00000034035f7836 */ /* 0x000fe20000000000 */
[----:B------:R1:W-:Y:S01]  /*41320*/  @P6 STG.E.U16 desc[UR60][R42.64], R33 ;  /* 0x000000212a006986 */ /* 0x0003e2000c10153c */
[----:B------:R-:W-:Y:S01]  /*41330*/  IMAD.WIDE R46, R53, 0x2, R20 ;  /* 0x00000002352e7825 */ /* 0x000fe200078e0214 */
[----:B------:R-:W0:Y:S02]  /*41340*/  LDC R51, c[0x0][0x22c] ;  /* 0x00008b00ff337b82 */ /* 0x000e240000000800 */
[----:B------:R-:W-:Y:S01]  /*41350*/  @P1 STG.E.U16 desc[UR60][R44.64], R94 ;  /* 0x0000005e2c001986 */ /* 0x000fe2000c10153c */
[----:B----4-:R-:W-:Y:S01]  /*41360*/  PRMT R41, R37, 0x7632, R41 ;  /* 0x0000763225297816 */ /* 0x010fe20000000029 */
[----:B------:R-:W-:Y:S01]  /*41370*/  IMAD.WIDE R48, R53, 0x2, R158 ;  /* 0x0000000235307825 */ /* 0x000fe200078e029e */
[----:B---3--:R-:W-:-:S03]  /*41380*/  ISETP.GE.AND P1, PT, R95, R50, PT ;  /* 0x000000325f00720c */ /* 0x008fc60003f26270 */
[----:B------:R-:W3:Y:S01]  /*41390*/  LDC R2, c[0x0][0x248] ;  /* 0x00009200ff027b82 */ /* 0x000ee20000000800 */
[----:B------:R4:W-:Y:S01]  /*413a0*/  @P5 STG.E.U16 desc[UR60][R46.64], R37 ;  /* 0x000000252e005986 */ /* 0x0009e2000c10153c */
[----:B------:R-:W-:Y:S01]  /*413b0*/  IMAD.IADD R53, R53, 0x1, R32 ;  /* 0x0000000135357824 */ /* 0x000fe200078e0220 */
[----:B--2---:R-:W-:Y:S02]  /*413c0*/  ISETP.LT.AND P5, PT, R23, R52, !P1 ;  /* 0x000000341700720c */ /* 0x004fe40004fa1270 */
[----:B------:R2:W-:Y:S03]  /*413d0*/  @P3 STG.E.U16 desc[UR60][R48.64], R41 ;  /* 0x0000002930003986 */ /* 0x0005e6000c10153c */
[----:B------:R-:W2:Y:S01]  /*413e0*/  LDC R54, c[0x0][0x228] ;  /* 0x00008a00ff367b82 */ /* 0x000ea20000000800 */
[----:B------:R-:W-:Y:S01]  /*413f0*/  ISETP.LT.AND P3, PT, R156, R55, !P1 ;  /* 0x000000379c00720c */ /* 0x000fe20004f61270 */
[----:B-1----:R-:W-:-:S06]  /*41400*/  IMAD.IADD R43, R53, 0x1, R0 ;  /* 0x00000001352b7824 */ /* 0x002fcc00078e0200 */
[----:B----4-:R-:W1:Y:S01]  /*41410*/  LDC R47, c[0x0][0x228] ;  /* 0x00008a00ff2f7b82 */ /* 0x010e620000000800 */
[----:B0-----:R-:W-:Y:S01]  /*41420*/  ISETP.LT.AND P6, PT, R23, R36, !P2 ;  /* 0x000000241700720c */ /* 0x001fe200057c1270 */
[----:B------:R-:W-:Y:S01]  /*41430*/  IMAD.WIDE R32, R53, 0x2, R20 ;  /* 0x0000000235207825 */ /* 0x000fe200078e0214 */
[----:B------:R-:W-:-:S05]  /*41440*/  PRMT R50, R34, 0x7632, R50 ;  /* 0x0000763222327816 */ /* 0x000fca0000000032 */
[----:B------:R-:W0:Y:S01]  /*41450*/  LDC R42, c[0x0][0x22c] ;  /* 0x00008b00ff2a7b82 */ /* 0x000e220000000800 */
[----:B------:R-:W-:-:S07]  /*41460*/  IMAD.WIDE R36, R53, 0x2, R158 ;  /* 0x0000000235247825 */ /* 0x000fce00078e029e */
[----:B------:R-:W4:Y:S01]  /*41470*/  LDC R0, c[0x0][0x248] ;  /* 0x00009200ff007b82 */ /* 0x000f220000000800 */
[----:B------:R-:W-:Y:S01]  /*41480*/  VIADD R44, R3, 0x36 ;  /* 0x00000036032c7836 */ /* 0x000fe20000000000 */
[----:B------:R2:W-:Y:S06]  /*41490*/  @P5 STG.E.U16 desc[UR60][R32.64], R34 ;  /* 0x0000002220005986 */ /* 0x0005ec000c10153c */
[----:B------:R-:W4:Y:S01]  /*414a0*/  LDC R46, c[0x0][0x228] ;  /* 0x00008a00ff2e7b82 */ /* 0x000f220000000800 */
[----:B------:R2:W-:Y:S01]  /*414b0*/  @P3 STG.E.U16 desc[UR60][R36.64], R50 ;  /* 0x0000003224003986 */ /* 0x0005e2000c10153c */
[----:B------:R-:W-:-:S02]  /*414c0*/  ISETP.LT.AND P3, PT, R156, R93, !P2 ;  /* 0x0000005d9c00720c */ /* 0x000fc40005761270 */
[----:B------:R-:W-:Y:S01]  /*414d0*/  ISETP.GE.AND P1, PT, R44, R51, PT ;  /* 0x000000332c00720c */ /* 0x000fe20003f26270 */
[----:B---3--:R-:W-:-:S03]  /*414e0*/  IMAD.IADD R45, R43, 0x1, R2 ;  /* 0x000000012b2d7824 */ /* 0x008fc600078e0202 */
[----:B------:R-:W3:Y:S01]  /*414f0*/  LDC R44, c[0x0][0x22c] ;  /* 0x00008b00ff2c7b82 */ /* 0x000ee20000000800 */
[----:B--2---:R-:W-:Y:S01]  /*41500*/  IMAD.WIDE R40, R43, 0x2, R20 ;  /* 0x000000022b287825 */ /* 0x004fe200078e0214 */
[----:B------:R-:W-:Y:S02]  /*41510*/  ISETP.LT.AND P5, PT, R23, R54, !P1 ;  /* 0x000000361700720c */ /* 0x000fe40004fa1270 */
[----:B------:R-:W-:-:S04]  /*41520*/  PRMT R33, R38, 0x7632, R33 ;  /* 0x0000763226217816 */ /* 0x000fc80000000021 */
[----:B------:R-:W2:Y:S01]  /*41530*/  LDC R2, c[0x0][0x248] ;  /* 0x00009200ff027b82 */ /* 0x000ea20000000800 */
[----:B------:R-:W-:Y:S01]  /*41540*/  IMAD.WIDE R36, R43, 0x2, R158 ;  /* 0x000000022b247825 */ /* 0x000fe200078e029e */
[----:B-1----:R-:W-:-:S03]  /*41550*/  ISETP.LT.AND P1, PT, R156, R47, !P1 ;  /* 0x0000002f9c00720c */ /* 0x002fc60004f21270 */
[----:B------:R-:W-:-:S03]  /*41560*/  VIADD R53, R3, 0x37 ;  /* 0x0000003703357836 */ /* 0x000fc60000000000 */
[----:B------:R-:W1:Y:S01]  /*41570*/  LDC R49, c[0x0][0x228] ;  /* 0x00008a00ff317b82 */ /* 0x000e620000000800 */
[----:B------:R-:W-:Y:S07]  /*41580*/  @P6 STG.E.U16 desc[UR60][R40.64], R38 ;  /* 0x0000002628006986 */ /* 0x000fee000c10153c */
[----:B------:R-:W1:Y:S01]  /*41590*/  LDC R48, c[0x0][0x228] ;  /* 0x00008a00ff307b82 */ /* 0x000e620000000800 */
[----:B------:R3:W-:Y:S01]  /*415a0*/  @P3 STG.E.U16 desc[UR60][R36.64], R33 ;  /* 0x0000002124003986 */ /* 0x0007e2000c10153c */
[----:B0-----:R-:W-:-:S06]  /*415b0*/  ISETP.GE.AND P2, PT, R53, R42, PT ;  /* 0x0000002a3500720c */ /* 0x001fcc0003f46270 */
[----:B------:R-:W0:Y:S01]  /*415c0*/  LDC R34, c[0x0][0x22c] ;  /* 0x00008b00ff227b82 */ /* 0x000e220000000800 */
[----:B----4-:R-:W-:-:S07]  /*415d0*/  IMAD.IADD R43, R45, 0x1, R0 ;  /* 0x000000012d2b7824 */ /* 0x010fce00078e0200 */
[----:B------:R-:W4:Y:S01]  /*415e0*/  LDC R51, c[0x0][0x228] ;  /* 0x00008a00ff337b82 */ /* 0x000f220000000800 */
[----:B---3--:R-:W-:Y:S01]  /*415f0*/  IMAD.WIDE R32, R45, 0x2, R20 ;  /* 0x000000022d207825 */ /* 0x008fe200078e0214 */
[----:B------:R-:W-:-:S03]  /*41600*/  PRMT R42, R35, 0x7632, R42 ;  /* 0x00007632232a7816 */ /* 0x000fc6000000002a */
[----:B------:R-:W-:-:S03]  /*41610*/  IMAD.WIDE R40, R45, 0x2, R158 ;  /* 0x000000022d287825 */ /* 0x000fc600078e029e */
[----:B------:R-:W3:Y:S01]  /*41620*/  LDC R50, c[0x0][0x228] ;  /* 0x00008a00ff327b82 */ /* 0x000ee20000000800 */
[----:B------:R-:W-:Y:S01]  /*41630*/  ISETP.LT.AND P3, PT, R23, R46, !P2 ;  /* 0x0000002e1700720c */ /* 0x000fe20005761270 */
[----:B------:R-:W-:Y:S06]  /*41640*/  @P5 STG.E.U16 desc[UR60][R32.64], R35 ;  /* 0x0000002320005986 */ /* 0x000fec000c10153c */
[----:B------:R-:W3:Y:S01]  /*41650*/  LDC R45, c[0x0][0x228] ;  /* 0x00008a00ff2d7b82 */ /* 0x000ee20000000800 */
[----:B------:R-:W-:Y:S01]  /*41660*/  VIADD R47, R3, 0x38 ;  /* 0x00000038032f7836 */ /* 0x000fe20000000000 */
[----:B------:R2:W-:Y:S06]  /*41670*/  @P1 STG.E.U16 desc[UR60][R40.64], R42 ;  /* 0x0000002a28001986 */ /* 0x0005ec000c10153c */
[----:B------:R-:W3:Y:S01]  /*41680*/  LDC R38, c[0x0][0x248] ;  /* 0x00009200ff267b82 */ /* 0x000ee20000000800 */
[----:B------:R-:W-:Y:S01]  /*41690*/  IMAD.WIDE R36, R43, 0x2, R20 ;  /* 0x000000022b247825 */ /* 0x000fe200078e0214 */
[----:B------:R-:W-:-:S06]  /*416a0*/  ISETP.GE.AND P1, PT, R47, R44, PT ;  /* 0x0000002c2f00720c */ /* 0x000fcc0003f26270 */
[----:B------:R-:W3:Y:S01]  /*416b0*/  LDC R0, c[0x0][0x248] ;  /* 0x00009200ff007b82 */ /* 0x000ee20000000800 */
[----:B------:R-:W-:-:S07]  /*416c0*/  VIADD R53, R3, 0x39 ;  /* 0x0000003903357836 */ /* 0x000fce0000000000 */
[----:B--2---:R-:W2:Y:S01]  /*416d0*/  LDC R42, c[0x0][0x22c] ;  /* 0x00008b00ff2a7b82 */ /* 0x004ea20000000800 */
[----:B------:R-:W-:Y:S01]  /*416e0*/  IMAD.IADD R41, R43, 0x1, R2 ;  /* 0x000000012b297824 */ /* 0x000fe200078e0202 */
[----:B-1----:R-:W-:Y:S01]  /*416f0*/  ISETP.LT.AND P2, PT, R156, R49, !P2 ;  /* 0x000000319c00720c */ /* 0x002fe20005741270 */
[----:B------:R1:W-:Y:S05]  /*41700*/  @P3 STG.E.U16 desc[UR60][R36.64], R39 ;  /* 0x0000002724003986 */ /* 0x0003ea000c10153c */
[----:B------:R-:W2:Y:S01]  /*41710*/  LDC R46, c[0x0][0x228] ;  /* 0x00008a00ff2e7b82 */ /* 0x000ea20000000800 */
[----:B------:R-:W-:Y:S02]  /*41720*/  ISETP.LT.AND P6, PT, R23, R48, !P1 ;  /* 0x000000301700720c */ /* 0x000fe40004fc1270 */
[----:B0-----:R-:W-:-:S05]  /*41730*/  ISETP.GE.AND P3, PT, R53, R34, PT ;  /* 0x000000223500720c */ /* 0x001fca0003f66270 */
[----:B------:R-:W0:Y:S01]  /*41740*/  LDC R47, c[0x0][0x228] ;  /* 0x00008a00ff2f7b82 */ /* 0x000e220000000800 */
[----:B----4-:R-:W-:-:S07]  /*41750*/  ISETP.LT.AND P1, PT, R156, R51, !P1 ;  /* 0x000000339c00720c */ /* 0x010fce0004f21270 */
[----:B------:R-:W4:Y:S01]  /*41760*/  LDC R44, c[0x0][0x22c] ;  /* 0x00008b00ff2c7b82 */ /* 0x000f220000000800 */
[----:B---3--:R-:W-:-:S07]  /*41770*/  ISETP.LT.AND P5, PT, R23, R50, !P3 ;  /* 0x000000321700720c */ /* 0x008fce0005fa1270 */
[----:B------:R-:W3:Y:S01]  /*41780*/  LDC R2, c[0x0][0x248] ;  /* 0x00009200ff027b82 */ /* 0x000ee20000000800 */
[----:B------:R-:W-:Y:S01]  /*41790*/  PRMT R52, R39, 0x7632, R52 ;  /* 0x0000763227347816 */ /* 0x000fe20000000034 */
[----:B------:R-:W-:-:S06]  /*417a0*/  IMAD.WIDE R32, R43, 0x2, R158 ;  /* 0x000000022b207825 */ /* 0x000fcc00078e029e */
[----:B------:R-:W4:Y:S01]  /*417b0*/  LDC R48, c[0x0][0x228] ;  /* 0x00008a00ff307b82 */ /* 0x000f220000000800 */
[----:B------:R-:W-:Y:S01]  /*417c0*/  IMAD.WIDE R34, R41, 0x2, R20 ;  /* 0x0000000229227825 */ /* 0x000fe200078e0214 */
[----:B------:R-:W-:-:S06]  /*417d0*/  ISETP.LT.AND P3, PT, R156, R45, !P3 ;  /* 0x0000002d9c00720c */ /* 0x000fcc0005f61270 */
[----:B------:R-:W4:Y:S01]  /*417e0*/  LDC R49, c[0x0][0x228] ;  /* 0x00008a00ff317b82 */ /* 0x000f220000000800 */
[C---:B------:R-:W-:Y:S01]  /*417f0*/  IMAD.IADD R43, R41.reuse, 0x1, R38 ;  /* 0x00000001292b7824 */ /* 0x040fe200078e0226 */
[----:B-1----:R-:W-:Y:S01]  /*41800*/  PRMT R39, R28, 0x7632, R39 ;  /* 0x000076321c277816 */ /* 0x002fe20000000027 */
[----:B------:R-:W-:Y:S01]  /*41810*/  IMAD.WIDE R36, R41, 0x2, R158 ;  /* 0x0000000229247825 */ /* 0x000fe200078e029e */
[----:B------:R-:W-:Y:S03]  /*41820*/  @P2 STG.E.U16 desc[UR60][R32.64], R52 ;  /* 0x0000003420002986 */ /* 0x000fe6000c10153c */
[----:B------:R-:W-:Y:S01]  /*41830*/  VIADD R51, R3, 0x3a ;  /* 0x0000003a03337836 */ /* 0x000fe20000000000 */
[----:B------:R-:W1:Y:S01]  /*41840*/  LDC R45, c[0x0][0x22c] ;  /* 0x00008b00ff2d7b82 */ /* 0x000e620000000800 */
[----:B------:R0:W-:Y:S01]  /*41850*/  @P6 STG.E.U16 desc[UR60][R34.64], R28 ;  /* 0x0000001c22006986 */ /* 0x0001e2000c10153c */
[----:B------:R-:W-:-:S03]  /*41860*/  IMAD.WIDE R40, R43, 0x2, R20 ;  /* 0x000000022b287825 */ /* 0x000fc600078e0214 */
[----:B------:R0:W-:Y:S01]  /*41870*/  @P1 STG.E.U16 desc[UR60][R36.64], R39 ;  /* 0x0000002724001986 */ /* 0x0001e2000c10153c */
[----:B--2---:R-:W-:Y:S01]  /*41880*/  ISETP.GE.AND P1, PT, R51, R42, PT ;  /* 0x0000002a3300720c */ /* 0x004fe20003f26270 */
[----:B------:R-:W-:Y:S01]  /*41890*/  VIADD R53, R3, 0x3b ;  /* 0x0000003b03357836 */ /* 0x000fe20000000000 */
[----:B------:R-:W2:Y:S01]  /*418a0*/  LDC R42, c[0x0][0x228] ;  /* 0x00008a00ff2a7b82 */ /* 0x000ea20000000800 */
[----:B------:R3:W-:Y:S01]  /*418b0*/  @P5 STG.E.U16 desc[UR60][R40.64], R24 ;  /* 0x0000001828005986 */ /* 0x0007e2000c10153c */
[----:B0-----:R-:W-:-:S06]  /*418c0*/  IMAD.IADD R35, R43, 0x1, R0 ;  /* 0x000000012b237824 */ /* 0x001fcc00078e0200 */
[----:B------:R-:W0:Y:S01]  /*418d0*/  LDC R0, c[0x0][0x248] ;  /* 0x00009200ff007b82 */ /* 0x000e220000000800 */
[----:B------:R-:W-:Y:S01]  /*418e0*/  IMAD.WIDE R38, R43, 0x2, R158 ;  /* 0x000000022b267825 */ /* 0x000fe200078e029e */
[----:B------:R-:W-:Y:S02]  /*418f0*/  ISETP.LT.AND P5, PT, R23, R46, !P1 ;  /* 0x0000002e1700720c */ /* 0x000fe40004fa1270 */
[----:B------:R-:W-:-:S04]  /*41900*/  PRMT R33, R24, 0x7632, R33 ;  /* 0x0000763218217816 */ /* 0x000fc80000000021 */
[----:B------:R-:W2:Y:S01]  /*41910*/  LDC R43, c[0x0][0x228] ;  /* 0x00008a00ff2b7b82 */ /* 0x000ea20000000800 */
[----:B------:R-:W-:Y:S01]  /*41920*/  ISETP.LT.AND P1, PT, R156, R47, !P1 ;  /* 0x0000002f9c00720c */ /* 0x000fe20004f21270 */
[----:B---3--:R-:W-:Y:S01]  /*41930*/  IMAD.IADD R41, R35, 0x1, R2 ;  /* 0x0000000123297824 */ /* 0x008fe200078e0202 */
[----:B----4-:R-:W-:-:S05]  /*41940*/  ISETP.GE.AND P2, PT, R53, R44, PT ;  /* 0x0000002c3500720c */ /* 0x010fca0003f46270 */
[----:B------:R-:W3:Y:S01]  /*41950*/  LDC R28, c[0x0][0x22c] ;  /* 0x00008b00ff1c7b82 */ /* 0x000ee20000000800 */
[----:B------:R4:W-:Y:S01]  /*41960*/  @P3 STG.E.U16 desc[UR60][R38.64], R33 ;  /* 0x0000002126003986 */ /* 0x0009e2000c10153c */
[----:B------:R-:W-:Y:S02]  /*41970*/  ISETP.LT.AND P6, PT, R23, R48, !P2 ;  /* 0x000000301700720c */ /* 0x000fe400057c1270 */
[----:B------:R-:W-:-:S04]  /*41980*/  ISETP.LT.AND P3, PT, R156, R49, !P2 ;  /* 0x000000319c00720c */ /* 0x000fc80005761270 */
[----:B------:R-:W2:Y:S08]  /*41990*/  LDC R24, c[0x0][0x248] ;  /* 0x00009200ff187b82 */ /* 0x000eb00000000800 */
[----:B------:R-:W2:Y:S01]  /*419a0*/  LDC R2, c[0x0][0x228] ;  /* 0x00008a00ff027b82 */ /* 0x000ea20000000800 */
[----:B----4-:R-:W-:Y:S01]  /*419b0*/  IMAD.WIDE R32, R35, 0x2, R20 ;  /* 0x0000000223207825 */ /* 0x010fe200078e0214 */
[----:B------:R-:W-:-:S03]  /*419c0*/  PRMT R39, R29, 0x7632, R39 ;  /* 0x000076321d277816 */ /* 0x000fc60000000027 */
[----:B------:R-:W-:-:S03]  /*419d0*/  IMAD.WIDE R34, R35, 0x2, R158 ;  /* 0x0000000223227825 */ /* 0x000fc600078e029e */
[----:B------:R-:W4:Y:S01]  /*419e0*/  LDC R40, c[0x0][0x22c] ;  /* 0x00008b00ff287b82 */ /* 0x000f220000000800 */
[----:B------:R-:W-:Y:S01]  /*419f0*/  VIADD R38, R3, 0x3c ;  /* 0x0000003c03267836 */ /* 0x000fe20000000000 */
[----:B------:R0:W-:Y:S01]  /*41a00*/  @P5 STG.E.U16 desc[UR60][R32.64], R29 ;  /* 0x0000001d20005986 */ /* 0x0001e2000c10153c */
[----:B------:R-:W-:-:S03]  /*41a10*/  IMAD.WIDE R36, R41, 0x2, R20 ;  /* 0x0000000229247825 */ /* 0x000fc600078e0214 */
[----:B------:R3:W-:Y:S01]  /*41a20*/  @P1 STG.E.U16 desc[UR60][R34.64], R39 ;  /* 0x0000002722001986 */ /* 0x0007e2000c10153c */
[----:B-1----:R-:W-:Y:S01]  /*41a30*/  ISETP.GE.AND P2, PT, R38, R45, PT ;  /* 0x0000002d2600720c */ /* 0x002fe20003f46270 */
[----:B------:R-:W-:Y:S01]  /*41a40*/  VIADD R49, R3, 0x3d ;  /* 0x0000003d03317836 */ /* 0x000fe20000000000 */
[----:B------:R-:W1:Y:S01]  /*41a50*/  LDC R45, c[0x0][0x228] ;  /* 0x00008a00ff2d7b82 */ /* 0x000e620000000800 */
[----:B------:R2:W-:Y:S01]  /*41a60*/  @P6 STG.E.U16 desc[UR60][R36.64], R25 ;  /* 0x0000001924006986 */ /* 0x0005e2000c10153c */
[----:B0-----:R-:W-:-:S06]  /*41a70*/  PRMT R33, R25, 0x7632, R33 ;  /* 0x0000763219217816 */ /* 0x001fcc0000000021 */
[----:B------:R-:W0:Y:S01]  /*41a80*/  LDC R44, c[0x0][0x228] ;  /* 0x00008a00ff2c7b82 */ /* 0x000e220000000800 */
[----:B---3--:R-:W-:Y:S01]  /*41a90*/  IMAD.WIDE R38, R41, 0x2, R158 ;  /* 0x0000000229267825 */ /* 0x008fe200078e029e */
[----:B------:R-:W-:-:S03]  /*41aa0*/  ISETP.GE.AND P1, PT, R49, R28, PT ;  /* 0x0000001c3100720c */ /* 0x000fc60003f26270 */
[----:B------:R-:W-:Y:S01]  /*41ab0*/  IMAD.IADD R29, R41, 0x1, R0 ;  /* 0x00000001291d7824 */ /* 0x000fe200078e0200 */
[----:B------:R3:W-:Y:S01]  /*41ac0*/  @P3 STG.E.U16 desc[UR60][R38.64], R33 ;  /* 0x0000002126003986 */ /* 0x0007e2000c10153c */
[----:B--2---:R-:W-:Y:S01]  /*41ad0*/  ISETP.LT.AND P3, PT, R23, R42, !P2 ;  /* 0x0000002a1700720c */ /* 0x004fe20005761270 */
[----:B------:R-:W2:Y:S01]  /*41ae0*/  LDC R47, c[0x0][0x228] ;  /* 0x00008a00ff2f7b82 */ /* 0x000ea20000000800 */
[----:B------:R-:W-:-:S07]  /*41af0*/  ISETP.LT.AND P2, PT, R156, R43, !P2 ;  /* 0x0000002b9c00720c */ /* 0x000fce0005741270 */
[----:B------:R-:W2:Y:S01]  /*41b00*/  LDC R34, c[0x0][0x22c] ;  /* 0x00008b00ff227b82 */ /* 0x000ea20000000800 */
[----:B------:R-:W-:Y:S01]  /*41b10*/  ISETP.LT.AND P5, PT, R23, R2, !P1 ;  /* 0x000000021700720c */ /* 0x000fe20004fa1270 */
[----:B------:R-:W-:-:S06]  /*41b20*/  IMAD.IADD R35, R29, 0x1, R24 ;  /* 0x000000011d237824 */ /* 0x000fcc00078e0218 */
[----:B------:R-:W2:Y:S01]  /*41b30*/  LDC R0, c[0x0][0x248] ;  /* 0x00009200ff007b82 */ /* 0x000ea20000000800 */
[----:B------:R-:W-:Y:S01]  /*41b40*/  IMAD.WIDE R24, R29, 0x2, R20 ;  /* 0x000000021d187825 */ /* 0x000fe200078e0214 */
[----:B---3--:R-:W-:-:S06]  /*41b50*/  PRMT R38, R30, 0x7632, R38 ;  /* 0x000076321e267816 */ /* 0x008fcc0000000026 */
[----:B------:R-:W3:Y:S01]  /*41b60*/  LDC R42, c[0x0][0x228] ;  /* 0x00008a00ff2a7b82 */ /* 0x000ee20000000800 */
[----:B------:R-:W-:Y:S01]  /*41b70*/  IMAD.WIDE R28, R29, 0x2, R158 ;  /* 0x000000021d1c7825 */ /* 0x000fe200078e029e */
[----:B------:R1:W-:Y:S06]  /*41b80*/  @P3 STG.E.U16 desc[UR60][R24.64], R30 ;  /* 0x0000001e18003986 */ /* 0x0003ec000c10153c */
[----:B------:R-:W3:Y:S01]  /*41b90*/  LDC R2, c[0x0][0x248] ;  /* 0x00009200ff027b82 */ /* 0x000ee20000000800 */
[----:B------:R-:W-:Y:S01]  /*41ba0*/  VIADD R37, R3, 0x3e ;  /* 0x0000003e03257836 */ /* 0x000fe20000000000 */
[----:B------:R0:W-:Y:S06]  /*41bb0*/  @P2 STG.E.U16 desc[UR60][R28.64], R38 ;  /* 0x000000261c002986 */ /* 0x0001ec000c10153c */
[----:B------:R-:W3:Y:S01]  /*41bc0*/  LDC R36, c[0x0][0x22c] ;  /* 0x00008b00ff247b82 */ /* 0x000ee20000000800 */
[----:B----4-:R-:W-:Y:S01]  /*41bd0*/  ISETP.GE.AND P2, PT, R37, R40, PT ;  /* 0x000000282500720c */ /* 0x010fe20003f46270 */
[----:B------:R-:W-:-:S06]  /*41be0*/  VIADD R37, R3, 0x3f ;  /* 0x0000003f03257836 */ /* 0x000fcc0000000000 */
[----:B-1----:R-:W1:Y:S01]  /*41bf0*/  LDC R30, c[0x0][0x22c] ;  /* 0x00008b00ff1e7b82 */ /* 0x002e620000000800 */
[----:B------:R-:W-:-:S07]  /*41c00*/  ISETP.LT.AND P1, PT, R156, R45, !P1 ;  /* 0x0000002d9c00720c */ /* 0x000fce0004f21270 */
[----:B0-----:R-:W0:Y:S01]  /*41c10*/  LDC R38, c[0x0][0x228] ;  /* 0x00008a00ff267b82 */ /* 0x001e220000000800 */
[----:B------:R-:W-:Y:S01]  /*41c20*/  ISETP.LT.AND P3, PT, R23, R44, !P2 ;  /* 0x0000002c1700720c */ /* 0x000fe20005761270 */
[----:B------:R-:W-:Y:S01]  /*41c30*/  IMAD.WIDE R32, R35, 0x2, R20 ;  /* 0x0000000223207825 */ /* 0x000fe200078e0214 */
[----:B--2---:R-:W-:-:S05]  /*41c40*/  ISETP.LT.AND P6, PT, R156, R47, !P2 ;  /* 0x0000002f9c00720c */ /* 0x004fca00057c1270 */
[----:B------:R-:W2:Y:S01]  /*41c50*/  LDC R40, c[0x0][0x228] ;  /* 0x00008a00ff287b82 */ /* 0x000ea20000000800 */
[----:B------:R-:W-:Y:S01]  /*41c60*/  ISETP.GE.AND P2, PT, R37, R34, PT ;  /* 0x000000222500720c */ /* 0x000fe20003f46270 */
[----:B------:R-:W-:-:S06]  /*41c70*/  IMAD.IADD R37, R35, 0x1, R0 ;  /* 0x0000000123257824 */ /* 0x000fcc00078e0200 */
[----:B------:R-:W4:Y:S08]  /*41c80*/  LDC R39, c[0x0][0x228] ;  /* 0x00008a00ff277b82 */ /* 0x000f300000000800 */
[----:B------:R-:W2:Y:S01]  /*41c90*/  LDC R41, c[0x0][0x228] ;  /* 0x00008a00ff297b82 */ /* 0x000ea20000000800 */
[----:B------:R1:W-:Y:S01]  /*41ca0*/  @P5 STG.E.U16 desc[UR60][R32.64], R26 ;  /* 0x0000001a20005986 */ /* 0x0003e2000c10153c */
[----:B---3--:R-:W-:Y:S01]  /*41cb0*/  ISETP.LT.AND P5, PT, R23, R42, !P2 ;  /* 0x0000002a1700720c */ /* 0x008fe200057a1270 */
[----:B------:R-:W-:-:S05]  /*41cc0*/  IMAD.WIDE R24, R35, 0x2, R158 ;  /* 0x0000000223187825 */ /* 0x000fca00078e029e */
[----:B------:R-:W3:Y:S01]  /*41cd0*/  LDC R0, c[0x0][0x248] ;  /* 0x00009200ff007b82 */ /* 0x000ee20000000800 */
[----:B------:R-:W-:Y:S01]  /*41ce0*/  IMAD.WIDE R28, R37, 0x2, R20 ;  /* 0x00000002251c7825 */ /* 0x000fe200078e0214 */
[----:B------:R-:W-:Y:S02]  /*41cf0*/  PRMT R35, R31, 0x7632, R35 ;  /* 0x000076321f237816 */ /* 0x000fe40000000023 */
[----:B-1----:R-:W-:Y:S01]  /*41d00*/  PRMT R26, R26, 0x7632, R26 ;  /* 0x000076321a1a7816 */ /* 0x002fe2000000001a */
[----:B------:R-:W-:Y:S02]  /*41d10*/  VIADD R45, R3, 0x40 ;  /* 0x00000040032d7836 */ /* 0x000fe40000000000 */
[C---:B------:R-:W-:Y:S01]  /*41d20*/  IMAD.WIDE R32, R37.reuse, 0x2, R158 ;  /* 0x0000000225207825 */ /* 0x040fe200078e029e */
[----:B------:R-:W1:Y:S01]  /*41d30*/  LDC R43, c[0x0][0x228] ;  /* 0x00008a00ff2b7b82 */ /* 0x000e620000000800 */
[----:B------:R-:W-:Y:S02]  /*41d40*/  @P1 STG.E.U16 desc[UR60][R24.64], R26 ;  /* 0x0000001a18001986 */ /* 0x000fe4000c10153c */
[----:B------:R-:W-:Y:S01]  /*41d50*/  IMAD.IADD R37, R37, 0x1, R2 ;  /* 0x0000000125257824 */ /* 0x000fe200078e0202 */
[----:B------:R-:W-:Y:S01]  /*41d60*/  ISETP.GE.AND P1, PT, R45, R36, PT ;  /* 0x000000242d00720c */ /* 0x000fe20003f26270 */
[----:B------:R-:W-:Y:S01]  /*41d70*/  VIADD R47, R3, 0x41 ;  /* 0x00000041032f7836 */ /* 0x000fe20000000000 */
[----:B------:R-:W-:Y:S02]  /*41d80*/  @P3 STG.E.U16 desc[UR60][R28.64], R31 ;  /* 0x0000001f1c003986 */ /* 0x000fe4000c10153c */
[----:B------:R-:W1:Y:S02]  /*41d90*/  LDC R2, c[0x0][0x248] ;  /* 0x00009200ff027b82 */ /* 0x000e640000000800 */
[----:B------:R4:W-:Y:S01]  /*41da0*/  @P6 STG.E.U16 desc[UR60][R32.64], R35 ;  /* 0x0000002320006986 */ /* 0x0009e2000c10153c */
[----:B------:R-:W-:-:S02]  /*41db0*/  ISETP.GE.AND P3, PT, R47, R30, PT ;  /* 0x0000001e2f00720c */ /* 0x000fc40003f66270 */
[----:B0-----:R-:W-:-:S03]  /*41dc0*/  ISETP.LT.AND P6, PT, R23, R38, !P1 ;  /* 0x000000261700720c */ /* 0x001fc60004fc1270 */
[----:B------:R-:W0:Y:S01]  /*41dd0*/  LDC R38, c[0x0][0x22c] ;  /* 0x00008b00ff267b82 */ /* 0x000e220000000800 */
[----:B----4-:R-:W-:Y:S01]  /*41de0*/  IMAD.WIDE R34, R37, 0x2, R20 ;  /* 0x0000000225227825 */ /* 0x010fe200078e0214 */
[----:B------:R-:W-:-:S06]  /*41df0*/  ISETP.LT.AND P2, PT, R156, R39, !P2 ;  /* 0x000000279c00720c */ /* 0x000fcc0005741270 */
[----:B------:R-:W4:Y:S01]  /*41e00*/  LDC R36, c[0x0][0x248] ;  /* 0x00009200ff247b82 */ /* 0x000f220000000800 */
[----:B--2---:R-:W-:Y:S01]  /*41e10*/  ISETP.LT.AND P1, PT, R156, R41, !P1 ;  /* 0x000000299c00720c */ /* 0x004fe20004f21270 */
[----:B------:R2:W-:Y:S01]  /*41e20*/  @P5 STG.E.U16 desc[UR60][R34.64], R27 ;  /* 0x0000001b22005986 */ /* 0x0005e2000c10153c */
[----:B------:R-:W-:-:S05]  /*41e30*/  ISETP.LT.AND P5, PT, R23, R40, !P3 ;  /* 0x000000281700720c */ /* 0x000fca0005fa1270 */
[----:B------:R-:W4:Y:S01]  /*41e40*/  LDC R40, c[0x0][0x228] ;  /* 0x00008a00ff287b82 */ /* 0x000f220000000800 */
[----:B---3--:R-:W-:-:S07]  /*41e50*/  IMAD.IADD R29, R37, 0x1, R0 ;  /* 0x00000001251d7824 */ /* 0x008fce00078e0200 */
[----:B------:R-:W3:Y:S08]  /*41e60*/  LDC R39, c[0x0][0x22c] ;  /* 0x00008b00ff277b82 */ /* 0x000ef00000000800 */
[----:B------:R-:W3:Y:S01]  /*41e70*/  LDC R41, c[0x0][0x228] ;  /* 0x00008a00ff297b82 */ /* 0x000ee20000000800 */
[----:B------:R-:W-:Y:S01]  /*41e80*/  PRMT R33, R27, 0x7632, R33 ;  /* 0x000076321b217816 */ /* 0x000fe20000000021 */
[----:B--2---:R-:W-:Y:S01]  /*41e90*/  IMAD.WIDE R26, R37, 0x2, R158 ;  /* 0x00000002251a7825 */ /* 0x004fe200078e029e */
[----:B-1----:R-:W-:-:S05]  /*41ea0*/  ISETP.LT.AND P3, PT, R156, R43, !P3 ;  /* 0x0000002b9c00720c */ /* 0x002fca0005f61270 */
[----:B------:R-:W1:Y:S01]  /*41eb0*/  LDC R0, c[0x0][0x248] ;  /* 0x00009200ff007b82 */ /* 0x000e620000000800 */
[C---:B------:R-:W-:Y:S01]  /*41ec0*/  IMAD.IADD R35, R29.reuse, 0x1, R2 ;  /* 0x000000011d237824 */ /* 0x040fe200078e0202 */
[----:B------:R-:W-:Y:S01]  /*41ed0*/  PRMT R45, R56, 0x7632, R45 ;  /* 0x00007632382d7816 */ /* 0x000fe2000000002d */
[----:B------:R-:W-:-:S05]  /*41ee0*/  IMAD.WIDE R24, R29, 0x2, R20 ;  /* 0x000000021d187825 */ /* 0x000fca00078e0214 */
[----:B------:R-:W2:Y:S01]  /*41ef0*/  LDC R42, c[0x0][0x228] ;  /* 0x00008a00ff2a7b82 */ /* 0x000ea20000000800 */
[----:B------:R-:W-:Y:S01]  /*41f00*/  IMAD.WIDE R28, R29, 0x2, R158 ;  /* 0x000000021d1c7825 */ /* 0x000fe200078e029e */
[----:B------:R0:W-:Y:S03]  /*41f10*/  @P2 STG.E.U16 desc[UR60][R26.64], R33 ;  /* 0x000000211a002986 */ /* 0x0001e6000c10153c */
[----:B------:R-:W-:-:S03]  /*41f20*/  VIADD R43, R3, 0x42 ;  /* 0x00000042032b7836 */ /* 0x000fc60000000000 */
[----:B------:R-:W2:Y:S01]  /*41f30*/  LDC R37, c[0x0][0x228] ;  /* 0x00008a00ff257b82 */ /* 0x000ea20000000800 */
[----:B------:R-:W-:Y:S01]  /*41f40*/  IMAD.WIDE R30, R35, 0x2, R20 ;  /* 0x00000002231e7825 */ /* 0x000fe200078e0214 */
[----:B------:R4:W-:Y:S03]  /*41f50*/  @P6 STG.E.U16 desc[UR60][R24.64], R56 ;  /* 0x0000003818006986 */ /* 0x0009e6000c10153c */
[----:B------:R-:W-:Y:S01]  /*41f60*/  VIADD R2, R3, 0x43 ;  /* 0x0000004303027836 */ /* 0x000fe20000000000 */
[----:B------:R-:W-:Y:S01]  /*41f70*/  @P1 STG.E.U16 desc[UR60][R28.64], R45 ;  /* 0x0000002d1c001986 */ /* 0x000fe2000c10153c */
[----:B0-----:R-:W-:Y:S01]  /*41f80*/  IMAD.WIDE R32, R35, 0x2, R158 ;  /* 0x0000000223207825 */ /* 0x001fe200078e029e */
[----:B------:R-:W0:Y:S01]  /*41f90*/  LDC R34, c[0x0][0x22c] ;  /* 0x00008b00ff227b82 */ /* 0x000e220000000800 */
[----:B------:R-:W-:Y:S01]  /*41fa0*/  ISETP.GE.AND P1, PT, R43, R38, PT ;  /* 0x000000262b00720c */ /* 0x000fe20003f26270 */
[----:B------:R1:W-:Y:S01]  /*41fb0*/  @P5 STG.E.U16 desc[UR60][R30.64], R88 ;  /* 0x000000581e005986 */ /* 0x0003e2000c10153c */
[----:B----4-:R-:W-:Y:S01]  /*41fc0*/  PRMT R25, R88, 0x7632, R25 ;  /* 0x0000763258197816 */ /* 0x010fe20000000019 */
[----:B------:R-:W-:-:S04]  /*41fd0*/  IMAD.IADD R27, R35, 0x1, R36 ;  /* 0x00000001231b7824 */ /* 0x000fc800078e0224 */
[----:B------:R-:W4:Y:S01]  /*41fe0*/  LDC R44, c[0x0][0x228] ;  /* 0x00008a00ff2c7b82 */ /* 0x000f220000000800 */
[----:B------:R-:W-:Y:S01]  /*41ff0*/  ISETP.LT.AND P5, PT, R23, R40, !P1 ;  /* 0x000000281700720c */ /* 0x000fe20004fa1270 */
[----:B------:R1:W-:Y:S01]  /*42000*/  @P3 STG.E.U16 desc[UR60][R32.64], R25 ;  /* 0x0000001920003986 */ /* 0x0003e2000c10153c */
[----:B---3--:R-:W-:Y:S02]  /*42010*/  ISETP.GE.AND P2, PT, R2, R39, PT ;  /* 0x000000270200720c */ /* 0x008fe40003f46270 */
[----:B------:R-:W-:-:S03]  /*42020*/  ISETP.LT.AND P3, PT, R156, R41, !P1 ;  /* 0x000000299c00720c */ /* 0x000fc60004f61270 */
[----:B------:R-:W3:Y:S01]  /*42030*/  LDC R35, c[0x0][0x228] ;  /* 0x00008a00ff237b82 */ /* 0x000ee20000000800 */
[----:B-1----:R-:W-:-:S07]  /*42040*/  IMAD.IADD R31, R27, 0x1, R0 ;  /* 0x000000011b1f7824 */ /* 0x002fce00078e0200 */
[----:B------:R-:W1:Y:S01]  /*42050*/  LDC R30, c[0x0][0x22c] ;  /* 0x00008b00ff1e7b82 */ /* 0x000e620000000800 */
[----:B------:R-:W-:-:S07]  /*42060*/  IMAD.WIDE R24, R27, 0x2, R20 ;  /* 0x000000021b187825 */ /* 0x000fce00078e0214 */
[----:B------:R-:W3:Y:S01]  /*42070*/  LDC R2, c[0x0][0x248] ;  /* 0x00009200ff027b82 */ /* 0x000ee20000000800 */
[----:B------:R-:W-:Y:S01]  /*42080*/  IMAD.WIDE R26, R27, 0x2, R158 ;  /* 0x000000021b1a7825 */ /* 0x000fe200078e029e */
[----:B------:R-:W-:-:S06]  /*42090*/  PRMT R38, R57, 0x7632, R38 ;  /* 0x0000763239267816 */ /* 0x000fcc0000000026 */
[----:B------:R-:W3:Y:S01]  /*420a0*/  LDC R36, c[0x0][0x228] ;  /* 0x00008a00ff247b82 */ /* 0x000ee20000000800 */
[----:B--2---:R-:W-:Y:S01]  /*420b0*/  ISETP.LT.AND P6, PT, R23, R42, !P2 ;  /* 0x0000002a1700720c */ /* 0x004fe200057c1270 */
[----:B------:R-:W-:Y:S01]  /*420c0*/  VIADD R39, R3, 0x44 ;  /* 0x0000004403277836 */ /* 0x000fe20000000000 */
[----:B------:R-:W-:Y:S05]  /*420d0*/  @P5 STG.E.U16 desc[UR60][R24.64], R57 ;  /* 0x0000003918005986 */ /* 0x000fea000c10153c */
[----:B------:R-:W2:Y:S01]  /*420e0*/  LDC R0, c[0x0][0x248] ;  /* 0x00009200ff007b82 */ /* 0x000ea20000000800 */
[----:B------:R4:W-:Y:S01]  /*420f0*/  @P3 STG.E.U16 desc[UR60][R26.64], R38 ;  /* 0x000000261a003986 */ /* 0x0009e2000c10153c */
[----:B------:R-:W-:-:S02]  /*42100*/  ISETP.LT.AND P3, PT, R156, R37, !P2 ;  /* 0x000000259c00720c */ /* 0x000fc40005761270 */
[----:B0-----:R-:W-:-:S04]  /*42110*/  ISETP.GE.AND P1, PT, R39, R34, PT ;  /* 0x000000222700720c */ /* 0x001fc80003f26270 */
[----:B------:R-:W0:Y:S01]  /*42120*/  LDC R32, c[0x0][0x22c] ;  /* 0x00008b00ff207b82 */ /* 0x000e220000000800 */
[----:B------:R-:W-:-:S04]  /*42130*/  IMAD.WIDE R28, R31, 0x2, R20 ;  /* 0x000000021f1c7825 */ /* 0x000fc800078e0214 */
[----:B------:R-:W-:-:S03]  /*42140*/  VIADD R43, R3, 0x45 ;  /* 0x00000045032b7836 */ /* 0x000fc60000000000 */
[----:B------:R-:W0:Y:S01]  /*42150*/  LDC R33, c[0x0][0x22c] ;  /* 0x00008b00ff217b82 */ /* 0x000e220000000800 */
[----:B----4-:R-:W-:Y:S01]  /*42160*/  PRMT R27, R89, 0x7632, R27 ;  /* 0x00007632591b7816 */ /* 0x010fe2000000001b */
[----:B------:R-:W-:Y:S01]  /*42170*/  IMAD.WIDE R24, R31, 0x2, R158 ;  /* 0x000000021f187825 */ /* 0x000fe200078e029e */
[----:B------:R-:W-:-:S05]  /*42180*/  ISETP.LT.AND P5, PT, R23, R44, !P1 ;  /* 0x0000002c1700720c */ /* 0x000fca0004fa1270 */
[----:B------:R-:W4:Y:S01]  /*42190*/  LDC R34, c[0x0][0x228] ;  /* 0x00008a00ff227b82 */ /* 0x000f220000000800 */
[----:B------:R2:W-:Y:S01]  /*421a0*/  @P6 STG.E.U16 desc[UR60][R28.64], R89 ;  /* 0x000000591c006986 */ /* 0x0005e2000c10153c */
[----:B-1----:R-:W-:Y:S02]  /*421b0*/  ISETP.GE.AND P2, PT, R43, R30, PT ;  /* 0x0000001e2b00720c */ /* 0x002fe40003f46270 */
[----:B---3--:R-:W-:-:S04]  /*421c0*/  ISETP.LT.AND P1, PT, R156, R35, !P1 ;  /* 0x000000239c00720c */ /* 0x008fc80004f21270 */
[----:B------:R-:W1:Y:S01]  /*421d0*/  LDC R38, c[0x0][0x228] ;  /* 0x00008a00ff267b82 */ /* 0x000e620000000800 */
[----:B------:R3:W-:Y:S01]  /*421e0*/  @P3 STG.E.U16 desc[UR60][R24.64], R27 ;  /* 0x0000001b18003986 */ /* 0x0007e2000c10153c */
[----:B------:R-:W-:Y:S01]  /*421f0*/  ISETP.LT.AND P3, PT, R23, R36, !P2 ;  /* 0x000000241700720c */ /* 0x000fe20005761270 */
[----:B--2---:R-:W-:-:S05]  /*42200*/  IMAD.IADD R29, R31, 0x1, R2 ;  /* 0x000000011f1d7824 */ /* 0x004fca00078e0202 */
[----:B------:R-:W2:Y:S01]  /*42210*/  LDC R39, c[0x0][0x228] ;  /* 0x00008a00ff277b82 */ /* 0x000ea20000000800 */
[----:B------:R-:W-:Y:S01]  /*42220*/  IMAD.IADD R31, R29, 0x1, R0 ;  /* 0x000000011d1f7824 */ /* 0x000fe200078e0200 */
[----:B------:R-:W-:-:S06]  /*42230*/  PRMT R36, R58, 0x7632, R36 ;  /* 0x000076323a247816 */ /* 0x000fcc0000000024 */
[----:B------:R-:W2:Y:S01]  /*42240*/  LDC R2, c[0x0][0x248] ;  /* 0x00009200ff027b82 */ /* 0x000ea20000000800 */
[----:B---3--:R-:W-:-:S07]  /*42250*/  IMAD.WIDE R26, R29, 0x2, R20 ;  /* 0x000000021d1a7825 */ /* 0x008fce00078e0214 */
[----:B------:R-:W3:Y:S01]  /*42260*/  LDC R37, c[0x0][0x228] ;  /* 0x00008a00ff257b82 */ /* 0x000ee20000000800 */
[----:B------:R-:W-:Y:S01]  /*42270*/  IMAD.WIDE R28, R29, 0x2, R158 ;  /* 0x000000021d1c7825 */ /* 0x000fe200078e029e */
[----:B------:R-:W-:Y:S03]  /*42280*/  @P5 STG.E.U16 desc[UR60][R26.64], R58 ;  /* 0x0000003a1a005986 */ /* 0x000fe6000c10153c */
[----:B------:R-:W-:-:S03]  /*42290*/  VIADD R35, R3, 0x46 ;  /* 0x0000004603237836 */ /* 0x000fc60000000000 */
[----:B------:R-:W3:Y:S01]  /*422a0*/  LDC R41, c[0x0][0x228] ;  /* 0x00008a00ff297b82 */ /* 0x000ee20000000800 */
[----:B------:R-:W-:Y:S01]  /*422b0*/  IMAD.WIDE R24, R31, 0x2, R20 ;  /* 0x000000021f187825 */ /* 0x000fe200078e0214 */
[----:B------:R2:W-:Y:S01]  /*422c0*/  @P1 STG.E.U16 desc[UR60][R28.64], R36 ;  /* 0x000000241c001986 */ /* 0x0005e2000c10153c */
[----:B------:R-:W-:Y:S02]  /*422d0*/  IADD3 R0, R3, 0x47, RZ ;  /* 0x0000004703007810 */ /* 0x000fe40007ffe0ff */
[----:B0-----:R-:W-:-:S03]  /*422e0*/  ISETP.GE.AND P1, PT, R35, R32, PT ;  /* 0x000000202300720c */ /* 0x001fc60003f26270 */
[----:B------:R-:W0:Y:S01]  /*422f0*/  LDC R30, c[0x0][0x248] ;  /* 0x00009200ff1e7b82 */ /* 0x000e220000000800 */
[----:B------:R3:W-:Y:S01]  /*42300*/  @P3 STG.E.U16 desc[UR60][R24.64], R90 ;  /* 0x0000005a18003986 */ /* 0x0007e2000c10153c */
[----:B------:R-:W-:Y:S02]  /*42310*/  ISETP.GE.AND P3, PT, R0, R33, PT ;  /* 0x000000210000720c */ /* 0x000fe40003f66270 */
[----:B----4-:R-:W-:-:S04]  /*42320*/  ISETP.LT.AND P6, PT, R23, R34, !P1 ;  /* 0x000000221700720c */ /* 0x010fc80004fc1270 */
[----:B------:R-:W4:Y:S01]  /*42330*/  LDC R34, c[0x0][0x22c] ;  /* 0x00008b00ff227b82 */ /* 0x000f220000000800 */
[----:B-1----:R-:W-:Y:S02]  /*42340*/  ISETP.LT.AND P5, PT, R23, R38, !P3 ;  /* 0x000000261700720c */ /* 0x002fe40005fa1270 */
[----:B--2---:R-:W-:-:S05]  /*42350*/  ISETP.LT.AND P1, PT, R156, R39, !P1 ;  /* 0x000000279c00720c */ /* 0x004fca0004f21270 */
[----:B------:R-:W1:Y:S01]  /*42360*/  LDC R0, c[0x0][0x248] ;  /* 0x00009200ff007b82 */ /* 0x000e620000000800 */
[----:B------:R-:W-:Y:S01]  /*42370*/  IMAD.IADD R29, R31, 0x1, R2 ;  /* 0x000000011f1d7824 */ /* 0x000fe200078e0202 */
[----:B---3--:R-:W-:-:S06]  /*42380*/  ISETP.LT.AND P2, PT, R156, R37, !P2 ;  /* 0x000000259c00720c */ /* 0x008fcc0005741270 */
[----:B------:R-:W2:Y:S08]  /*42390*/  LDC R38, c[0x0][0x228] ;  /* 0x00008a00ff267b82 */ /* 0x000eb00000000800 */
[----:B------:R-:W3:Y:S01]  /*423a0*/  LDC R39, c[0x0][0x228] ;  /* 0x00008a00ff277b82 */ /* 0x000ee20000000800 */
[----:B------:R-:W-:-:S07]  /*423b0*/  ISETP.LT.AND P3, PT, R156, R41, !P3 ;  /* 0x000000299c00720c */ /* 0x000fce0005f61270 */
[----:B------:R-:W3:Y:S01]  /*423c0*/  LDC R2, c[0x0][0x248] ;  /* 0x00009200ff027b82 */ /* 0x000ee20000000800 */
[----:B------:R-:W-:Y:S01]  /*423d0*/  PRMT R33, R90, 0x7632, R33 ;  /* 0x000076325a217816 */ /* 0x000fe20000000021 */
[----:B------:R-:W-:-:S06]  /*423e0*/  IMAD.WIDE R24, R31, 0x2, R158 ;  /* 0x000000021f187825 */ /* 0x000fcc00078e029e */
[----:B------:R-:W3:Y:S01]  /*423f0*/  LDC R36, c[0x0][0x22c] ;  /* 0x00008b00ff247b82 */ /* 0x000ee20000000800 */
[----:B0-----:R-:W-:Y:S01]  /*42400*/  IMAD.IADD R35, R29, 0x1, R30 ;  /* 0x000000011d237824 */ /* 0x001fe200078e021e */
[----:B------:R-:W-:Y:S01]  /*42410*/  PRMT R44, R59, 0x7632, R44 ;  /* 0x000076323b2c7816 */ /* 0x000fe2000000002c */
[----:B------:R-:W-:-:S05]  /*42420*/  IMAD.WIDE R26, R29, 0x2, R20 ;  /* 0x000000021d1a7825 */ /* 0x000fca00078e0214 */
[----:B------:R-:W0:Y:S01]  /*42430*/  LDC R40, c[0x0][0x228] ;  /* 0x00008a00ff287b82 */ /* 0x000e220000000800 */
[----:B------:R-:W-:Y:S01]  /*42440*/  IMAD.WIDE R28, R29, 0x2, R158 ;  /* 0x000000021d1c7825 */ /* 0x000fe200078e029e */
[----:B------:R4:W-:Y:S03]  /*42450*/  @P2 STG.E.U16 desc[UR60][R24.64], R33 ;  /* 0x0000002118002986 */ /* 0x0009e6000c10153c */
[----:B------:R-:W-:-:S03]  /*42460*/  VIADD R43, R3, 0x48 ;  /* 0x00000048032b7836 */ /* 0x000fc60000000000 */
[----:B------:R-:W0:Y:S01]  /*42470*/  LDC R37, c[0x0][0x22c] ;  /* 0x00008b00ff257b82 */ /* 0x000e220000000800 */
[----:B------:R-:W-:Y:S01]  /*42480*/  IMAD.WIDE R30, R35, 0x2, R20 ;  /* 0x00000002231e7825 */ /* 0x000fe200078e0214 */
[----:B------:R1:W-:Y:S06]  /*42490*/  @P6 STG.E.U16 desc[UR60][R26.64], R59 ;  /* 0x0000003b1a006986 */ /* 0x0003ec000c10153c */
[----:B------:R-:W0:Y:S01]  /*424a0*/  LDC R41, c[0x0][0x228] ;  /* 0x00008a00ff297b82 */ /* 0x000e220000000800 */
[----:B------:R-:W-:Y:S01]  /*424b0*/  @P1 STG.E.U16 desc[UR60][R28.64], R44 ;  /* 0x0000002c1c001986 */ /* 0x000fe2000c10153c */
[----:B----4-:R-:W-:Y:S01]  /*424c0*/  PRMT R25, R91, 0x7632, R25 ;  /* 0x000076325b197816 */ /* 0x010fe20000000019 */
[----:B------:R-:W-:Y:S01]  /*424d0*/  IMAD.WIDE R32, R35, 0x2, R158 ;  /* 0x0000000223207825 */ /* 0x000fe200078e029e */
[----:B------:R-:W-:Y:S01]  /*424e0*/  ISETP.GE.AND P1, PT, R43, R34, PT ;  /* 0x000000222b00720c */ /* 0x000fe20003f26270 */
[----:B------:R4:W-:Y:S02]  /*424f0*/  @P5 STG.E.U16 desc[UR60][R30.64], R91 ;  /* 0x0000005b1e005986 */ /* 0x0009e4000c10153c */
[----:B-1----:R-:W-:Y:S01]  /*42500*/  IMAD.IADD R27, R35, 0x1, R0 ;  /* 0x00000001231b7824 */ /* 0x002fe200078e0200 */
[----:B------:R-:W1:Y:S01]  /*42510*/  LDC R42, c[0x0][0x228] ;  /* 0x00008a00ff2a7b82 */ /* 0x000e620000000800 */
[----:B------:R4:W-:Y:S01]  /*42520*/  @P3 STG.E.U16 desc[UR60][R32.64], R25 ;  /* 0x0000001920003986 */ /* 0x0009e2000c10153c */
[----:B--2---:R-:W-:Y:S01]  /*42530*/  ISETP.LT.AND P5, PT, R23, R38, !P1 ;  /* 0x000000261700720c */ /* 0x004fe20004fa1270 */
[----:B------:R-:W-:Y:S01]  /*42540*/  VIADD R45, R3, 0x49 ;  /* 0x00000049032d7836 */ /* 0x000fe20000000000 */
[----:B---3--:R-:W-:-:S04]  /*42550*/  ISETP.LT.AND P3, PT, R156, R39, !P1 ;  /* 0x000000279c00720c */ /* 0x008fc80004f61270 */
[----:B------:R-:W2:Y:S01]  /*42560*/  LDC R35, c[0x0][0x228] ;  /* 0x00008a00ff237b82 */ /* 0x000ea20000000800 */
[----:B----4-:R-:W-:Y:S01]  /*42570*/  IMAD.IADD R31, R27, 0x1, R2 ;  /* 0x000000011b1f7824 */ /* 0x010fe200078e0202 */
[----:B------:R-:W-:-:S06]  /*42580*/  ISETP.GE.AND P2, PT, R45, R36, PT ;  /* 0x000000242d00720c */ /* 0x000fcc0003f46270 */
[----:B------:R-:W3:Y:S01]  /*42590*/  LDC R0, c[0x0][0x248] ;  /* 0x00009200ff007b82 */ /* 0x000ee20000000800 */
[----:B------:R-:W-:-:S07]  /*425a0*/  IMAD.WIDE R24, R27, 0x2, R20 ;  /* 0x000000021b187825 */ /* 0x000fce00078e0214 */
[----:B------:R-:W4:Y:S01]  /*425b0*/  LDC R30, c[0x0][0x22c] ;  /* 0x00008b00ff1e7b82 */ /* 0x000f220000000800 */
[----:B------:R-:W-:Y:S01]  /*425c0*/  IMAD.WIDE R26, R27, 0x2, R158 ;  /* 0x000000021b1a7825 */ /* 0x000fe200078e029e */
[----:B------:R-:W-:-:S06]  /*425d0*/  PRMT R38, R60, 0x7632, R38 ;  /* 0x000076323c267816 */ /* 0x000fcc0000000026 */
[----:B------:R-:W3:Y:S01]  /*425e0*/  LDC R34, c[0x0][0x228] ;  /* 0x00008a00ff227b82 */ /* 0x000ee20000000800 */
[----:B------:R-:W-:Y:S01]  /*425f0*/  VIADD R36, R3, 0x4a ;  /* 0x0000004a03247836 */ /* 0x000fe20000000000 */
[----:B0-----:R-:W-:-:S06]  /*42600*/  ISETP.LT.AND P6, PT, R23, R40, !P2 ;  /* 0x000000281700720c */ /* 0x001fcc00057c1270 */
[----:B------:R-:W0:Y:S01]  /*42610*/  LDC R2, c[0x0][0x248] ;  /* 0x00009200ff027b82 */ /* 0x000e220000000800 */
[----:B------:R2:W-:Y:S01]  /*42620*/  @P5 STG.E.U16 desc[UR60][R24.64], R60 ;  /* 0x0000003c18005986 */ /* 0x0005e2000c10153c */
[----:B------:R-:W-:-:S03]  /*42630*/  ISETP.GE.AND P1, PT, R36, R37, PT ;  /* 0x000000252400720c */ /* 0x000fc60003f26270 */
[----:B------:R2:W-:Y:S03]  /*42640*/  @P3 STG.E.U16 desc[UR60][R26.64], R38 ;  /* 0x000000261a003986 */ /* 0x0005e6000c10153c */
[----:B------:R-:W0:Y:S01]  /*42650*/  LDC R32, c[0x0][0x22c] ;  /* 0x00008b00ff207b82 */ /* 0x000e220000000800 */
[----:B------:R-:W-:Y:S01]  /*42660*/  ISETP.LT.AND P3, PT, R156, R41, !P2 ;  /* 0x000000299c00720c */ /* 0x000fe20005761270 */
[----:B------:R-:W-:Y:S01]  /*42670*/  IMAD.WIDE R28, R31, 0x2, R20 ;  /* 0x000000021f1c7825 */ /* 0x000fe200078e0214 */
[----:B-1----:R-:W-:-:S05]  /*42680*/  ISETP.LT.AND P5, PT, R23, R42, !P1 ;  /* 0x0000002a1700720c */ /* 0x002fca0004fa1270 */
[----:B------:R-:W1:Y:S01]  /*42690*/  LDC R36, c[0x0][0x228] ;  /* 0x00008a00ff247b82 */ /* 0x000e620000000800 */
[----:B------:R-:W-:Y:S01]  /*426a0*/  VIADD R43, R3, 0x4b ;  /* 0x0000004b032b7836 */ /* 0x000fe20000000000 */
[----:B--2---:R-:W-:Y:S01]  /*426b0*/  ISETP.LT.AND P1, PT, R156, R35, !P1 ;  /* 0x000000239c00720c */ /* 0x004fe20004f21270 */
[----:B------:R-:W-:Y:S01]  /*426c0*/  IMAD.WIDE R24, R31, 0x2, R158 ;  /* 0x000000021f187825 */ /* 0x000fe200078e029e */
[----:B------:R-:W-:-:S04]  /*426d0*/  PRMT R27, R84, 0x7632, R27 ;  /* 0x00007632541b7816 */ /* 0x000fc8000000001b */
[----:B------:R-:W2:Y:S01]  /*426e0*/  LDC R33, c[0x0][0x22c] ;  /* 0x00008b00ff217b82 */ /* 0x000ea20000000800 */
[----:B------:R3:W-:Y:S01]  /*426f0*/  @P6 STG.E.U16 desc[UR60][R28.64], R84 ;  /* 0x000000541c006986 */ /* 0x0007e2000c10153c */
[----:B----4-:R-:W-:-:S06]  /*42700*/  ISETP.GE.AND P2, PT, R43, R30, PT ;  /* 0x0000001e2b00720c */ /* 0x010fcc0003f46270 */
[----:B------:R-:W4:Y:S01]  /*42710*/  LDC R37, c[0x0][0x228] ;  /* 0x00008a00ff257b82 */ /* 0x000f220000000800 */
[----:B------:R0:W-:Y:S01]  /*42720*/  @P3 STG.E.U16 desc[UR60][R24.64], R27 ;  /* 0x0000001b18003986 */ /* 0x0001e2000c10153c */
[----:B---3--:R-:W-:-:S06]  /*42730*/  IMAD.IADD R29, R31, 0x1, R0 ;  /* 0x000000011f1d7824 */ /* 0x008fcc00078e0200 */
[----:B------:R-:W3:Y:S01]  /*42740*/  LDC R38, c[0x0][0x228] ;  /* 0x00008a00ff267b82 */ /* 0x000ee20000000800 */
[----:B------:R-:W-:Y:S01]  /*42750*/  ISETP.LT.AND P3, PT, R23, R34, !P2 ;  /* 0x000000221700720c */ /* 0x000fe20005761270 */
[----:B0-----:R-:W-:Y:S01]  /*42760*/  IMAD.IADD R31, R29, 0x1, R2 ;  /* 0x000000011d1f7824 */ /* 0x001fe200078e0202 */
[----:B------:R-:W-:Y:S01]  /*42770*/  PRMT R34, R61, 0x7632, R34 ;  /* 0x000076323d227816 */ /* 0x000fe20000000022 */
[----:B------:R-:W-:-:S04]  /*42780*/  IMAD.WIDE R26, R29, 0x2, R20 ;  /* 0x000000021d1a7825 */ /* 0x000fc800078e0214 */
[----:B------:R-:W0:Y:S01]  /*42790*/  LDC R39, c[0x0][0x228] ;  /* 0x00008a00ff277b82 */ /* 0x000e220000000800 */
[----:B------:R-:W-:Y:S01]  /*427a0*/  IMAD.WIDE R28, R29, 0x2, R158 ;  /* 0x000000021d1c7825 */ /* 0x000fe200078e029e */
[----:B------:R-:W-:Y:S03]  /*427b0*/  @P5 STG.E.U16 desc[UR60][R26.64], R61 ;  /* 0x0000003d1a005986 */ /* 0x000fe6000c10153c */
[----:B------:R-:W-:-:S03]  /*427c0*/  VIADD R35, R3, 0x4c ;  /* 0x0000004c03237836 */ /* 0x000fc60000000000 */
[----:B------:R-:W0:Y:S01]  /*427d0*/  LDC R0, c[0x0][0x248] ;  /* 0x00009200ff007b82 */ /* 0x000e220000000800 */
[----:B------:R0:W-:Y:S01]  /*427e0*/  @P1 STG.E.U16 desc[UR60][R28.64], R34 ;  /* 0x000000221c001986 */ /* 0x0001e2000c10153c */
[----:B------:R-:W-:Y:S01]  /*427f0*/  ISETP.GE.AND P1, PT, R35, R32, PT ;  /* 0x000000202300720c */ /* 0x000fe20003f26270 */
[----:B------:R-:W-:-:S05]  /*42800*/  IMAD.WIDE R24, R31, 0x2, R20 ;  /* 0x000000021f187825 */ /* 0x000fca00078e0214 */
[----:B------:R-:W0:Y:S01]  /*42810*/  LDC R41, c[0x0][0x228] ;  /* 0x00008a00ff297b82 */ /* 0x000e220000000800 */
[----:B------:R-:W-:Y:S01]  /*42820*/  VIADD R30, R3, 0x4d ;  /* 0x0000004d031e7836 */ /* 0x000fe20000000000 */
[----:B-1----:R-:W-:-:S06]  /*42830*/  ISETP.LT.AND P6, PT, R23, R36, !P1 ;  /* 0x000000241700720c */ /* 0x002fcc0004fc1270 */
[----:B------:R-:W1:Y:S01]  /*42840*/  LDC R2, c[0x0][0x248] ;  /* 0x00009200ff027b82 */ /* 0x000e620000000800 */
[----:B------:R0:W-:Y:S01]  /*42850*/  @P3 STG.E.U16 desc[UR60][R24.64], R85 ;  /* 0x0000005518003986 */ /* 0x0001e2000c10153c */
[----:B--2---:R-:W-:-:S06]  /*42860*/  ISETP.GE.AND P3, PT, R30, R33, PT ;  /* 0x000000211e00720c */ /* 0x004fcc0003f66270 */
[----:B------:R-:W2:Y:S01]  /*42870*/  LDC R36, c[0x0][0x22c] ;  /* 0x00008b00ff247b82 */ /* 0x000ea20000000800 */
[C---:B----4-:R-:W-:Y:S02]  /*42880*/  ISETP.LT.AND P2, PT, R156.reuse, R37, !P2 ;  /* 0x000000259c00720c */ /* 0x050fe40005741270 */
[----:B---3--:R-:W-:Y:S02]  /*42890*/  ISETP.LT.AND P5, PT, R23, R38, !P3 ;  /* 0x000000261700720c */ /* 0x008fe40005fa1270 */
[----:B0-----:R-:W-:-:S03]  /*428a0*/  ISETP.LT.AND P1, PT, R156, R39, !P1 ;  /* 0x000000279c00720c */ /* 0x001fc60004f21270 */
[----:B------:R-:W0:Y:S01]  /*428b0*/  LDC R34, c[0x0][0x248] ;  /* 0x00009200ff227b82 */ /* 0x000e220000000800 */
[----:B------:R-:W-:-:S07]  /*428c0*/  IMAD.IADD R29, R31, 0x1, R0 ;  /* 0x000000011f1d7824 */ /* 0x000fce00078e0200 */
[----:B------:R-:W3:Y:S08]  /*428d0*/  LDC R37, c[0x0][0x22c] ;  /* 0x00008b00ff257b82 */ /* 0x000ef00000000800 */
[----:B------:R-:W4:Y:S01]  /*428e0*/  LDC R38, c[0x0][0x228] ;  /* 0x00008a00ff267b82 */ /* 0x000f220000000800 */
[----:B------:R-:W-:Y:S01]  /*428f0*/  PRMT R33, R85, 0x7632, R33 ;  /* 0x0000763255217816 */ /* 0x000fe20000000021 */
[----:B------:R-:W-:-:S06]  /*42900*/  IMAD.WIDE R24, R31, 0x2, R158 ;  /* 0x000000021f187825 */ /* 0x000fcc00078e029e */
[----:B------:R-:W3:Y:S01]  /*42910*/  LDC R40, c[0x0][0x228] ;  /* 0x00008a00ff287b82 */ /* 0x000ee20000000800 */
[----:B------:R-:W-:Y:S01]  /*42920*/  ISETP.LT.AND P3, PT, R156, R41, !P3 ;  /* 0x000000299c00720c */ /* 0x000fe20005f61270 */
[----:B------:R-:W-:Y:S01]  /*42930*/  IMAD.WIDE R26, R29, 0x2, R20 ;  /* 0x000000021d1a7825 */ /* 0x000fe200078e0214 */
[----:B------:R-:W-:-:S03]  /*42940*/  PRMT R42, R62, 0x7632, R42 ;  /* 0x000076323e2a7816 */ /* 0x000fc6000000002a */
[C---:B-1----:R-:W-:Y:S02]  /*42950*/  IMAD.IADD R35, R29.reuse, 0x1, R2 ;  /* 0x000000011d237824 */ /* 0x042fe400078e0202 */
[----:B------:R-:W1:Y:S01]  /*42960*/  LDC R0, c[0x0][0x248] ;  /* 0x00009200ff007b82 */ /* 0x000e620000000800 */
[----:B------:R-:W-:Y:S01]  /*42970*/  IMAD.WIDE R28, R29, 0x2, R158 ;  /* 0x000000021d1c7825 */ /* 0x000fe200078e029e */
[----:B------:R-:W-:Y:S03]  /*42980*/  @P2 STG.E.U16 desc[UR60][R24.64], R33 ;  /* 0x0000002118002986 */ /* 0x000fe6000c10153c */
[----:B------:R-:W-:-:S03]  /*42990*/  VIADD R43, R3, 0x4e ;  /* 0x0000004e032b7836 */ /* 0x000fc60000000000 */
[----:B------:R-:W1:Y:S01]  /*429a0*/  LDC R39, c[0x0][0x228] ;  /* 0x00008a00ff277b82 */ /* 0x000e620000000800 */
[----:B------:R0:W-:Y:S07]  /*429b0*/  @P6 STG.E.U16 desc[UR60][R26.64], R62 ;  /* 0x0000003e1a006986 */ /* 0x0001ee000c10153c */
[----:B------:R-:W1:Y:S01]  /*429c0*/  LDC R41, c[0x0][0x228] ;  /* 0x00008a00ff297b82 */ /* 0x000e620000000800 */
[----:B------:R-:W-:Y:S01]  /*429d0*/  @P1 STG.E.U16 desc[UR60][R28.64], R42 ;  /* 0x0000002a1c001986 */ /* 0x000fe2000c10153c */
[----:B--2---:R-:W-:Y:S01]  /*429e0*/  ISETP.GE.AND P1, PT, R43, R36, PT ;  /* 0x000000242b00720c */ /* 0x004fe20003f26270 */
[----:B------:R-:W-:-:S04]  /*429f0*/  IMAD.WIDE R30, R35, 0x2, R20 ;  /* 0x00000002231e7825 */ /* 0x000fc800078e0214 */
[----:B------:R-:W-:Y:S01]  /*42a00*/  VIADD R2, R3, 0x4f ;  /* 0x0000004f03027836 */ /* 0x000fe20000000000 */
[----:B------:R-:W2:Y:S01]  /*42a10*/  LDC R36, c[0x0][0x22c] ;  /* 0x00008b00ff247b82 */ /* 0x000ea20000000800 */
[----:B------:R-:W-:Y:S01]  /*42a20*/  @P5 STG.E.U16 desc[UR60][R30.64], R86 ;  /* 0x000000561e005986 */ /* 0x000fe2000c10153c */
[----:B0-----:R-:W-:Y:S01]  /*42a30*/  IMAD.IADD R27, R35, 0x1, R34 ;  /* 0x00000001231b7824 */ /* 0x001fe200078e0222 */
[----:B----4-:R-:W-:Y:S02]  /*42a40*/  ISETP.LT.AND P5, PT, R23, R38, !P1 ;  /* 0x000000261700720c */ /* 0x010fe40004fa1270 */
[----:B---3--:R-:W-:Y:S01]  /*42a50*/  ISETP.GE.AND P2, PT, R2, R37, PT ;  /* 0x000000250200720c */ /* 0x008fe20003f46270 */
[----:B------:R-:W-:Y:S01]  /*42a60*/  IMAD.WIDE R32, R35, 0x2, R158 ;  /* 0x0000000223207825 */ /* 0x000fe200078e029e */
[----:B------:R-:W-:Y:S01]  /*42a70*/  PRMT R25, R86, 0x7632, R25 ;  /* 0x0000763256197816 */ /* 0x000fe20000000019 */
[----:B------:R-:W0:Y:S01]  /*42a80*/  LDC R34, c[0x0][0x22c] ;  /* 0x00008b00ff227b82 */ /* 0x000e220000000800 */
[----:B------:R-:W-:-:S07]  /*42a90*/  ISETP.LT.AND P6, PT, R23, R40, !P2 ;  /* 0x000000281700720c */ /* 0x000fce00057c1270 */
[----:B------:R-:W3:Y:S01]  /*42aa0*/  LDC R38, c[0x0][0x228] ;  /* 0x00008a00ff267b82 */ /* 0x000ee20000000800 */
[----:B------:R4:W-:Y:S07]  /*42ab0*/  @P3 STG.E.U16 desc[UR60][R32.64], R25 ;  /* 0x0000001920003986 */ /* 0x0009ee000c10153c */
[----:B------:R-:W3:Y:S01]  /*42ac0*/  LDC R2, c[0x0][0x248] ;  /* 0x00009200ff027b82 */ /* 0x000ee20000000800 */
[----:B-1----:R-:W-:-:S07]  /*42ad0*/  ISETP.LT.AND P1, PT, R156, R39, !P1 ;  /* 0x000000279c00720c */ /* 0x002fce0004f21270 */
[----:B------:R-:W1:Y:S01]  /*42ae0*/  LDC R37, c[0x0][0x228] ;  /* 0x00008a00ff257b82 */ /* 0x000e620000000800 */
[----:B----4-:R-:W-:Y:S01]  /*42af0*/  IMAD.IADD R33, R27, 0x1, R0 ;  /* 0x000000011b217824 */ /* 0x010fe200078e0200 */
[----:B------:R-:W-:-:S06]  /*42b00*/  ISETP.LT.AND P3, PT, R156, R41, !P2 ;  /* 0x000000299c00720c */ /* 0x000fcc0005761270 */
[----:B------:R-:W4:Y:S01]  /*42b10*/  LDC R40, c[0x0][0x228] ;  /* 0x00008a00ff287b82 */ /* 0x000f220000000800 */
[----:B------:R-:W-:-:S07]  /*42b20*/  IMAD.WIDE R24, R27, 0x2, R20 ;  /* 0x000000021b187825 */ /* 0x000fce00078e0214 */
[----:B------:R-:W4:Y:S01]  /*42b30*/  LDC R0, c[0x0][0x248] ;  /* 0x00009200ff007b82 */ /* 0x000f220000000800 */
[----:B------:R-:W-:Y:S01]  /*42b40*/  VIADD R31, R3, 0x50 ;  /* 0x00000050031f7836 */ /* 0x000fe20000000000 */
[----:B------:R-:W-:Y:S01]  /*42b50*/  PRMT R42, R63, 0x7632, R42 ;  /* 0x000076323f2a7816 */ /* 0x000fe2000000002a */
[----:B------:R-:W-:Y:S01]  /*42b60*/  IMAD.WIDE R26, R27, 0x2, R158 ;  /* 0x000000021b1a7825 */ /* 0x000fe200078e029e */
[----:B------:R0:W-:Y:S04]  /*42b70*/  @P5 STG.E.U16 desc[UR60][R24.64], R63 ;  /* 0x0000003f18005986 */ /* 0x0001e8000c10153c */
[----:B------:R-:W4:Y:S01]  /*42b80*/  LDC R32, c[0x0][0x22c] ;  /* 0x00008b00ff207b82 */ /* 0x000f220000000800 */
[----:B------:R-:W-:Y:S01]  /*42b90*/  IMAD.WIDE R28, R33, 0x2, R20 ;  /* 0x00000002211c7825 */ /* 0x000fe200078e0214 */
[----:B--2---:R-:W-:-:S03]  /*42ba0*/  ISETP.GE.AND P2, PT, R31, R36, PT ;  /* 0x000000241f00720c */ /* 0x004fc60003f46270 */
[----:B------:R-:W-:Y:S01]  /*42bb0*/  IMAD.WIDE R30, R33, 0x2, R158 ;  /* 0x00000002211e7825 */ /* 0x000fe200078e029e */
[----:B0-----:R-:W-:Y:S02]  /*42bc0*/  PRMT R25, R87, 0x7632, R25 ;  /* 0x0000763257197816 */ /* 0x001fe40000000019 */
[----:B------:R-:W0:Y:S01]  /*42bd0*/  LDC R36, c[0x0][0x228] ;  /* 0x00008a00ff247b82 */ /* 0x000e220000000800 */
[----:B------:R-:W-:Y:S01]  /*42be0*/  VIADD R41, R3, 0x51 ;  /* 0x0000005103297836 */ /* 0x000fe20000000000 */
[----:B------:R2:W-:Y:S06]  /*42bf0*/  @P1 STG.E.U16 desc[UR60][R26.64], R42 ;  /* 0x0000002a1a001986 */ /* 0x0005ec000c10153c */
[----:B------:R-:W0:Y:S01]  /*42c00*/  LDC R35, c[0x0][0x22c] ;  /* 0x00008b00ff237b82 */ /* 0x000e220000000800 */
[----:B------:R-:W-:Y:S01]  /*42c10*/  @P6 STG.E.U16 desc[UR60][R28.64], R87 ;  /* 0x000000571c006986 */ /* 0x000fe2000c10153c */
[----:B------:R-:W-:-:S03]  /*42c20*/  ISETP.GE.AND P1, PT, R41, R34, PT ;  /* 0x000000222900720c */ /* 0x000fc60003f26270 */
[----:B------:R4:W-:Y:S03]  /*42c30*/  @P3 STG.E.U16 desc[UR60][R30.64], R25 ;  /* 0x000000191e003986 */ /* 0x0009e6000c10153c */
[----:B------:R-:W0:Y:S01]  /*42c40*/  LDC R39, c[0x0][0x228] ;  /* 0x00008a00ff277b82 */ /* 0x000e220000000800 */
[----:B---3--:R-:W-:Y:S01]  /*42c50*/  ISETP.LT.AND P3, PT, R23, R38, !P2 ;  /* 0x000000261700720c */ /* 0x008fe20005761270 */
[----:B--2---:R-:W-:Y:S01]  /*42c60*/  IMAD.IADD R27, R33, 0x1, R2 ;  /* 0x00000001211b7824 */ /* 0x004fe200078e0202 */
[----:B-1----:R-:W-:Y:S02]  /*42c70*/  ISETP.LT.AND P2, PT, R156, R37, !P2 ;  /* 0x000000259c00720c */ /* 0x002fe40005741270 */
[----:B----4-:R-:W-:-:S03]  /*42c80*/  ISETP.LT.AND P5, PT, R23, R40, !P1 ;  /* 0x000000281700720c */ /* 0x010fc60004fa1270 */
[----:B------:R-:W1:Y:S01]  /*42c90*/  LDC R2, c[0x0][0x248] ;  /* 0x00009200ff027b82 */ /* 0x000e620000000800 */
[----:B------:R-:W-:-:S07]  /*42ca0*/  IMAD.WIDE R24, R27, 0x2, R20 ;  /* 0x000000021b187825 */ /* 0x000fce00078e0214 */
[----:B------:R-:W2:Y:S01]  /*42cb0*/  LDC R37, c[0x0][0x228] ;  /* 0x00008a00ff257b82 */ /* 0x000ea20000000800 */
[----:B------:R-:W-:Y:S02]  /*42cc0*/  IMAD.IADD R33, R27, 0x1, R0 ;  /* 0x000000011b217824 */ /* 0x000fe400078e0200 */
[----:B------:R-:W-:-:S05]  /*42cd0*/  VIADD R31, R3, 0x52 ;  /* 0x00000052031f7836 */ /* 0x000fca0000000000 */
[----:B------:R-:W3:Y:S01]  /*42ce0*/  LDC R38, c[0x0][0x228] ;  /* 0x00008a00ff267b82 */ /* 0x000ee20000000800 */
[----:B------:R-:W-:Y:S01]  /*42cf0*/  IMAD.WIDE R26, R27, 0x2, R158 ;  /* 0x000000021b1a7825 */ /* 0x000fe200078e029e */
[----:B------:R-:W-:Y:S01]  /*42d00*/  PRMT R40, R64, 0x7632, R40 ;  /* 0x0000763240287816 */ /* 0x000fe20000000028 */
[----:B------:R-:W-:Y:S02]  /*42d10*/  @P3 STG.E.U16 desc[UR60][R24.64], R64 ;  /* 0x0000004018003986 */ /* 0x000fe4000c10153c */
[----:B------:R-:W-:-:S03]  /*42d20*/  IMAD.WIDE R28, R33, 0x2, R20 ;  /* 0x00000002211c7825 */ /* 0x000fc600078e0214 */
[----:B------:R-:W4:Y:S01]  /*42d30*/  LDC R0, c[0x0][0x248] ;  /* 0x00009200ff007b82 */ /* 0x000f220000000800 */
[----:B------:R-:W-:Y:S01]  /*42d40*/  VIADD R30, R3, 0x53 ;  /* 0x00000053031e7836 */ /* 0x000fe20000000000 */
[----:B------:R-:W-:Y:S01]  /*42d50*/  ISETP.GE.AND P3, PT, R31, R32, PT ;  /* 0x000000201f00720c */ /* 0x000fe20003f66270 */
[----:B------:R-:W-:Y:S05]  /*42d60*/  @P2 STG.E.U16 desc[UR60][R26.64], R40 ;  /* 0x000000281a002986 */ /* 0x000fea000c10153c */
[----:B------:R-:W4:Y:S01]  /*42d70*/  LDC R34, c[0x0][0x22c] ;  /* 0x00008b00ff227b82 */ /* 0x000f220000000800 */
[----:B------:R1:W-:Y:S01]  /*42d80*/  @P5 STG.E.U16 desc[UR60][R28.64], R80 ;  /* 0x000000501c005986 */ /* 0x0003e2000c10153c */
[----:B0-----:R-:W-:-:S02]  /*42d90*/  ISETP.LT.AND P5, PT, R23, R36, !P3 ;  /* 0x000000241700720c */ /* 0x001fc40005fa1270 */
[----:B------:R-:W-:Y:S02]  /*42da0*/  ISETP.GE.AND P2, PT, R30, R35, PT ;  /* 0x000000231e00720c */ /* 0x000fe40003f46270 */
[C---:B------:R-:W-:Y:S02]  /*42db0*/  ISETP.LT.AND P1, PT, R156.reuse, R39, !P1 ;  /* 0x000000279c00720c */ /* 0x040fe40004f21270 */
[----:B------:R-:W0:Y:S08]  /*42dc0*/  LDC R35, c[0x0][0x22c] ;  /* 0x00008b00ff237b82 */ /* 0x000e300000000800 */
[----:B------:R-:W0:Y:S01]  /*42dd0*/  LDC R36, c[0x0][0x228] ;  /* 0x00008a00ff247b82 */ /* 0x000e220000000800 */
[----:B-1----:R-:W-:Y:S01]  /*42de0*/  IMAD.IADD R29, R33, 0x1, R2 ;  /* 0x00000001211d7824 */ /* 0x002fe200078e0202 */
[----:B--2---:R-:W-:-:S06]  /*42df0*/  ISETP.LT.AND P6, PT, R156, R37, !P3 ;  /* 0x000000259c00720c */ /* 0x004fcc0005fc1270 */
[----:B------:R-:W1:Y:S01]  /*42e00*/  LDC R39, c[0x0][0x228] ;  /* 0x00008a00ff277b82 */ /* 0x000e620000000800 */
[----:B------:R-:W-:Y:S01]  /*42e10*/  PRMT R27, R80, 0x7632, R27 ;  /* 0x00007632501b7816 */ /* 0x000fe2000000001b */
[----:B------:R-:W-:-:S06]  /*42e20*/  IMAD.WIDE R24, R33, 0x2, R158 ;  /* 0x0000000221187825 */ /* 0x000fcc00078e029e */
[----:B------:R-:W2:Y:S01]  /*42e30*/  LDC R40, c[0x0][0x228] ;  /* 0x00008a00ff287b82 */ /* 0x000ea20000000800 */
[----:B---3--:R-:W-:-:S07]  /*42e40*/  ISETP.LT.AND P3, PT, R23, R38, !P2 ;  /* 0x000000261700720c */ /* 0x008fce0005761270 */
[----:B------:R-:W3:Y:S01]  /*42e50*/  LDC R41, c[0x0][0x228] ;  /* 0x00008a00ff297b82 */ /* 0x000ee20000000800 */
[----:B------:R-:W-:-:S07]  /*42e60*/  VIADD R37, R3, 0x54 ;  /* 0x0000005403257836 */ /* 0x000fce0000000000 */
[----:B------:R-:W3:Y:S01]  /*42e70*/  LDC R2, c[0x0][0x248] ;  /* 0x00009200ff027b82 */ /* 0x000ee20000000800 */
[----:B----4-:R-:W-:Y:S01]  /*42e80*/  IMAD.IADD R33, R29, 0x1, R0 ;  /* 0x000000011d217824 */ /* 0x010fe200078e0200 */
[----:B------:R4:W-:Y:S06]  /*42e90*/  @P1 STG.E.U16 desc[UR60][R24.64], R27 ;  /* 0x0000001b18001986 */ /* 0x0009ec000c10153c */
[----:B------:R-:W3:Y:S01]  /*42ea0*/  LDC R43, c[0x0][0x228] ;  /* 0x00008a00ff2b7b82 */ /* 0x000ee20000000800 */
[----:B------:R-:W-:Y:S01]  /*42eb0*/  ISETP.GE.AND P1, PT, R37, R34, PT ;  /* 0x000000222500720c */ /* 0x000fe20003f26270 */
[----:B------:R-:W-:-:S06]  /*42ec0*/  IMAD.WIDE R30, R33, 0x2, R20 ;  /* 0x00000002211e7825 */ /* 0x000fcc00078e0214 */
[----:B------:R-:W3:Y:S01]  /*42ed0*/  LDC R32, c[0x0][0x248] ;  /* 0x00009200ff207b82 */ /* 0x000ee20000000800 */
[----:B----4-:R-:W-:Y:S01]  /*42ee0*/  IMAD.WIDE R26, R29, 0x2, R20 ;  /* 0x000000021d1a7825 */ /* 0x010fe200078e0214 */
[----:B------:R-:W-:-:S03]  /*42ef0*/  PRMT R25, R65, 0x7632, R25 ;  /* 0x0000763241197816 */ /* 0x000fc60000000019 */
[----:B------:R-:W-:-:S03]  /*42f00*/  IMAD.WIDE R28, R29, 0x2, R158 ;  /* 0x000000021d1c7825 */ /* 0x000fc600078e029e */
[----:B------:R-:W4:Y:S01]  /*42f10*/  LDC R34, c[0x0][0x22c] ;  /* 0x00008b00ff227b82 */ /* 0x000f220000000800 */
[----:B------:R-:W-:Y:S01]  /*42f20*/  VIADD R0, R3, 0x55 ;  /* 0x0000005503007836 */ /* 0x000fe20000000000 */
[----:B------:R-:W-:Y:S04]  /*42f30*/  @P5 STG.E.U16 desc[UR60][R26.64], R65 ;  /* 0x000000411a005986 */ /* 0x000fe8000c10153c */
[----:B------:R3:W-:Y:S01]  /*42f40*/  @P6 STG.E.U16 desc[UR60][R28.64], R25 ;  /* 0x000000191c006986 */ /* 0x0007e2000c10153c */
[----:B0-----:R-:W-:Y:S01]  /*42f50*/  ISETP.LT.AND P6, PT, R23, R36, !P1 ;  /* 0x000000241700720c */ /* 0x001fe20004fc1270 */
[----:B------:R-:W0:Y:S02]  /*42f60*/  LDC R38, c[0x0][0x228] ;  /* 0x00008a00ff267b82 */ /* 0x000e240000000800 */
[----:B------:R4:W-:Y:S01]  /*42f70*/  @P3 STG.E.U16 desc[UR60][R30.64], R81 ;  /* 0x000000511e003986 */ /* 0x0009e2000c10153c */
[----:B------:R-:W-:-:S02]  /*42f80*/  ISETP.GE.AND P3, PT, R0, R35, PT ;  /* 0x000000230000720c */ /* 0x000fc40003f66270 */
[----:B-1----:R-:W-:-:S03]  /*42f90*/  ISETP.LT.AND P2, PT, R156, R39, !P2 ;  /* 0x000000279c00720c */ /* 0x002fc60005741270 */
[----:B------:R-:W1:Y:S01]  /*42fa0*/  LDC R36, c[0x0][0x22c] ;  /* 0x00008b00ff247b82 */ /* 0x000e620000000800 */
[----:B--2---:R-:W-:Y:S02]  /*42fb0*/  ISETP.LT.AND P5, PT, R23, R40, !P3 ;  /* 0x000000281700720c */ /* 0x004fe40005fa1270 */
[----:B---3--:R-:W-:Y:S01]  /*42fc0*/  ISETP.LT.AND P1, PT, R156, R41, !P1 ;  /* 0x000000299c00720c */ /* 0x008fe20004f21270 */
[----:B------:R-:W-:-:S04]  /*42fd0*/  IMAD.IADD R29, R33, 0x1, R2 ;  /* 0x00000001211d7824 */ /* 0x000fc800078e0202 */
[----:B------:R-:W2:Y:S01]  /*42fe0*/  LDC R0, c[0x0][0x248] ;  /* 0x00009200ff007b82 */ /* 0x000ea20000000800 */
[----:B------:R-:W-:-:S07]  /*42ff0*/  ISETP.LT.AND P3, PT, R156, R43, !P3 ;  /* 0x0000002b9c00720c */ /* 0x000fce0005f61270 */
[----:B------:R-:W3:Y:S01]  /*43000*/  LDC R39, c[0x0][0x228] ;  /* 0x00008a00ff277b82 */ /* 0x000ee20000000800 */
[----:B------:R-:W-:Y:S01]  /*43010*/  PRMT R42, R81, 0x7632, R42 ;  /* 0x00007632512a7816 */ /* 0x000fe2000000002a */
[----:B------:R-:W-:-:S06]  /*43020*/  IMAD.WIDE R24, R33, 0x2, R158 ;  /* 0x0000000221187825 */ /* 0x000fcc00078e029e */
[----:B------:R-:W3:Y:S01]  /*43030*/  LDC R40, c[0x0][0x228] ;  /* 0x00008a00ff287b82 */ /* 0x000ee20000000800 */
[C---:B------:R-:W-:Y:S01]  /*43040*/  IMAD.IADD R35, R29.reuse, 0x1, R32 ;  /* 0x000000011d237824 */ /* 0x040fe200078e0220 */
[----:B------:R-:W-:Y:S01]  /*43050*/  PRMT R33, R66, 0x7632, R33 ;  /* 0x0000763242217816 */ /* 0x000fe20000000021 */
[----:B------:R-:W-:-:S05]  /*43060*/  IMAD.WIDE R26, R29, 0x2, R20 ;  /* 0x000000021d1a7825 */ /* 0x000fca00078e0214 */
[----:B------:R-:W3:Y:S01]  /*43070*/  LDC R2, c[0x0][0x248] ;  /* 0x00009200ff027b82 */ /* 0x000ee20000000800 */
[----:B------:R-:W-:Y:S01]  /*43080*/  IMAD.WIDE R28, R29, 0x2, R158 ;  /* 0x000000021d1c7825 */ /* 0x000fe200078e029e */
[----:B------:R0:W-:Y:S03]  /*43090*/  @P2 STG.E.U16 desc[UR60][R24.64], R42 ;  /* 0x0000002a18002986 */ /* 0x0001e6000c10153c */
[----:B------:R-:W-:Y:S01]  /*430a0*/  VIADD R41, R3, 0x56 ;  /* 0x0000005603297836 */ /* 0x000fe20000000000 */
[----:B------:R-:W-:Y:S02]  /*430b0*/  @P6 STG.E.U16 desc[UR60][R26.64], R66 ;  /* 0x000000421a006986 */ /* 0x000fe4000c10153c */
[----:B------:R-:W3:Y:S01]  /*430c0*/  LDC R37, c[0x0][0x22c] ;  /* 0x00008b00ff257b82 */ /* 0x000ee20000000800 */
[----:B----4-:R-:W-:Y:S01]  /*430d0*/  IMAD.WIDE R30, R35, 0x2, R20 ;  /* 0x00000002231e7825 */ /* 0x010fe200078e0214 */
[----:B------:R4:W-:Y:S01]  /*430e0*/  @P1 STG.E.U16 desc[UR60][R28.64], R33 ;  /* 0x000000211c001986 */ /* 0x0009e2000c10153c */
[----:B------:R-:W-:-:S02]  /*430f0*/  ISETP.GE.AND P2, PT, R41, R34, PT ;  /* 0x000000222900720c */ /* 0x000fc40003f46270 */
[----:B------:R-:W-:Y:S01]  /*43100*/  VIADD R43, R3, 0x57 ;  /* 0x00000057032b7836 */ /* 0x000fe20000000000 */
[----:B0-----:R-:W-:Y:S02]  /*43110*/  PRMT R25, R82, 0x7632, R25 ;  /* 0x0000763252197816 */ /* 0x001fe40000000019 */
[----:B------:R-:W0:Y:S01]  /*43120*/  LDC R34, c[0x0][0x228] ;  /* 0x00008a00ff227b82 */ /* 0x000e220000000800 */
[----:B------:R3:W-:Y:S01]  /*43130*/  @P5 STG.E.U16 desc[UR60][R30.64], R82 ;  /* 0x000000521e005986 */ /* 0x0007e2000c10153c */
[----:B----4-:R-:W-:-:S06]  /*43140*/  IMAD.WIDE R32, R35, 0x2, R158 ;  /* 0x0000000223207825 */ /* 0x010fcc00078e029e */
[----:B------:R-:W4:Y:S01]  /*43150*/  LDC R41, c[0x0][0x228] ;  /* 0x00008a00ff297b82 */ /* 0x000f220000000800 */
[----:B-1----:R-:W-:Y:S01]  /*43160*/  ISETP.GE.AND P1, PT, R43, R36, PT ;  /* 0x000000242b00720c */ /* 0x002fe20003f26270 */
[----:B------:R1:W-:Y:S01]  /*43170*/  @P3 STG.E.U16 desc[UR60][R32.64], R25 ;  /* 0x0000001920003986 */ /* 0x0003e2000c10153c */
[----:B------:R-:W-:Y:S01]  /*43180*/  ISETP.LT.AND P3, PT, R23, R38, !P2 ;  /* 0x000000261700720c */ /* 0x000fe20005761270 */
[----:B--2---:R-:W-:Y:S01]  /*43190*/  IMAD.IADD R27, R35, 0x1, R0 ;  /* 0x00000001231b7824 */ /* 0x004fe200078e0200 */
[----:B---3--:R-:W-:-:S03]  /*431a0*/  ISETP.LT.AND P2, PT, R156, R39, !P2 ;  /* 0x000000279c00720c */ /* 0x008fc60005741270 */
[----:B------:R-:W2:Y:S01]  /*431b0*/  LDC R30, c[0x0][0x22c] ;  /* 0x00008b00ff1e7b82 */ /* 0x000ea20000000800 */
[----:B------:R-:W-:Y:S01]  /*431c0*/  ISETP.LT.AND P5, PT, R23, R40, !P1 ;  /* 0x000000281700720c */ /* 0x000fe20004fa1270 */
[----:B------:R-:W-:-:S06]  /*431d0*/  IMAD.IADD R31, R27, 0x1, R2 ;  /* 0x000000011b1f7824 */ /* 0x000fcc00078e0202 */
[----:B------:R-:W3:Y:S01]  /*431e0*/  LDC R35, c[0x0][0x228] ;  /* 0x00008a00ff237b82 */ /* 0x000ee20000000800 */
[----:B-1----:R-:W-:Y:S01]  /*431f0*/  IMAD.WIDE R24, R27, 0x2, R20 ;  /* 0x000000021b187825 */ /* 0x002fe200078e0214 */
[----:B------:R-:W-:-:S06]  /*43200*/  PRMT R33, R67, 0x7632, R33 ;  /* 0x0000763243217816 */ /* 0x000fcc0000000021 */
[----:B------:R-:W1:Y:S01]  /*43210*/  LDC R0, c[0x0][0x248] ;  /* 0x00009200ff007b82 */ /* 0x000e620000000800 */
[----:B------:R-:W-:-:S07]  /*43220*/  VIADD R32, R3, 0x58 ;  /* 0x0000005803207836 */ /* 0x000fce0000000000 */
[----:B------:R-:W3:Y:S01]  /*43230*/  LDC R36, c[0x0][0x228] ;  /* 0x00008a00ff247b82 */ /* 0x000ee20000000800 */
[----:B------:R-:W-:Y:S01]  /*43240*/  IMAD.WIDE R26, R27, 0x2, R158 ;  /* 0x000000021b1a7825 */ /* 0x000fe200078e029e */
[----:B------:R-:W-:Y:S01]  /*43250*/  @P3 STG.E.U16 desc[UR60][R24.64], R67 ;  /* 0x0000004318003986 */ /* 0x000fe2000c10153c */
[----:B------:R-:W-:Y:S02]  /*43260*/  ISETP.GE.AND P3, PT, R32, R37, PT ;  /* 0x000000252000720c */ /* 0x000fe40003f66270 */
[----:B------:R-:W-:-:S03]  /*43270*/  IMAD.WIDE R28, R31, 0x2, R20 ;  /* 0x000000021f1c7825 */ /* 0x000fc600078e0214 */
[----:B------:R-:W3:Y:S01]  /*43280*/  LDC R2, c[0x0][0x248] ;  /* 0x00009200ff027b82 */ /* 0x000ee20000000800 */
[----:B------:R1:W-:Y:S01]  /*43290*/  @P2 STG.E.U16 desc[UR60][R26.64], R33 ;  /* 0x000000211a002986 */ /* 0x0003e2000c10153c */
[----:B----4-:R-:W-:-:S03]  /*432a0*/  ISETP.LT.AND P1, PT, R156, R41, !P1 ;  /* 0x000000299c00720c */ /* 0x010fc60004f21270 */
[----:B------:R4:W-:Y:S01]  /*432b0*/  @P5 STG.E.U16 desc[UR60][R28.64], R83 ;  /* 0x000000531c005986 */ /* 0x0009e2000c10153c */
[----:B0-----:R-:W-:Y:S01]  /*432c0*/  ISETP.LT.AND P5, PT, R23, R34, !P3 ;  /* 0x000000221700720c */ /* 0x001fe20005fa1270 */
[----:B------:R-:W-:Y:S01]  /*432d0*/  VIADD R41, R3, 0x59 ;  /* 0x0000005903297836 */ /* 0x000fe20000000000 */
[----:B------:R-:W0:Y:S08]  /*432e0*/  LDC R32, c[0x0][0x22c] ;  /* 0x00008b00ff207b82 */ /* 0x000e300000000800 */
[----:B------:R-:W0:Y:S01]  /*432f0*/  LDC R34, c[0x0][0x22c] ;  /* 0x00008b00ff227b82 */ /* 0x000e220000000800 */
[----:B--2---:R-:W-:Y:S01]  /*43300*/  ISETP.GE.AND P2, PT, R41, R30, PT ;  /* 0x0000001e2900720c */ /* 0x004fe20003f46270 */
[----:B-1----:R-:W-:Y:S01]  /*43310*/  IMAD.IADD R33, R31, 0x1, R0 ;  /* 0x000000011f217824 */ /* 0x002fe200078e0200 */
[----:B---3--:R-:W-:-:S05]  /*43320*/  ISETP.LT.AND P6, PT, R156, R35, !P3 ;  /* 0x000000239c00720c */ /* 0x008fca0005fc1270 */
[----:B------:R-:W1:Y:S01]  /*43330*/  LDC R38, c[0x0][0x228] ;  /* 0x00008a00ff267b82 */ /* 0x000e620000000800 */
[----:B------:R-:W-:-:S07]  /*43340*/  ISETP.LT.AND P3, PT, R23, R36, !P2 ;  /* 0x000000241700720c */ /* 0x000fce0005761270 */
[----:B------:R-:W2:Y:S01]  /*43350*/  LDC R40, c[0x0][0x228] ;  /* 0x00008a00ff287b82 */ /* 0x000ea20000000800 */
[----:B------:R-:W-:Y:S01]  /*43360*/  PRMT R42, R83, 0x7632, R42 ;  /* 0x00007632532a7816 */ /* 0x000fe2000000002a */
[----:B------:R-:W-:-:S06]  /*43370*/  IMAD.WIDE R24, R31, 0x2, R158 ;  /* 0x000000021f187825 */ /* 0x000fcc00078e029e */
[----:B------:R-:W3:Y:S01]  /*43380*/  LDC R39, c[0x0][0x228] ;  /* 0x00008a00ff277b82 */ /* 0x000ee20000000800 */
[----:B------:R-:W-:-:S07]  /*43390*/  IMAD.IADD R35, R33, 0x1, R2 ;  /* 0x0000000121237824 */ /* 0x000fce00078e0202 */
[----:B------:R-:W3:Y:S01]  /*433a0*/  LDC R37, c[0x0][0x228] ;  /* 0x00008a00ff257b82 */ /* 0x000ee20000000800 */
[C---:B------:R-:W-:Y:S01]  /*433b0*/  IMAD.WIDE R26, R33.reuse, 0x2, R20 ;  /* 0x00000002211a7825 */ /* 0x040fe200078e0214 */
[----:B------:R0:W-:Y:S03]  /*433c0*/  @P1 STG.E.U16 desc[UR60][R24.64], R42 ;  /* 0x0000002a18001986 */ /* 0x0001e6000c10153c */
[----:B----4-:R-:W-:-:S03]  /*433d0*/  IMAD.WIDE R28, R33, 0x2, R158 ;  /* 0x00000002211c7825 */ /* 0x010fc600078e029e */
[----:B------:R-:W4:Y:S01]  /*433e0*/  LDC R0, c[0x0][0x248] ;  /* 0x00009200ff007b82 */ /* 0x000f220000000800 */
[----:B------:R-:W-:Y:S01]  /*433f0*/  IMAD.WIDE R30, R35, 0x2, R20 ;  /* 0x00000002231e7825 */ /* 0x000fe200078e0214 */
[----:B------:R-:W-:Y:S01]  /*43400*/  @P5 STG.E.U16 desc[UR60][R26.64], R68 ;  /* 0x000000441a005986 */ /* 0x000fe2000c10153c */
[----:B0-----:R-:W-:-:S05]  /*43410*/  PRMT R25, R68, 0x7632, R25 ;  /* 0x0000763244197816 */ /* 0x001fca0000000019 */
[----:B------:R-:W0:Y:S01]  /*43420*/  LDC R33, c[0x0][0x228] ;  /* 0x00008a00ff217b82 */ /* 0x000e220000000800 */
[C---:B------:R-:W-:Y:S02]  /*43430*/  VIADD R41, R3.reuse, 0x5a ;  /* 0x0000005a03297836 */ /* 0x040fe40000000000 */
[----:B------:R-:W-:Y:S01]  /*43440*/  VIADD R43, R3, 0x5b ;  /* 0x0000005b032b7836 */ /* 0x000fe20000000000 */
[----:B------:R4:W-:Y:S04]  /*43450*/  @P6 STG.E.U16 desc[UR60][R28.64], R25 ;  /* 0x000000191c006986 */ /* 0x0009e8000c10153c */
[----:B------:R-:W0:Y:S01]  /*43460*/  LDC R2, c[0x0][0x248] ;  /* 0x00009200ff027b82 */ /* 0x000e220000000800 */
[----:B------:R0:W-:Y:S01]  /*43470*/  @P3 STG.E.U16 desc[UR60][R30.64], R76 ;  /* 0x0000004c1e003986 */ /* 0x0001e2000c10153c */
[----:B------:R-:W-:-:S02]  /*43480*/  ISETP.GE.AND P1, PT, R41, R32, PT ;  /* 0x000000202900720c */ /* 0x000fc40003f26270 */
[----:B------:R-:W-:-:S04]  /*43490*/  ISETP.GE.AND P3, PT, R43, R34, PT ;  /* 0x000000222b00720c */ /* 0x000fc80003f66270 */
[----:B------:R-:W0:Y:S01]  /*434a0*/  LDC R36, c[0x0][0x22c] ;  /* 0x00008b00ff247b82 */ /* 0x000e220000000800 */
[C---:B-1----:R-:W-:Y:S02]  /*434b0*/  ISETP.LT.AND P6, PT, R23.reuse, R38, !P1 ;  /* 0x000000261700720c */ /* 0x042fe40004fc1270 */
[----:B--2---:R-:W-:Y:S02]  /*434c0*/  ISETP.LT.AND P5, PT, R23, R40, !P3 ;  /* 0x000000281700720c */ /* 0x004fe40005fa1270 */
[----:B---3--:R-:W-:-:S03]  /*434d0*/  ISETP.LT.AND P1, PT, R156, R39, !P1 ;  /* 0x000000279c00720c */ /* 0x008fc60004f21270 */
[----:B------:R-:W1:Y:S01]  /*434e0*/  LDC R40, c[0x0][0x228] ;  /* 0x00008a00ff287b82 */ /* 0x000e620000000800 */
[----:B------:R-:W-:Y:S01]  /*434f0*/  ISETP.LT.AND P2, PT, R156, R37, !P2 ;  /* 0x000000259c00720c */ /* 0x000fe20005741270 */
[----:B----4-:R-:W-:-:S06]  /*43500*/  IMAD.IADD R29, R35, 0x1, R0 ;  /* 0x00000001231d7824 */ /* 0x010fcc00078e0200 */
[----:B------:R-:W2:Y:S08]  /*43510*/  LDC R39, c[0x0][0x228] ;  /* 0x00008a00ff277b82 */ /* 0x000eb00000000800 */
[----:B------:R-:W3:Y:S01]  /*43520*/  LDC R34, c[0x0][0x248] ;  /* 0x00009200ff227b82 */ /* 0x000ee20000000800 */
[----:B0-----:R-:W-:Y:S01]  /*43530*/  ISETP.LT.AND P3, PT, R156, R33, !P3 ;  /* 0x000000219c00720c */ /* 0x001fe20005f61270 */
[----:B------:R-:W-:Y:S01]  /*43540*/  IMAD.WIDE R24, R35, 0x2, R158 ;  /* 0x0000000223187825 */ /* 0x000fe200078e029e */
[----:B------:R-:W-:-:S05]  /*43550*/  PRMT R46, R76, 0x7632, R46 ;  /* 0x000076324c2e7816 */ /* 0x000fca000000002e */
[----:B------:R-:W0:Y:S01]  /*43560*/  LDC R0, c[0x0][0x248] ;  /* 0x00009200ff007b82 */ /* 0x000e220000000800 */
[--C-:B------:R-:W-:Y:S01]  /*43570*/  IMAD.IADD R37, R29, 0x1, R2.reuse ;  /* 0x000000011d257824 */ /* 0x100fe200078e0202 */
[----:B------:R-:W-:Y:S01]  /*43580*/  PRMT R2, R69, 0x7632, R2 ;  /* 0x0000763245027816 */ /* 0x000fe20000000002 */
[----:B------:R-:W-:-:S05]  /*43590*/  IMAD.WIDE R26, R29, 0x2, R20 ;  /* 0x000000021d1a7825 */ /* 0x000fca00078e0214 */
[----:B------:R-:W4:Y:S01]  /*435a0*/  LDC R38, c[0x0][0x22c] ;  /* 0x00008b00ff267b82 */ /* 0x000f220000000800 */
[----:B------:R-:W-:Y:S01]  /*435b0*/  IMAD.WIDE R28, R29, 0x2, R158 ;  /* 0x000000021d1c7825 */ /* 0x000fe200078e029e */
[----:B------:R1:W-:Y:S03]  /*435c0*/  @P2 STG.E.U16 desc[UR60][R24.64], R46 ;  /* 0x0000002e18002986 */ /* 0x0003e6000c10153c */
[----:B------:R-:W-:-:S03]  /*435d0*/  VIADD R43, R3, 0x5c ;  /* 0x0000005c032b7836 */ /* 0x000fc60000000000 */
[----:B------:R-:W4:Y:S01]  /*435e0*/  LDC R42, c[0x0][0x228] ;  /* 0x00008a00ff2a7b82 */ /* 0x000f220000000800 */
[----:B------:R-:W-:Y:S01]  /*435f0*/  IMAD.WIDE R30, R37, 0x2, R20 ;  /* 0x00000002251e7825 */ /* 0x000fe200078e0214 */
[----:B------:R3:W-:Y:S06]  /*43600*/  @P6 STG.E.U16 desc[UR60][R26.64], R69 ;  /* 0x000000451a006986 */ /* 0x0007ec000c10153c */
[----:B------:R-:W4:Y:S01]  /*43610*/  LDC R41, c[0x0][0x228] ;  /* 0x00008a00ff297b82 */ /* 0x000f220000000800 */
[----:B------:R-:W-:Y:S01]  /*43620*/  @P1 STG.E.U16 desc[UR60][R28.64], R2 ;  /* 0x000000021c001986 */ /* 0x000fe2000c10153c */
[----:B-1----:R-:W-:Y:S01]  /*43630*/  PRMT R25, R77, 0x7632, R25 ;  /* 0x000076324d197816 */ /* 0x002fe20000000019 */
[----:B------:R-:W-:Y:S01]  /*43640*/  IMAD.WIDE R32, R37, 0x2, R158 ;  /* 0x0000000225207825 */ /* 0x000fe200078e029e */
[----:B------:R-:W-:-:S04]  /*43650*/  ISETP.GE.AND P1, PT, R43, R36, PT ;  /* 0x000000242b00720c */ /* 0x000fc80003f26270 */
[----:B------:R-:W1:Y:S01]  /*43660*/  LDC R35, c[0x0][0x22c] ;  /* 0x00008b00ff237b82 */ /* 0x000e620000000800 */
[----:B------:R0:W-:Y:S01]  /*43670*/  @P5 STG.E.U16 desc[UR60][R30.64], R77 ;  /* 0x0000004d1e005986 */ /* 0x0001e2000c10153c */
[----:B------:R-:W-:-:S03]  /*43680*/  ISETP.LT.AND P5, PT, R23, R40, !P1 ;  /* 0x000000281700720c */ /* 0x000fc60004fa1270 */
[----:B------:R0:W-:Y:S01]  /*43690*/  @P3 STG.E.U16 desc[UR60][R32.64], R25 ;  /* 0x0000001920003986 */ /* 0x0001e2000c10153c */
[----:B--2---:R-:W-:Y:S01]  /*436a0*/  ISETP.LT.AND P3, PT, R156, R39, !P1 ;  /* 0x000000279c00720c */ /* 0x004fe20004f61270 */
[----:B---3--:R-:W-:Y:S01]  /*436b0*/  IMAD.IADD R27, R37, 0x1, R34 ;  /* 0x00000001251b7824 */ /* 0x008fe200078e0222 */
[----:B------:R-:W2:Y:S01]  /*436c0*/  LDC R44, c[0x0][0x228] ;  /* 0x00008a00ff2c7b82 */ /* 0x000ea20000000800 */
[----:B------:R-:W-:-:S07]  /*436d0*/  VIADD R45, R3, 0x5d ;  /* 0x0000005d032d7836 */ /* 0x000fce0000000000 */
[----:B0-----:R-:W0:Y:S01]  /*436e0*/  LDC R30, c[0x0][0x22c] ;  /* 0x00008b00ff1e7b82 */ /* 0x001e220000000800 */
[C---:B------:R-:W-:Y:S01]  /*436f0*/  IMAD.IADD R31, R27.reuse, 0x1, R0 ;  /* 0x000000011b1f7824 */ /* 0x040fe200078e0200 */
[----:B------:R-:W-:Y:S01]  /*43700*/  PRMT R39, R70, 0x7632, R39 ;  /* 0x0000763246277816 */ /* 0x000fe20000000027 */
[----:B------:R-:W-:-:S05]  /*43710*/  IMAD.WIDE R24, R27, 0x2, R20 ;  /* 0x000000021b187825 */ /* 0x000fca00078e0214 */
[----:B------:R-:W3:Y:S01]  /*43720*/  LDC R37, c[0x0][0x228] ;  /* 0x00008a00ff257b82 */ /* 0x000ee20000000800 */
[----:B------:R-:W-:Y:S01]  /*43730*/  IMAD.WIDE R26, R27, 0x2, R158 ;  /* 0x000000021b1a7825 */ /* 0x000fe200078e029e */
[----:B----4-:R-:W-:-:S06]  /*43740*/  ISETP.GE.AND P2, PT, R45, R38, PT ;  /* 0x000000262d00720c */ /* 0x010fcc0003f46270 */
[----:B------:R-:W4:Y:S08]  /*43750*/  LDC R2, c[0x0][0x248] ;  /* 0x00009200ff027b82 */ /* 0x000f300000000800 */
[----:B------:R-:W4:Y:S01]  /*43760*/  LDC R36, c[0x0][0x228] ;  /* 0x00008a00ff247b82 */ /* 0x000f220000000800 */
[----:B------:R-:W-:Y:S01]  /*43770*/  VIADD R34, R3, 0x5e ;  /* 0x0000005e03227836 */ /* 0x000fe20000000000 */
[----:B------:R-:W-:Y:S01]  /*43780*/  @P5 STG.E.U16 desc[UR60][R24.64], R70 ;  /* 0x0000004618005986 */ /* 0x000fe2000c10153c */
[----:B------:R-:W-:-:S05]  /*43790*/  ISETP.LT.AND P6, PT, R23, R42, !P2 ;  /* 0x0000002a1700720c */ /* 0x000fca00057c1270 */
[----:B------:R-:W4:Y:S01]  /*437a0*/  LDC R0, c[0x0][0x248] ;  /* 0x00009200ff007b82 */ /* 0x000f220000000800 */
[----:B------:R2:W-:Y:S01]  /*437b0*/  @P3 STG.E.U16 desc[UR60][R26.64], R39 ;  /* 0x000000271a003986 */ /* 0x0005e2000c10153c */
[----:B------:R-:W-:Y:S02]  /*437c0*/  ISETP.LT.AND P3, PT, R156, R41, !P2 ;  /* 0x000000299c00720c */ /* 0x000fe40005761270 */
[----:B-1----:R-:W-:Y:S01]  /*437d0*/  ISETP.GE.AND P1, PT, R34, R35, PT ;  /* 0x000000232200720c */ /* 0x002fe20003f26270 */
[----:B------:R-:W-:-:S03]  /*437e0*/  VIADD R41, R3, 0x5f ;  /* 0x0000005f03297836 */ /* 0x000fc60000000000 */
[----:B------:R-:W1:Y:S01]  /*437f0*/  LDC R32, c[0x0][0x22c] ;  /* 0x00008b00ff207b82 */ /* 0x000e620000000800 */
[----:B------:R-:W-:Y:S01]  /*43800*/  IMAD.WIDE R28, R31, 0x2, R20 ;  /* 0x000000021f1c7825 */ /* 0x000fe200078e0214 */
[----:B0-----:R-:W-:-:S06]  /*43810*/  ISETP.GE.AND P2, PT, R41, R30, PT ;  /* 0x0000001e2900720c */ /* 0x001fcc0003f46270 */
[----:B------:R-:W0:Y:S01]  /*43820*/  LDC R34, c[0x0][0x22c] ;  /* 0x00008b00ff227b82 */ /* 0x000e220000000800 */
[----:B--2---:R-:W-:Y:S01]  /*43830*/  PRMT R27, R78, 0x7632, R27 ;  /* 0x000076324e1b7816 */ /* 0x004fe2000000001b */
[----:B------:R-:W-:Y:S01]  /*43840*/  IMAD.WIDE R24, R31, 0x2, R158 ;  /* 0x000000021f187825 */ /* 0x000fe200078e029e */
[----:B------:R-:W-:Y:S01]  /*43850*/  @P6 STG.E.U16 desc[UR60][R28.64], R78 ;  /* 0x0000004e1c006986 */ /* 0x000fe2000c10153c */
[----:B------:R-:W-:-:S04]  /*43860*/  ISETP.LT.AND P5, PT, R23, R44, !P1 ;  /* 0x0000002c1700720c */ /* 0x000fc80004fa1270 */
[----:B------:R-:W2:Y:S01]  /*43870*/  LDC R38, c[0x0][0x228] ;  /* 0x00008a00ff267b82 */ /* 0x000ea20000000800 */
[----:B---3--:R-:W-:Y:S01]  /*43880*/  ISETP.LT.AND P1, PT, R156, R37, !P1 ;  /* 0x000000259c00720c */ /* 0x008fe20004f21270 */
[----:B------:R3:W-:Y:S01]  /*43890*/  @P3 STG.E.U16 desc[UR60][R24.64], R27 ;  /* 0x0000001b18003986 */ /* 0x0007e2000c10153c */
[----:B----4-:R-:W-:-:S05]  /*438a0*/  IMAD.IADD R33, R31, 0x1, R2 ;  /* 0x000000011f217824 */ /* 0x010fca00078e0202 */
[----:B------:R-:W4:Y:S01]  /*438b0*/  LDC R39, c[0x0][0x228] ;  /* 0x00008a00ff277b82 */ /* 0x000f220000000800 */
[----:B------:R-:W-:-:S07]  /*438c0*/  ISETP.LT.AND P3, PT, R23, R36, !P2 ;  /* 0x000000241700720c */ /* 0x000fce0005761270 */
[----:B------:R-:W4:Y:S01]  /*438d0*/  LDC R35, c[0x0][0x228] ;  /* 0x00008a00ff237b82 */ /* 0x000f220000000800 */
[----:B------:R-:W-:Y:S01]  /*438e0*/  IMAD.IADD R31, R33, 0x1, R0 ;  /* 0x00000001211f7824 */ /* 0x000fe200078e0200 */
[----:B------:R-:W-:Y:S01]  /*438f0*/  PRMT R36, R71, 0x7632, R36 ;  /* 0x0000763247247816 */ /* 0x000fe20000000024 */
[----:B---3--:R-:W-:-:S05]  /*43900*/  IMAD.WIDE R26, R33, 0x2, R20 ;  /* 0x00000002211a7825 */ /* 0x008fca00078e0214 */
[----:B------:R-:W3:Y:S01]  /*43910*/  LDC R2, c[0x0][0x248] ;  /* 0x00009200ff027b82 */ /* 0x000ee20000000800 */
[----:B------:R-:W-:-:S07]  /*43920*/  IMAD.WIDE R28, R33, 0x2, R158 ;  /* 0x00000002211c7825 */ /* 0x000fce00078e029e */
[----:B------:R-:W3:Y:S01]  /*43930*/  LDC R40, c[0x0][0x228] ;  /* 0x00008a00ff287b82 */ /* 0x000ee20000000800 */
[----:B------:R-:W-:Y:S01]  /*43940*/  IMAD.WIDE R24, R31, 0x2, R20 ;  /* 0x000000021f187825 */ /* 0x000fe200078e0214 */
[----:B------:R-:W-:Y:S03]  /*43950*/  @P5 STG.E.U16 desc[UR60][R26.64], R71 ;  /* 0x000000471a005986 */ /* 0x000fe6000c10153c */
[----:B------:R-:W-:-:S03]  /*43960*/  VIADD R37, R3, 0x60 ;  /* 0x0000006003257836 */ /* 0x000fc60000000000 */
[----:B------:R-:W3:Y:S01]  /*43970*/  LDC R30, c[0x0][0x248] ;  /* 0x00009200ff1e7b82 */ /* 0x000ee20000000800 */
[----:B------:R-:W-:Y:S01]  /*43980*/  VIADD R41, R3, 0x61 ;  /* 0x0000006103297836 */ /* 0x000fe20000000000 */
[----:B------:R4:W-:Y:S01]  /*43990*/  @P1 STG.E.U16 desc[UR60][R28.64], R36 ;  /* 0x000000241c001986 */ /* 0x0009e2000c10153c */
[----:B-1----:R-:W-:-:S03]  /*439a0*/  ISETP.GE.AND P1, PT, R37, R32, PT ;  /* 0x000000202500720c */ /* 0x002fc60003f26270 */
[----:B------:R1:W-:Y:S01]  /*439b0*/  @P3 STG.E.U16 desc[UR60][R24.64], R79 ;  /* 0x0000004f18003986 */ /* 0x0003e2000c10153c */
[----:B0-----:R-:W-:Y:S01]  /*439c0*/  ISETP.GE.AND P3, PT, R41, R34, PT ;  /* 0x000000222900720c */ /* 0x001fe20003f66270 */
[----:B------:R-:W0:Y:S01]  /*439d0*/  LDC R33, c[0x0][0x228] ;  /* 0x00008a00ff217b82 */ /* 0x000e220000000800 */
[----:B--2---:R-:W-:Y:S02]  /*439e0*/  ISETP.LT.AND P6, PT, R23, R38, !P1 ;  /* 0x000000261700720c */ /* 0x004fe40004fc1270 */
[----:B----4-:R-:W-:-:S05]  /*439f0*/  ISETP.LT.AND P1, PT, R156, R39, !P1 ;  /* 0x000000279c00720c */ /* 0x010fca0004f21270 */
[----:B------:R-:W2:Y:S01]  /*43a00*/  LDC R34, c[0x0][0x22c] ;  /* 0x00008b00ff227b82 */ /* 0x000ea20000000800 */
[----:B------:R-:W-:-:S07]  /*43a10*/  ISETP.LT.AND P2, PT, R156, R35, !P2 ;  /* 0x000000239c00720c */ /* 0x000fce0005741270 */
[----:B------:R-:W4:Y:S01]  /*43a20*/  LDC R36, c[0x0][0x22c] ;  /* 0x00008b00ff247b82 */ /* 0x000f220000000800 */
[----:B---3--:R-:W-:-:S07]  /*43a30*/  IADD3 R29, R31, R2, RZ ;  /* 0x000000021f1d7210 */ /* 0x008fce0007ffe0ff */
[----:B------:R-:W3:Y:S08]  /*43a40*/  LDC R38, c[0x0][0x228] ;  /* 0x00008a00ff267b82 */ /* 0x000ef00000000800 */
[----:B------:R-:W3:Y:S01]  /*43a50*/  LDC R39, c[0x0][0x228] ;  /* 0x00008a00ff277b82 */ /* 0x000ee20000000800 */
[----:B------:R-:W-:-:S07]  /*43a60*/  ISETP.LT.AND P5, PT, R23, R40, !P3 ;  /* 0x000000281700720c */ /* 0x000fce0005fa1270 */
[----:B------:R-:W3:Y:S01]  /*43a70*/  LDC R0, c[0x0][0x248] ;  /* 0x00009200ff007b82 */ /* 0x000ee20000000800 */
[----:B------:R-:W-:Y:S01]  /*43a80*/  PRMT R42, R79, 0x7632, R42 ;  /* 0x000076324f2a7816 */ /* 0x000fe2000000002a */
[----:B-1----:R-:W-:Y:S01]  /*43a90*/  IMAD.WIDE R24, R31, 0x2, R158 ;  /* 0x000000021f187825 */ /* 0x002fe200078e029e */
[----:B------:R-:W-:-:S03]  /*43aa0*/  PRMT R31, R72, 0x7632, R31 ;  /* 0x00007632481f7816 */ /* 0x000fc6000000001f */
[C---:B------:R-:W-:Y:S02]  /*43ab0*/  IMAD.WIDE R26, R29.reuse, 0x2, R20 ;  /* 0x000000021d1a7825 */ /* 0x040fe400078e0214 */
[----:B------:R-:W1:Y:S02]  /*43ac0*/  LDC R40, c[0x0][0x228] ;  /* 0x00008a00ff287b82 */ /* 0x000e640000000800 */
[C---:B------:R-:W-:Y:S02]  /*43ad0*/  IMAD.IADD R35, R29.reuse, 0x1, R30 ;  /* 0x000000011d237824 */ /* 0x040fe400078e021e */
[----:B------:R-:W-:-:S04]  /*43ae0*/  IMAD.WIDE R28, R29, 0x2, R158 ;  /* 0x000000021d1c7825 */ /* 0x000fc800078e029e */
[----:B------:R-:W1:Y:S01]  /*43af0*/  LDC R41, c[0x0][0x228] ;  /* 0x00008a00ff297b82 */ /* 0x000e620000000800 */
[----:B------:R-:W-:Y:S01]  /*43b00*/  @P2 STG.E.U16 desc[UR60][R24.64], R42 ;  /* 0x0000002a18002986 */ /* 0x000fe2000c10153c */
[----:B------:R-:W-:-:S06]  /*43b10*/  VIADD R43, R3, 0x62 ;  /* 0x00000062032b7836 */ /* 0x000fcc0000000000 */
[----:B------:R-:W1:Y:S01]  /*43b20*/  LDC R2, c[0x0][0x248] ;  /* 0x00009200ff027b82 */ /* 0x000e620000000800 */
[----:B------:R-:W-:Y:S01]  /*43b30*/  @P6 STG.E.U16 desc[UR60][R26.64], R72 ;  /* 0x000000481a006986 */ /* 0x000fe2000c10153c */
[----:B------:R-:W-:-:S03]  /*43b40*/  VIADD R45, R3, 0x63 ;  /* 0x00000063032d7836 */ /* 0x000fc60000000000 */
[----:B------:R3:W-:Y:S01]  /*43b50*/  @P1 STG.E.U16 desc[UR60][R28.64], R31 ;  /* 0x0000001f1c001986 */ /* 0x0007e2000c10153c */
[----:B--2---:R-:W-:Y:S02]  /*43b60*/  ISETP.GE.AND P1, PT, R43, R34, PT ;  /* 0x000000222b00720c */ /* 0x004fe40003f26270 */
[----:B------:R-:W2:Y:S01]  /*43b70*/  LDC R37, c[0x0][0x22c] ;  /* 0x00008b00ff257b82 */ /* 0x000ea20000000800 */
[----:B0-----:R-:W-:Y:S02]  /*43b80*/  ISETP.LT.AND P3, PT, R156, R33, !P3 ;  /* 0x000000219c00720c */ /* 0x001fe40005f61270 */
[----:B----4-:R-:W-:Y:S01]  /*43b90*/  ISETP.GE.AND P2, PT, R45, R36, PT ;  /* 0x000000242d00720c */ /* 0x010fe20003f46270 */
[----:B---3--:R-:W-:-:S04]  /*43ba0*/  IMAD.WIDE R30, R35, 0x2, R20 ;  /* 0x00000002231e7825 */ /* 0x008fc800078e0214 */
[----:B------:R-:W0:Y:S01]  /*43bb0*/  LDC R36, c[0x0][0x228] ;  /* 0x00008a00ff247b82 */ /* 0x000e220000000800 */
[----:B------:R3:W-:Y:S01]  /*43bc0*/  @P5 STG.E.U16 desc[UR60][R30.64], R16 ;  /* 0x000000101e005986 */ /* 0x0007e2000c10153c */
[----:B------:R-:W-:Y:S02]  /*43bd0*/  ISETP.LT.AND P5, PT, R23, R38, !P1 ;  /* 0x000000261700720c */ /* 0x000fe40004fa1270 */
[----:B------:R-:W-:Y:S01]  /*43be0*/  ISETP.LT.AND P1, PT, R156, R39, !P1 ;  /* 0x000000279c00720c */ /* 0x000fe20004f21270 */
[----:B------:R-:W-:-:S03]  /*43bf0*/  IMAD.IADD R27, R35, 0x1, R0 ;  /* 0x00000001231b7824 */ /* 0x000fc600078e0200 */
[----:B------:R-:W4:Y:S01]  /*43c00*/  LDC R39, c[0x0][0x228] ;  /* 0x00008a00ff277b82 */ /* 0x000f220000000800 */
[----:B------:R-:W-:Y:S01]  /*43c10*/  IMAD.WIDE R32, R35, 0x2, R158 ;  /* 0x0000000223207825 */ /* 0x000fe200078e029e */
[----:B------:R-:W-:-:S06]  /*43c20*/  PRMT R25, R16, 0x7632, R25 ;  /* 0x0000763210197816 */ /* 0x000fcc0000000019 */
[----:B------:R-:W4:Y:S01]  /*43c30*/  LDC R0, c[0x0][0x248] ;  /* 0x00009200ff007b82 */ /* 0x000f220000000800 */
[----:B------:R3:W-:Y:S01]  /*43c40*/  @P3 STG.E.U16 desc[UR60][R32.64], R25 ;  /* 0x0000001920003986 */ /* 0x0007e2000c10153c */
[----:B-1----:R-:W-:Y:S02]  /*43c50*/  ISETP.LT.AND P6, PT, R23, R40, !P2 ;  /* 0x000000281700720c */ /* 0x002fe400057c1270 */
[----:B------:R-:W-:-:S04]  /*43c60*/  ISETP.LT.AND P3, PT, R156, R41, !P2 ;  /* 0x000000299c00720c */ /* 0x000fc80005761270 */
[----:B---3--:R-:W1:Y:S01]  /*43c70*/  LDC R16, c[0x0][0x248] ;  /* 0x00009200ff107b82 */ /* 0x008e620000000800 */
[----:B------:R-:W-:Y:S01]  /*43c80*/  PRMT R31, R73, 0x7632, R31 ;  /* 0x00007632491f7816 */ /* 0x000fe2000000001f */
[----:B------:R-:W-:Y:S02]  /*43c90*/  VIADD R30, R3, 0x64 ;  /* 0x00000064031e7836 */ /* 0x000fe40000000000 */
[----:B------:R-:W-:-:S04]  /*43ca0*/  IMAD.IADD R33, R27, 0x1, R2 ;  /* 0x000000011b217824 */ /* 0x000fc800078e0202 */
[----:B------:R-:W3:Y:S01]  /*43cb0*/  LDC R34, c[0x0][0x22c] ;  /* 0x00008b00ff227b82 */ /* 0x000ee20000000800 */
[----:B------:R-:W-:-:S04]  /*43cc0*/  IMAD.WIDE R24, R27, 0x2, R20 ;  /* 0x000000021b187825 */ /* 0x000fc800078e0214 */
[----:B------:R-:W-:Y:S01]  /*43cd0*/  IMAD.WIDE R26, R27, 0x2, R158 ;  /* 0x000000021b1a7825 */ /* 0x000fe200078e029e */
[----:B------:R-:W-:Y:S02]  /*43ce0*/  @P5 STG.E.U16 desc[UR60][R24.64], R73 ;  /* 0x0000004918005986 */ /* 0x000fe4000c10153c */
[----:B------:R-:W3:Y:S01]  /*43cf0*/  LDC R2, c[0x0][0x228] ;  /* 0x00008a00ff027b82 */ /* 0x000ee20000000800 */
[----:B------:R-:W-:Y:S01]  /*43d00*/  IMAD.WIDE R28, R33, 0x2, R20 ;  /* 0x00000002211c7825 */ /* 0x000fe200078e0214 */
[----:B------:R0:W-:Y:S01]  /*43d10*/  @P1 STG.E.U16 desc[UR60][R26.64], R31 ;  /* 0x0000001f1a001986 */ /* 0x0001e2000c10153c */
[----:B--2---:R-:W-:-:S05]  /*43d20*/  ISETP.GE.AND P2, PT, R30, R37, PT ;  /* 0x000000251e00720c */ /* 0x004fca0003f46270 */
[----:B------:R-:W2:Y:S01]  /*43d30*/  LDC R32, c[0x0][0x22c] ;  /* 0x00008b00ff207b82 */ /* 0x000ea20000000800 */
[----:B------:R1:W-:Y:S01]  /*43d40*/  @P6 STG.E.U16 desc[UR60][R28.64], R17 ;  /* 0x000000111c006986 */ /* 0x0003e2000c10153c */
[----:B0-----:R-:W-:Y:S01]  /*43d50*/  PRMT R27, R17, 0x7632, R27 ;  /* 0x00007632111b7816 */ /* 0x001fe2000000001b */
[----:B------:R-:W-:-:S05]  /*43d60*/  IMAD.WIDE R30, R33, 0x2, R158 ;  /* 0x00000002211e7825 */ /* 0x000fca00078e029e */
[----:B------:R-:W0:Y:S01]  /*43d70*/  LDC R38, c[0x0][0x228] ;  /* 0x00008a00ff267b82 */ /* 0x000e220000000800 */
[----:B------:R3:W-:Y:S07]  /*43d80*/  @P3 STG.E.U16 desc[UR60][R30.64], R27 ;  /* 0x0000001b1e003986 */ /* 0x0007ee000c10153c */
[----:B------:R-:W0:Y:S01]  /*43d90*/  LDC R41, c[0x0][0x228] ;  /* 0x00008a00ff297b82 */ /* 0x000e220000000800 */
[----:B------:R-:W-:Y:S02]  /*43da0*/  ISETP.LT.AND P3, PT, R23, R36, !P2 ;  /* 0x000000241700720c */ /* 0x000fe40005761270 */
[----:B----4-:R-:W-:-:S05]  /*43db0*/  ISETP.LT.AND P2, PT, R156, R39, !P2 ;  /* 0x000000279c00720c */ /* 0x010fca0005741270 */
[----:B------:R-:W4:Y:S01]  /*43dc0*/  LDC R35, c[0x0][0x22c] ;  /* 0x00008b00ff237b82 */ /* 0x000f220000000800 */
[----:B------:R-:W-:Y:S02]  /*43dd0*/  VIADD R43, R3, 0x65 ;  /* 0x00000065032b7836 */ /* 0x000fe40000000000 */
[----:B------:R-:W-:-:S05]  /*43de0*/  IMAD.IADD R25, R33, 0x1, R0 ;  /* 0x0000000121197824 */ /* 0x000fca00078e0200 */
[----:B------:R-:W4:Y:S01]  /*43df0*/  LDC R37, c[0x0][0x228] ;  /* 0x00008a00ff257b82 */ /* 0x000f220000000800 */
[----:B-1----:R-:W-:Y:S01]  /*43e00*/  IMAD.IADD R29, R25, 0x1, R16 ;  /* 0x00000001191d7824 */ /* 0x002fe200078e0210 */
[----:B---3--:R-:W-:Y:S01]  /*43e10*/  ISETP.GE.AND P1, PT, R43, R34, PT ;  /* 0x000000222b00720c */ /* 0x008fe20003f26270 */
[----:B------:R-:W-:Y:S01]  /*43e20*/  IMAD.WIDE R16, R25, 0x2, R20 ;  /* 0x0000000219107825 */ /* 0x000fe200078e0214 */
[----:B------:R-:W-:-:S03]  /*43e30*/  PRMT R34, R74, 0x7632, R34 ;  /* 0x000076324a227816 */ /* 0x000fc60000000022 */
[----:B------:R-:W-:Y:S01]  /*43e40*/  IMAD.WIDE R24, R25, 0x2, R158 ;  /* 0x0000000219187825 */ /* 0x000fe200078e029e */
[----:B------:R-:W1:Y:S03]  /*43e50*/  LDC R0, c[0x0][0x248] ;  /* 0x00009200ff007b82 */ /* 0x000e660000000800 */
[----:B------:R-:W-:Y:S01]  /*43e60*/  VIADD R31, R3, 0x66 ;  /* 0x00000066031f7836 */ /* 0x000fe20000000000 */
[----:B------:R-:W-:Y:S01]  /*43e70*/  @P3 STG.E.U16 desc[UR60][R16.64], R74 ;  /* 0x0000004a10003986 */ /* 0x000fe2000c10153c */
[----:B------:R-:W-:-:S03]  /*43e80*/  ISETP.LT.AND P5, PT, R23, R2, !P1 ;  /* 0x000000021700720c */ /* 0x000fc60004fa1270 */
[----:B------:R-:W3:Y:S01]  /*43e90*/  LDC R28, c[0x0][0x228] ;  /* 0x00008a00ff1c7b82 */ /* 0x000ee20000000800 */
[----:B------:R4:W-:Y:S01]  /*43ea0*/  @P2 STG.E.U16 desc[UR60][R24.64], R34 ;  /* 0x0000002218002986 */ /* 0x0009e2000c10153c */
[----:B--2---:R-:W-:Y:S01]  /*43eb0*/  ISETP.GE.AND P2, PT, R31, R32, PT ;  /* 0x000000201f00720c */ /* 0x004fe20003f46270 */
[----:B------:R-:W-:-:S05]  /*43ec0*/  VIADD R32, R3, 0x67 ;  /* 0x0000006703207836 */ /* 0x000fca0000000000 */
[----:B------:R-:W2:Y:S01]  /*43ed0*/  LDC R2, c[0x0][0x248] ;  /* 0x00009200ff027b82 */ /* 0x000ea20000000800 */
[----:B0-----:R-:W-:Y:S02]  /*43ee0*/  ISETP.LT.AND P3, PT, R23, R38, !P2 ;  /* 0x000000261700720c */ /* 0x001fe40005761270 */
[----:B------:R-:W-:Y:S02]  /*43ef0*/  ISETP.LT.AND P6, PT, R156, R41, !P2 ;  /* 0x000000299c00720c */ /* 0x000fe400057c1270 */
[----:B----4-:R-:W-:-:S03]  /*43f00*/  ISETP.GE.AND P2, PT, R32, R35, PT ;  /* 0x000000232000720c */ /* 0x010fc60003f46270 */
[----:B------:R-:W0:Y:S01]  /*43f10*/  LDC R30, c[0x0][0x22c] ;  /* 0x00008b00ff1e7b82 */ /* 0x000e220000000800 */
[----:B------:R-:W-:-:S07]  /*43f20*/  ISETP.LT.AND P1, PT, R156, R37, !P1 ;  /* 0x000000259c00720c */ /* 0x000fce0004f21270 */
[----:B------:R-:W4:Y:S01]  /*43f30*/  LDC R32, c[0x0][0x22c] ;  /* 0x00008b00ff207b82 */ /* 0x000f220000000800 */
[----:B------:R-:W-:-:S07]  /*43f40*/  IMAD.WIDE R26, R29, 0x2, R20 ;  /* 0x000000021d1a7825 */ /* 0x000fce00078e0214 */
[----:B------:R-:W4:Y:S01]  /*43f50*/  LDC R34, c[0x0][0x228] ;  /* 0x00008a00ff227b82 */ /* 0x000f220000000800 */
[----:B-1----:R-:W-:-:S07]  /*43f60*/  IMAD.IADD R31, R29, 0x1, R0 ;  /* 0x000000011d1f7824 */ /* 0x002fce00078e0200 */
[----:B------:R-:W1:Y:S08]  /*43f70*/  LDC R36, c[0x0][0x228] ;  /* 0x00008a00ff247b82 */ /* 0x000e700000000800 */
[----:B------:R-:W1:Y:S01]  /*43f80*/  LDC R35, c[0x0][0x228] ;  /* 0x00008a00ff237b82 */ /* 0x000e620000000800 */
[----:B------:R2:W-:Y:S01]  /*43f90*/  @P5 STG.E.U16 desc[UR60][R26.64], R18 ;  /* 0x000000121a005986 */ /* 0x0005e2000c10153c */
[----:B---3--:R-:W-:Y:S01]  /*43fa0*/  ISETP.LT.AND P5, PT, R23, R28, !P2 ;  /* 0x0000001c1700720c */ /* 0x008fe200057a1270 */
[----:B------:R-:W-:-:S05]  /*43fb0*/  IMAD.WIDE R16, R29, 0x2, R158 ;  /* 0x000000021d107825 */ /* 0x000fca00078e029e */
[----:B------:R-:W3:Y:S01]  /*43fc0*/  LDC R33, c[0x0][0x228] ;  /* 0x00008a00ff217b82 */ /* 0x000ee20000000800 */
[----:B------:R-:W-:Y:S01]  /*43fd0*/  IMAD.WIDE R24, R31, 0x2, R20 ;  /* 0x000000021f187825 */ /* 0x000fe200078e0214 */
[----:B------:R-:W-:Y:S02]  /*43fe0*/  PRMT R29, R75, 0x7632, R29 ;  /* 0x000076324b1d7816 */ /* 0x000fe4000000001d */
[----:B--2---:R-:W-:-:S04]  /*43ff0*/  PRMT R18, R18, 0x7632, R18 ;  /* 0x0000763212127816 */ /* 0x004fc80000000012 */
[----:B------:R-:W2:Y:S01]  /*44000*/  LDC R0, c[0x0][0x248] ;  /* 0x00009200ff007b82 */ /* 0x000ea20000000800 */
[C---:B------:R-:W-:Y:S01]  /*44010*/  IMAD.WIDE R26, R31.reuse, 0x2, R158 ;  /* 0x000000021f1a7825 */ /* 0x040fe200078e029e */
[----:B------:R-:W-:Y:S03]  /*44020*/  @P1 STG.E.U16 desc[UR60][R16.64], R18 ;  /* 0x0000001210001986 */ /* 0x000fe6000c10153c */
[----:B------:R-:W-:-:S03]  /*44030*/  IMAD.IADD R31, R31, 0x1, R2 ;  /* 0x000000011f1f7824 */ /* 0x000fc600078e0202 */
[----:B------:R-:W2:Y:S01]  /*44040*/  LDC R37, c[0x0][0x228] ;  /* 0x00008a00ff257b82 */ /* 0x000ea20000000800 */
[C---:B------:R-:W-:Y:S01]  /*44050*/  VIADD R39, R3.reuse, 0x68 ;  /* 0x0000006803277836 */ /* 0x040fe20000000000 */
[----:B------:R-:W-:Y:S01]  /*44060*/  @P3 STG.E.U16 desc[UR60][R24.64], R75 ;  /* 0x0000004b18003986 */ /* 0x000fe2000c10153c */
[----:B------:R-:W-:-:S05]  /*44070*/  VIADD R41, R3, 0x69 ;  /* 0x0000006903297836 */ /* 0x000fca0000000000 */
[----:B------:R-:W2:Y:S01]  /*44080*/  LDC R2, c[0x0][0x248] ;  /* 0x00009200ff027b82 */ /* 0x000ea20000000800 */
[----:B------:R1:W-:Y:S01]  /*44090*/  @P6 STG.E.U16 desc[UR60][R26.64], R29 ;  /* 0x0000001d1a006986 */ /* 0x0003e2000c10153c */
[----:B0-----:R-:W-:Y:S02]  /*440a0*/  ISETP.GE.AND P1, PT, R39, R30, PT ;  /* 0x0000001e2700720c */ /* 0x001fe40003f26270 */
[----:B----4-:R-:W-:-:S04]  /*440b0*/  ISETP.GE.AND P3, PT, R41, R32, PT ;  /* 0x000000202900720c */ /* 0x010fc80003f66270 */
[----:B------:R-:W0:Y:S01]  /*440c0*/  LDC R32, c[0x0][0x22c] ;  /* 0x00008b00ff207b82 */ /* 0x000e220000000800 */
[----:B-1----:R-:W-:Y:S01]  /*440d0*/  IMAD.WIDE R28, R31, 0x2, R20 ;  /* 0x000000021f1c7825 */ /* 0x002fe200078e0214 */
[----:B------:R-:W-:Y:S02]  /*440e0*/  ISETP.LT.AND P6, PT, R23, R34, !P1 ;  /* 0x000000221700720c */ /* 0x000fe40004fc1270 */
[----:B------:R-:W-:-:S04]  /*440f0*/  ISETP.LT.AND P1, PT, R156, R35, !P1 ;  /* 0x000000239c00720c */ /* 0x000fc80004f21270 */
[----:B------:R-:W1:Y:S01]  /*44100*/  LDC R30, c[0x0][0x248] ;  /* 0x00009200ff1e7b82 */ /* 0x000e620000000800 */
[----:B------:R4:W-:Y:S01]  /*44110*/  @P5 STG.E.U16 desc[UR60][R28.64], R19 ;  /* 0x000000131c005986 */ /* 0x0009e2000c10153c */
[----:B------:R-:W-:Y:S02]  /*44120*/  ISETP.LT.AND P5, PT, R23, R36, !P3 ;  /* 0x000000241700720c */ /* 0x000fe40005fa1270 */
[----:B---3--:R-:W-:-:S04]  /*44130*/  ISETP.LT.AND P2, PT, R156, R33, !P2 ;  /* 0x000000219c00720c */ /* 0x008fc80005741270 */
[----:B------:R-:W3:Y:S01]  /*44140*/  LDC R36, c[0x0][0x228] ;  /* 0x00008a00ff247b82 */ /* 0x000ee20000000800 */
[----:B--2---:R-:W-:-:S07]  /*44150*/  IMAD.IADD R25, R31, 0x1, R0 ;  /* 0x000000011f197824 */ /* 0x004fce00078e0200 */
[----:B------:R-:W2:Y:S01]  /*44160*/  LDC R35, c[0x0][0x228] ;  /* 0x00008a00ff237b82 */ /* 0x000ea20000000800 */
[----:B------:R-:W-:Y:S01]  /*44170*/  ISETP.LT.AND P3, PT, R156, R37, !P3 ;  /* 0x000000259c00720c */ /* 0x000fe20005f61270 */
[----:B------:R-:W-:Y:S01]  /*44180*/  IMAD.WIDE R16, R31, 0x2, R158 ;  /* 0x000000021f107825 */ /* 0x000fe200078e029e */
[----:B------:R-:W-:-:S05]  /*44190*/  PRMT R42, R19, 0x7632, R42 ;  /* 0x00007632132a7816 */ /* 0x000fca000000002a */
[----:B------:R-:W1:Y:S01]  /*441a0*/  LDC R34, c[0x0][0x22c] ;  /* 0x00008b00ff227b82 */ /* 0x000e620000000800 */
[C-C-:B------:R-:W-:Y:S01]  /*441b0*/  IMAD.IADD R33, R25.reuse, 0x1, R2.reuse ;  /* 0x0000000119217824 */ /* 0x140fe200078e0202 */
[----:B------:R-:W-:Y:S01]  /*441c0*/  PRMT R2, R12, 0x7632, R2 ;  /* 0x000076320c027816 */ /* 0x000fe20000000002 */
[----:B----4-:R-:W-:-:S05]  /*441d0*/  IMAD.WIDE R18, R25, 0x2, R20 ;  /* 0x0000000219127825 */ /* 0x010fca00078e0214 */
[----:B------:R-:W4:Y:S01]  /*441e0*/  LDC R0, c[0x0][0x248] ;  /* 0x00009200ff007b82 */ /* 0x000f220000000800 */
[----:B------:R-:W-:Y:S01]  /*441f0*/  IMAD.WIDE R24, R25, 0x2, R158 ;  /* 0x0000000219187825 */ /* 0x000fe200078e029e */
[----:B------:R0:W-:Y:S06]  /*44200*/  @P2 STG.E.U16 desc[UR60][R16.64], R42 ;  /* 0x0000002a10002986 */ /* 0x0001ec000c10153c */
[----:B------:R-:W4:Y:S01]  /*44210*/  LDC R38, c[0x0][0x228] ;  /* 0x00008a00ff267b82 */ /* 0x000f220000000800 */
[----:B------:R-:W-:Y:S01]  /*44220*/  VIADD R39, R3, 0x6a ;  /* 0x0000006a03277836 */ /* 0x000fe20000000000 */
[----:B------:R1:W-:Y:S01]  /*44230*/  @P6 STG.E.U16 desc[UR60][R18.64], R12 ;  /* 0x0000000c12006986 */ /* 0x0003e2000c10153c */
[----:B------:R-:W-:-:S05]  /*44240*/  IMAD.WIDE R26, R33, 0x2, R20 ;  /* 0x00000002211a7825 */ /* 0x000fca00078e0214 */
[----:B------:R-:W4:Y:S01]  /*44250*/  LDC R37, c[0x0][0x228] ;  /* 0x00008a00ff257b82 */ /* 0x000f220000000800 */
[----:B------:R-:W-:Y:S01]  /*44260*/  @P1 STG.E.U16 desc[UR60][R24.64], R2 ;  /* 0x0000000218001986 */ /* 0x000fe2000c10153c */
[----:B0-----:R-:W-:Y:S01]  /*44270*/  PRMT R17, R8, 0x7632, R17 ;  /* 0x0000763208117816 */ /* 0x001fe20000000011 */
[----:B------:R-:W-:Y:S01]  /*44280*/  IMAD.WIDE R28, R33, 0x2, R158 ;  /* 0x00000002211c7825 */ /* 0x000fe200078e029e */
[----:B------:R-:W-:Y:S01]  /*44290*/  ISETP.GE.AND P1, PT, R39, R32, PT ;  /* 0x000000202700720c */ /* 0x000fe20003f26270 */
[----:B------:R0:W-:Y:S03]  /*442a0*/  @P5 STG.E.U16 desc[UR60][R26.64], R8 ;  /* 0x000000081a005986 */ /* 0x0001e6000c10153c */
[----:B------:R-:W4:Y:S01]  /*442b0*/  LDC R31, c[0x0][0x22c] ;  /* 0x00008b00ff1f7b82 */ /* 0x000f220000000800 */
[----:B------:R4:W-:Y:S01]  /*442c0*/  @P3 STG.E.U16 desc[UR60][R28.64], R17 ;  /* 0x000000111c003986 */ /* 0x0009e2000c10153c */
[----:B---3--:R-:W-:Y:S01]  /*442d0*/  ISETP.LT.AND P5, PT, R23, R36, !P1 ;  /* 0x000000241700720c */ /* 0x008fe20004fa1270 */
[----:B------:R-:W-:Y:S01]  /*442e0*/  VIADD R41, R3, 0x6b ;  /* 0x0000006b03297836 */ /* 0x000fe20000000000 */
[----:B--2---:R-:W-:Y:S01]  /*442f0*/  ISETP.LT.AND P3, PT, R156, R35, !P1 ;  /* 0x000000239c00720c */ /* 0x004fe20004f61270 */
[----:B-1----:R-:W-:-:S03]  /*44300*/  IMAD.IADD R19, R33, 0x1, R30 ;  /* 0x0000000121137824 */ /* 0x002fc600078e021e */
[----:B------:R-:W1:Y:S01]  /*44310*/  LDC R40, c[0x0][0x228] ;  /* 0x00008a00ff287b82 */ /* 0x000e620000000800 */
[----:B------:R-:W-:-:S07]  /*44320*/  ISETP.GE.AND P2, PT, R41, R34, PT ;  /* 0x000000222900720c */ /* 0x000fce0003f46270 */
[----:B0-----:R-:W0:Y:S01]  /*44330*/  LDC R8, c[0x0][0x22c] ;  /* 0x00008b00ff087b82 */ /* 0x001e220000000800 */
[----:B----4-:R-:W-:-:S07]  /*44340*/  IMAD.IADD R27, R19, 0x1, R0 ;  /* 0x00000001131b7824 */ /* 0x010fce00078e0200 */
[----:B------:R-:W2:Y:S01]  /*44350*/  LDC R2, c[0x0][0x248] ;  /* 0x00009200ff027b82 */ /* 0x000ea20000000800 */
[----:B------:R-:W-:Y:S01]  /*44360*/  IMAD.WIDE R16, R19, 0x2, R20 ;  /* 0x0000000213107825 */ /* 0x000fe200078e0214 */
[----:B------:R-:W-:-:S06]  /*44370*/  PRMT R34, R13, 0x7632, R34 ;  /* 0x000076320d227816 */ /* 0x000fcc0000000022 */
[----:B------:R-:W3:Y:S01]  /*44380*/  LDC R33, c[0x0][0x228] ;  /* 0x00008a00ff217b82 */ /* 0x000ee20000000800 */
[----:B------:R-:W-:Y:S01]  /*44390*/  IMAD.WIDE R18, R19, 0x2, R158 ;  /* 0x0000000213127825 */ /* 0x000fe200078e029e */
[----:B------:R-:W-:-:S06]  /*443a0*/  ISETP.LT.AND P6, PT, R23, R38, !P2 ;  /* 0x000000261700720c */ /* 0x000fcc00057c1270 */
[----:B------:R-:W4:Y:S01]  /*443b0*/  LDC R30, c[0x0][0x228] ;  /* 0x00008a00ff1e7b82 */ /* 0x000f220000000800 */
[----:B------:R1:W-:Y:S07]  /*443c0*/  @P5 STG.E.U16 desc[UR60][R16.64], R13 ;  /* 0x0000000d10005986 */ /* 0x0003ee000c10153c */
[----:B------:R-:W4:Y:S01]  /*443d0*/  LDC R0, c[0x0][0x248] ;  /* 0x00009200ff007b82 */ /* 0x000f220000000800 */
[----:B------:R-:W-:Y:S01]  /*443e0*/  @P3 STG.E.U16 desc[UR60][R18.64], R34 ;  /* 0x0000002212003986 */ /* 0x000fe2000c10153c */
[----:B------:R-:W-:Y:S01]  /*443f0*/  ISETP.LT.AND P3, PT, R156, R37, !P2 ;  /* 0x000000259c00720c */ /* 0x000fe20005761270 */
[----:B------:R-:W-:-:S02]  /*44400*/  VIADD R12, R3, 0x6c ;  /* 0x0000006c030c7836 */ /* 0x000fc40000000000 */
[----:B------:R-:W-:-:S03]  /*44410*/  IMAD.WIDE R24, R27, 0x2, R20 ;  /* 0x000000021b187825 */ /* 0x000fc600078e0214 */
[----:B------:R-:W4:Y:S01]  /*44420*/  LDC R28, c[0x0][0x22c] ;  /* 0x00008b00ff1c7b82 */ /* 0x000f220000000800 */
[----:B------:R-:W-:Y:S01]  /*44430*/  VIADD R35, R3, 0x6d ;  /* 0x0000006d03237836 */ /* 0x000fe20000000000 */
[----:B------:R-:W-:Y:S01]  /*44440*/  ISETP.GE.AND P1, PT, R12, R31, PT ;  /* 0x0000001f0c00720c */ /* 0x000fe20003f26270 */
[----:B-1----:R-:W-:Y:S01]  /*44450*/  IMAD.WIDE R12, R27, 0x2, R158 ;  /* 0x000000021b0c7825 */ /* 0x002fe200078e029e */
[----:B------:R-:W-:-:S04]  /*44460*/  PRMT R36, R9, 0x7632, R36 ;  /* 0x0000763209247816 */ /* 0x000fc80000000024 */
[----:B------:R-:W1:Y:S01]  /*44470*/  LDC R29, c[0x0][0x228] ;  /* 0x00008a00ff1d7b82 */ /* 0x000e620000000800 */
[----:B------:R4:W-:Y:S01]  /*44480*/  @P6 STG.E.U16 desc[UR60][R24.64], R9 ;  /* 0x0000000918006986 */ /* 0x0009e2000c10153c */
[----:B0-----:R-:W-:Y:S01]  /*44490*/  ISETP.GE.AND P2, PT, R35, R8, PT ;  /* 0x000000082300720c */ /* 0x001fe20003f46270 */
[----:B--2---:R-:W-:-:S05]  /*444a0*/  IMAD.IADD R17, R27, 0x1, R2 ;  /* 0x000000011b117824 */ /* 0x004fca00078e0202 */
[----:B------:R-:W0:Y:S01]  /*444b0*/  LDC R26, c[0x0][0x22c] ;  /* 0x00008b00ff1a7b82 */ /* 0x000e220000000800 */
[----:B------:R-:W-:Y:S01]  /*444c0*/  ISETP.LT.AND P5, PT, R23, R40, !P1 ;  /* 0x000000281700720c */ /* 0x000fe20004fa1270 */
[----:B------:R2:W-:Y:S01]  /*444d0*/  @P3 STG.E.U16 desc[UR60][R12.64], R36 ;  /* 0x000000240c003986 */ /* 0x0005e2000c10153c */
[----:B---3--:R-:W-:-:S05]  /*444e0*/  ISETP.LT.AND P1, PT, R156, R33, !P1 ;  /* 0x000000219c00720c */ /* 0x008fca0004f21270 */
[----:B------:R-:W3:Y:S01]  /*444f0*/  LDC R32, c[0x0][0x228] ;  /* 0x00008a00ff207b82 */ /* 0x000ee20000000800 */
[----:B----4-:R-:W-:-:S07]  /*44500*/  ISETP.LT.AND P3, PT, R23, R30, !P2 ;  /* 0x0000001e1700720c */ /* 0x010fce0005761270 */
[----:B------:R-:W4:Y:S01]  /*44510*/  LDC R24, c[0x0][0x228] ;  /* 0x00008a00ff187b82 */ /* 0x000f220000000800 */
[----:B------:R-:W-:-:S07]  /*44520*/  IMAD.IADD R19, R17, 0x1, R0 ;  /* 0x0000000111137824 */ /* 0x000fce00078e0200 */
[----:B------:R-:W3:Y:S08]  /*44530*/  LDC R31, c[0x0][0x228] ;  /* 0x00008a00ff1f7b82 */ /* 0x000ef00000000800 */
[----:B------:R-:W3:Y:S01]  /*44540*/  LDC R25, c[0x0][0x228] ;  /* 0x00008a00ff197b82 */ /* 0x000ee20000000800 */
[----:B------:R-:W-:-:S07]  /*44550*/  IMAD.WIDE R8, R17, 0x2, R20 ;  /* 0x0000000211087825 */ /* 0x000fce00078e0214 */
[----:B------:R-:W3:Y:S01]  /*44560*/  LDC R2, c[0x0][0x248] ;  /* 0x00009200ff027b82 */ /* 0x000ee20000000800 */
[----:B------:R-:W-:Y:S01]  /*44570*/  IMAD.WIDE R16, R17, 0x2, R158 ;  /* 0x0000000211107825 */ /* 0x000fe200078e029e */
[----:B------:R-:W-:-:S06]  /*44580*/  PRMT R30, R14, 0x7632, R30 ;  /* 0x000076320e1e7816 */ /* 0x000fcc000000001e */
[----:B------:R-:W3:Y:S01]  /*44590*/  LDC R18, c[0x0][0x248] ;  /* 0x00009200ff127b82 */ /* 0x000ee20000000800 */
[----:B--2---:R-:W-:Y:S01]  /*445a0*/  IMAD.WIDE R12, R19, 0x2, R20 ;  /* 0x00000002130c7825 */ /* 0x004fe200078e0214 */
[----:B------:R2:W-:Y:S03]  /*445b0*/  @P5 STG.E.U16 desc[UR60][R8.64], R14 ;  /* 0x0000000e08005986 */ /* 0x0005e6000c10153c */
[C---:B------:R-:W-:Y:S01]  /*445c0*/  VIADD R33, R3.reuse, 0x6f ;  /* 0x0000006f03217836 */ /* 0x040fe20000000000 */
[----:B------:R3:W-:Y:S01]  /*445d0*/  @P1 STG.E.U16 desc[UR60][R16.64], R30 ;  /* 0x0000001e10001986 */ /* 0x0007e2000c10153c */
[----:B------:R-:W-:Y:S01]  /*445e0*/  VIADD R27, R3, 0x6e ;  /* 0x0000006e031b7836 */ /* 0x000fe20000000000 */
[----:B-1----:R-:W-:Y:S01]  /*445f0*/  ISETP.LT.AND P2, PT, R156, R29, !P2 ;  /* 0x0000001d9c00720c */ /* 0x002fe20005741270 */
[----:B------:R-:W1:Y:S01]  /*44600*/  LDC R0, c[0x0][0x248] ;  /* 0x00009200ff007b82 */ /* 0x000e620000000800 */
[----:B------:R3:W-:Y:S01]  /*44610*/  @P3 STG.E.U16 desc[UR60][R12.64], R10 ;  /* 0x0000000a0c003986 */ /* 0x0007e2000c10153c */
[----:B------:R-:W-:-:S06]  /*44620*/  ISETP.GE.AND P3, PT, R33, R28, PT ;  /* 0x0000001c2100720c */ /* 0x000fcc0003f66270 */
[----:B--2---:R-:W2:Y:S01]  /*44630*/  LDC R14, c[0x0][0x22c] ;  /* 0x00008b00ff0e7b82 */ /* 0x004ea20000000800 */
[----:B0-----:R-:W-:Y:S02]  /*44640*/  ISETP.GE.AND P1, PT, R27, R26, PT ;  /* 0x0000001a1b00720c */ /* 0x001fe40003f26270 */
[----:B----4-:R-:W-:-:S05]  /*44650*/  ISETP.LT.AND P5, PT, R23, R24, !P3 ;  /* 0x000000181700720c */ /* 0x010fca0005fa1270 */
[----:B------:R-:W0:Y:S01]  /*44660*/  LDC R28, c[0x0][0x228] ;  /* 0x00008a00ff1c7b82 */ /* 0x000e220000000800 */
[----:B---3--:R-:W-:Y:S01]  /*44670*/  ISETP.LT.AND P6, PT, R23, R32, !P1 ;  /* 0x000000201700720c */ /* 0x008fe20004fc1270 */
[----:B------:R-:W-:Y:S01]  /*44680*/  IMAD.IADD R17, R19, 0x1, R2 ;  /* 0x0000000113117824 */ /* 0x000fe200078e0202 */
[----:B------:R-:W-:-:S05]  /*44690*/  ISETP.LT.AND P1, PT, R156, R31, !P1 ;  /* 0x0000001f9c00720c */ /* 0x000fca0004f21270 */
[----:B------:R-:W3:Y:S01]  /*446a0*/  LDC R29, c[0x0][0x228] ;  /* 0x00008a00ff1d7b82 */ /* 0x000ee20000000800 */
[----:B------:R-:W-:Y:S02]  /*446b0*/  ISETP.LT.AND P3, PT, R156, R25, !P3 ;  /* 0x000000199c00720c */ /* 0x000fe40005f61270 */
[----:B------:R-:W-:Y:S01]  /*446c0*/  PRMT R25, R10, 0x7632, R25 ;  /* 0x000076320a197816 */ /* 0x000fe20000000019 */
[----:B------:R-:W-:-:S04]  /*446d0*/  IMAD.WIDE R8, R19, 0x2, R158 ;  /* 0x0000000213087825 */ /* 0x000fc800078e029e */
[----:B------:R-:W4:Y:S01]  /*446e0*/  LDC R10, c[0x0][0x22c] ;  /* 0x00008b00ff0a7b82 */ /* 0x000f220000000800 */
[----:B------:R-:W-:Y:S01]  /*446f0*/  IMAD.IADD R27, R17, 0x1, R18 ;  /* 0x00000001111b7824 */ /* 0x000fe200078e0212 */
        /* <DEDUP_REMOVED lines=13> */
[----:B--2---:R-:W-:-:S04]  /*447d0*/  ISETP.GE.AND P1, PT, R33, R14, PT ;  /* 0x0000000e2100720c */ /* 0x004fc80003f26270 */
[----:B------:R-:W1:Y:S01]  /*447e0*/  LDC R26, c[0x0][0x22c] ;  /* 0x00008b00ff1a7b82 */ /* 0x000e620000000800 */
[----:B------:R-:W-:Y:S01]  /*447f0*/  @P5 STG.E.U16 desc[UR60][R18.64], R11 ;  /* 0x0000000b12005986 */ /* 0x000fe2000c10153c */
[----:B0-----:R-:W-:-:S03]  /*44800*/  ISETP.LT.AND P5, PT, R23, R28, !P1 ;  /* 0x0000001c1700720c */ /* 0x001fc60004fa1270 */
[----:B------:R0:W-:Y:S01]  /*44810*/  @P3 STG.E.U16 desc[UR60][R24.64], R9 ;  /* 0x0000000918003986 */ /* 0x0001e2000c10153c */
[----:B---3--:R-:W-:Y:S02]  /*44820*/  ISETP.LT.AND P3, PT, R156, R29, !P1 ;  /* 0x0000001d9c00720c */ /* 0x008fe40004f61270 */
[----:B------:R-:W2:Y:S01]  /*44830*/  LDC R14, c[0x0][0x22c] ;  /* 0x00008b00ff0e7b82 */ /* 0x000ea20000000800 */
[----:B------:R-:W-:Y:S02]  /*44840*/  VIADD R35, R3, 0x71 ;  /* 0x0000007103237836 */ /* 0x000fe40000000000 */
[----:B------:R-:W-:-:S05]  /*44850*/  IMAD.IADD R27, R27, 0x1, R0 ;  /* 0x000000011b1b7824 */ /* 0x000fca00078e0200 */
[----:B------:R-:W3:Y:S01]  /*44860*/  LDC R32, c[0x0][0x228] ;  /* 0x00008a00ff207b82 */ /* 0x000ee20000000800 */
[----:B----4-:R-:W-:Y:S01]  /*44870*/  ISETP.GE.AND P2, PT, R35, R10, PT ;  /* 0x0000000a2300720c */ /* 0x010fe20003f46270 */
[C---:B------:R-:W-:Y:S01]  /*44880*/  IMAD.IADD R15, R27.reuse, 0x1, R2 ;  /* 0x000000011b0f7824 */ /* 0x040fe200078e0202 */
[----:B0-----:R-:W-:Y:S01]  /*44890*/  PRMT R24, R4, 0x7632, R24 ;  /* 0x0000763204187816 */ /* 0x001fe20000000018 */
[----:B------:R-:W-:-:S04]  /*448a0*/  IMAD.WIDE R8, R27, 0x2, R20 ;  /* 0x000000021b087825 */ /* 0x000fc800078e0214 */
[----:B------:R-:W0:Y:S01]  /*448b0*/  LDC R0, c[0x0][0x248] ;  /* 0x00009200ff007b82 */ /* 0x000e220000000800 */
[----:B------:R-:W-:-:S07]  /*448c0*/  IMAD.WIDE R10, R27, 0x2, R158 ;  /* 0x000000021b0a7825 */ /* 0x000fce00078e029e */
[----:B------:R-:W4:Y:S08]  /*448d0*/  LDC R19, c[0x0][0x228] ;  /* 0x00008a00ff137b82 */ /* 0x000f300000000800 */
[----:B------:R-:W0:Y:S01]  /*448e0*/  LDC R18, c[0x0][0x228] ;  /* 0x00008a00ff127b82 */ /* 0x000e220000000800 */
[----:B------:R-:W-:Y:S01]  /*448f0*/  VIADD R17, R3, 0x72 ;  /* 0x0000007203117836 */ /* 0x000fe20000000000 */
[----:B------:R-:W-:Y:S01]  /*44900*/  @P5 STG.E.U16 desc[UR60][R8.64], R4 ;  /* 0x0000000408005986 */ /* 0x000fe2000c10153c */
[----:B------:R-:W-:-:S05]  /*44910*/  ISETP.LT.AND P6, PT, R23, R30, !P2 ;  /* 0x0000001e1700720c */ /* 0x000fca00057c1270 */
[----:B------:R-:W0:Y:S01]  /*44920*/  LDC R2, c[0x0][0x248] ;  /* 0x00009200ff027b82 */ /* 0x000e220000000800 */
[----:B------:R3:W-:Y:S01]  /*44930*/  @P3 STG.E.U16 desc[UR60][R10.64], R24 ;  /* 0x000000180a003986 */ /* 0x0007e2000c10153c */
[----:B------:R-:W-:Y:S02]  /*44940*/  ISETP.LT.AND P3, PT, R156, R31, !P2 ;  /* 0x0000001f9c00720c */ /* 0x000fe40005761270 */
[----:B-1----:R-:W-:Y:S01]  /*44950*/  ISETP.GE.AND P1, PT, R17, R26, PT ;  /* 0x0000001a1100720c */ /* 0x002fe20003f26270 */
[----:B------:R-:W-:-:S03]  /*44960*/  VIADD R31, R3, 0x73 ;  /* 0x00000073031f7836 */ /* 0x000fc60000000000 */
[----:B------:R-:W1:Y:S01]  /*44970*/  LDC R17, c[0x0][0x22c] ;  /* 0x00008b00ff117b82 */ /* 0x000e620000000800 */
[----:B------:R-:W-:Y:S01]  /*44980*/  IMAD.WIDE R12, R15, 0x2, R20 ;  /* 0x000000020f0c7825 */ /* 0x000fe200078e0214 */
[----:B--2---:R-:W-:Y:S02]  /*44990*/  ISETP.GE.AND P2, PT, R31, R14, PT ;  /* 0x0000000e1f00720c */ /* 0x004fe40003f46270 */
[----:B---3--:R-:W-:Y:S01]  /*449a0*/  PRMT R11, R104, 0x7632, R11 ;  /* 0x00007632680b7816 */ /* 0x008fe2000000000b */
[----:B------:R-:W-:-:S03]  /*449b0*/  IMAD.WIDE R8, R15, 0x2, R158 ;  /* 0x000000020f087825 */ /* 0x000fc600078e029e */
[----:B------:R-:W2:Y:S01]  /*449c0*/  LDC R16, c[0x0][0x22c] ;  /* 0x00008b00ff107b82 */ /* 0x000ea20000000800 */
[----:B------:R3:W-:Y:S01]  /*449d0*/  @P6 STG.E.U16 desc[UR60][R12.64], R104 ;  /* 0x000000680c006986 */ /* 0x0007e2000c10153c */
[----:B------:R-:W-:-:S06]  /*449e0*/  ISETP.LT.AND P5, PT, R23, R32, !P1 ;  /* 0x000000201700720c */ /* 0x000fcc0004fa1270 */
[----:B------:R-:W2:Y:S01]  /*449f0*/  LDC R24, c[0x0][0x228] ;  /* 0x00008a00ff187b82 */ /* 0x000ea20000000800 */
[----:B------:R1:W-:Y:S01]  /*44a00*/  @P3 STG.E.U16 desc[UR60][R8.64], R11 ;  /* 0x0000000b08003986 */ /* 0x0003e2000c10153c */
[----:B----4-:R-:W-:Y:S02]  /*44a10*/  ISETP.LT.AND P1, PT, R156, R19, !P1 ;  /* 0x000000139c00720c */ /* 0x010fe40004f21270 */
[----:B0-----:R-:W-:Y:S01]  /*44a20*/  ISETP.LT.AND P3, PT, R23, R18, !P2 ;  /* 0x000000121700720c */ /* 0x001fe20005761270 */
[----:B---3--:R-:W-:-:S03]  /*44a30*/  IMAD.IADD R13, R15, 0x1, R0 ;  /* 0x000000010f0d7824 */ /* 0x008fc600078e0200 */
[----:B------:R-:W0:Y:S01]  /*44a40*/  LDC R25, c[0x0][0x228] ;  /* 0x00008a00ff197b82 */ /* 0x000e220000000800 */
[----:B------:R-:W-:-:S07]  /*44a50*/  IMAD.IADD R15, R13, 0x1, R2 ;  /* 0x000000010d0f7824 */ /* 0x000fce00078e0202 */
[----:B------:R-:W3:Y:S08]  /*44a60*/  LDC R4, c[0x0][0x228] ;  /* 0x00008a00ff047b82 */ /* 0x000ef00000000800 */
[----:B------:R-:W4:Y:S01]  /*44a70*/  LDC R27, c[0x0][0x228] ;  /* 0x00008a00ff1b7b82 */ /* 0x000f220000000800 */
[----:B-1----:R-:W-:-:S07]  /*44a80*/  IMAD.WIDE R10, R13, 0x2, R20 ;  /* 0x000000020d0a7825 */ /* 0x002fce00078e0214 */
[----:B------:R-:W1:Y:S01]  /*44a90*/  LDC R0, c[0x0][0x248] ;  /* 0x00009200ff007b82 */ /* 0x000e620000000800 */
[----:B------:R-:W-:Y:S01]  /*44aa0*/  IMAD.WIDE R12, R13, 0x2, R158 ;  /* 0x000000020d0c7825 */ /* 0x000fe200078e029e */
[----:B------:R-:W-:-:S03]  /*44ab0*/  PRMT R26, R5, 0x7632, R26 ;  /* 0x00007632051a7816 */ /* 0x000fc6000000001a */
[----:B------:R-:W-:-:S03]  /*44ac0*/  IMAD.WIDE R8, R15, 0x2, R20 ;  /* 0x000000020f087825 */ /* 0x000fc600078e0214 */
[----:B------:R-:W1:Y:S01]  /*44ad0*/  LDC R2, c[0x0][0x248] ;  /* 0x00009200ff027b82 */ /* 0x000e620000000800 */
[C---:B------:R-:W-:Y:S01]  /*44ae0*/  VIADD R14, R3.reuse, 0x75 ;  /* 0x00000075030e7836 */ /* 0x040fe20000000000 */
[----:B------:R1:W-:Y:S06]  /*44af0*/  @P5 STG.E.U16 desc[UR60][R10.64], R5 ;  /* 0x000000050a005986 */ /* 0x0003ec000c10153c */
[----:B------:R-:W1:Y:S01]  /*44b00*/  LDC R29, c[0x0][0x228] ;  /* 0x00008a00ff1d7b82 */ /* 0x000e620000000800 */
[----:B------:R-:W-:Y:S01]  /*44b10*/  VIADD R19, R3, 0x74 ;  /* 0x0000007403137836 */ /* 0x000fe20000000000 */
[----:B------:R1:W-:Y:S04]  /*44b20*/  @P1 STG.E.U16 desc[UR60][R12.64], R26 ;  /* 0x0000001a0c001986 */ /* 0x0003e8000c10153c */
[----:B------:R1:W-:Y:S02]  /*44b30*/  @P3 STG.E.U16 desc[UR60][R8.64], R105 ;  /* 0x0000006908003986 */ /* 0x0003e4000c10153c */
[----:B------:R-:W1:Y:S01]  /*44b40*/  LDC R18, c[0x0][0x22c] ;  /* 0x00008b00ff127b82 */ /* 0x000e620000000800 */
[----:B------:R-:W-:-:S02]  /*44b50*/  ISETP.GE.AND P3, PT, R14, R17, PT ;  /* 0x000000110e00720c */ /* 0x000fc40003f66270 */
[----:B--2---:R-:W-:Y:S02]  /*44b60*/  ISETP.GE.AND P1, PT, R19, R16, PT ;  /* 0x000000101300720c */ /* 0x004fe40003f26270 */
[C---:B------:R-:W-:Y:S02]  /*44b70*/  ISETP.LT.AND P5, PT, R23.reuse, R24, !P3 ;  /* 0x000000181700720c */ /* 0x040fe40005fa1270 */
[C---:B0-----:R-:W-:Y:S01]  /*44b80*/  ISETP.LT.AND P2, PT, R156.reuse, R25, !P2 ;  /* 0x000000199c00720c */ /* 0x041fe20005741270 */
[----:B------:R-:W0:Y:S01]  /*44b90*/  LDC R24, c[0x0][0x228] ;  /* 0x00008a00ff187b82 */ /* 0x000e220000000800 */
[----:B---3--:R-:W-:Y:S02]  /*44ba0*/  ISETP.LT.AND P6, PT, R23, R4, !P1 ;  /* 0x000000041700720c */ /* 0x008fe40004fc1270 */
[----:B----4-:R-:W-:Y:S01]  /*44bb0*/  ISETP.LT.AND P1, PT, R156, R27, !P1 ;  /* 0x0000001b9c00720c */ /* 0x010fe20004f21270 */
[----:B-1----:R-:W-:-:S04]  /*44bc0*/  IMAD.IADD R11, R15, 0x1, R0 ;  /* 0x000000010f0b7824 */ /* 0x002fc800078e0200 */
[----:B------:R-:W1:Y:S01]  /*44bd0*/  LDC R19, c[0x0][0x22c] ;  /* 0x00008b00ff137b82 */ /* 0x000e620000000800 */
[----:B------:R-:W-:-:S07]  /*44be0*/  PRMT R13, R105, 0x7632, R13 ;  /* 0x00007632690d7816 */ /* 0x000fce000000000d */
[----:B------:R-:W2:Y:S01]  /*44bf0*/  LDC R16, c[0x0][0x248] ;  /* 0x00009200ff107b82 */ /* 0x000ea20000000800 */
[----:B------:R-:W-:Y:S01]  /*44c00*/  IMAD.WIDE R4, R15, 0x2, R158 ;  /* 0x000000020f047825 */ /* 0x000fe200078e029e */
[----:B------:R-:W-:-:S06]  /*44c10*/  ISETP.LT.AND P3, PT, R156, R29, !P3 ;  /* 0x0000001d9c00720c */ /* 0x000fcc0005f61270 */
[----:B------:R-:W3:Y:S01]  /*44c20*/  LDC R0, c[0x0][0x248] ;  /* 0x00009200ff007b82 */ /* 0x000ee20000000800 */
[----:B------:R-:W-:Y:S01]  /*44c30*/  IMAD.WIDE R8, R11, 0x2, R20 ;  /* 0x000000020b087825 */ /* 0x000fe200078e0214 */
[----:B------:R-:W-:-:S03]  /*44c40*/  PRMT R15, R6, 0x7632, R15 ;  /* 0x00007632060f7816 */ /* 0x000fc6000000000f */
[----:B------:R-:W-:-:S03]  /*44c50*/  IMAD.IADD R17, R11, 0x1, R2 ;  /* 0x000000010b117824 */ /* 0x000fc600078e0202 */
[----:B------:R-:W4:Y:S01]  /*44c60*/  LDC R26, c[0x0][0x228] ;  /* 0x00008a00ff1a7b82 */ /* 0x000f220000000800 */
[----:B------:R-:W-:Y:S01]  /*44c70*/  IMAD.WIDE R10, R11, 0x2, R158 ;  /* 0x000000020b0a7825 */ /* 0x000fe200078e029e */
[----:B------:R0:W-:Y:S03]  /*44c80*/  @P2 STG.E.U16 desc[UR60][R4.64], R13 ;  /* 0x0000000d04002986 */ /* 0x0001e6000c10153c */
[----:B------:R-:W-:-:S03]  /*44c90*/  VIADD R29, R3, 0x76 ;  /* 0x00000076031d7836 */ /* 0x000fc60000000000 */
[----:B------:R-:W3:Y:S01]  /*44ca0*/  LDC R25, c[0x0][0x228] ;  /* 0x00008a00ff197b82 */ /* 0x000ee20000000800 */
[----:B------:R-:W-:Y:S07]  /*44cb0*/  @P6 STG.E.U16 desc[UR60][R8.64], R6 ;  /* 0x0000000608006986 */ /* 0x000fee000c10153c */
[----:B------:R-:W3:Y:S01]  /*44cc0*/  LDC R27, c[0x0][0x228] ;  /* 0x00008a00ff1b7b82 */ /* 0x000ee20000000800 */
[----:B------:R1:W-:Y:S01]  /*44cd0*/  @P1 STG.E.U16 desc[UR60][R10.64], R15 ;  /* 0x0000000f0a001986 */ /* 0x0003e2000c10153c */
[----:B------:R-:W-:Y:S01]  /*44ce0*/  ISETP.GE.AND P1, PT, R29, R18, PT ;  /* 0x000000121d00720c */ /* 0x000fe20003f26270 */
[----:B0-----:R-:W-:-:S05]  /*44cf0*/  IMAD.WIDE R12, R17, 0x2, R20 ;  /* 0x00000002110c7825 */ /* 0x001fca00078e0214 */
[----:B------:R-:W0:Y:S01]  /*44d00*/  LDC R18, c[0x0][0x22c] ;  /* 0x00008b00ff127b82 */ /* 0x000e220000000800 */
[----:B------:R-:W-:Y:S01]  /*44d10*/  VIADD R2, R3, 0x77 ;  /* 0x0000007703027836 */ /* 0x000fe20000000000 */
[----:B------:R-:W-:Y:S01]  /*44d20*/  @P5 STG.E.U16 desc[UR60][R12.64], R106 ;  /* 0x0000006a0c005986 */ /* 0x000fe2000c10153c */
[----:B------:R-:W-:Y:S01]  /*44d30*/  PRMT R5, R106, 0x7632, R5 ;  /* 0x000076326a057816 */ /* 0x000fe20000000005 */
[----:B-1----:R-:W-:Y:S01]  /*44d40*/  IMAD.WIDE R14, R17, 0x2, R158 ;  /* 0x00000002110e7825 */ /* 0x002fe200078e029e */
[----:B------:R-:W-:Y:S02]  /*44d50*/  ISETP.LT.AND P5, PT, R23, R24, !P1 ;  /* 0x000000181700720c */ /* 0x000fe40004fa1270 */
[----:B------:R-:W-:Y:S01]  /*44d60*/  ISETP.GE.AND P2, PT, R2, R19, PT ;  /* 0x000000130200720c */ /* 0x000fe20003f46270 */
[----:B------:R-:W1:Y:S01]  /*44d70*/  LDC R24, c[0x0][0x228] ;  /* 0x00008a00ff187b82 */ /* 0x000e620000000800 */
[----:B--2---:R-:W-:Y:S01]  /*44d80*/  IMAD.IADD R9, R17, 0x1, R16 ;  /* 0x0000000111097824 */ /* 0x004fe200078e0210 */
[----:B------:R2:W-:Y:S01]  /*44d90*/  @P3 STG.E.U16 desc[UR60][R14.64], R5 ;  /* 0x000000050e003986 */ /* 0x0005e2000c10153c */
[----:B----4-:R-:W-:-:S05]  /*44da0*/  ISETP.LT.AND P6, PT, R23, R26, !P2 ;  /* 0x0000001a1700720c */ /* 0x010fca00057c1270 */
[----:B------:R-:W4:Y:S01]  /*44db0*/  LDC R2, c[0x0][0x248] ;  /* 0x00009200ff027b82 */ /* 0x000f220000000800 */
[----:B---3--:R-:W-:-:S07]  /*44dc0*/  ISETP.LT.AND P1, PT, R156, R25, !P1 ;  /* 0x000000199c00720c */ /* 0x008fce0004f21270 */
[----:B------:R-:W3:Y:S01]  /*44dd0*/  LDC R17, c[0x0][0x228] ;  /* 0x00008a00ff117b82 */ /* 0x000ee20000000800 */
[----:B--2---:R-:W-:-:S07]  /*44de0*/  IMAD.IADD R15, R9, 0x1, R0 ;  /* 0x00000001090f7824 */ /* 0x004fce00078e0200 */
[----:B------:R-:W2:Y:S01]  /*44df0*/  LDC R6, c[0x0][0x22c] ;  /* 0x00008b00ff067b82 */ /* 0x000ea20000000800 */
[----:B------:R-:W-:Y:S01]  /*44e00*/  ISETP.LT.AND P3, PT, R156, R27, !P2 ;  /* 0x0000001b9c00720c */ /* 0x000fe20005761270 */
[----:B------:R-:W-:-:S06]  /*44e10*/  IMAD.WIDE R4, R9, 0x2, R20 ;  /* 0x0000000209047825 */ /* 0x000fcc00078e0214 */
[----:B------:R-:W2:Y:S01]  /*44e20*/  LDC R0, c[0x0][0x248] ;  /* 0x00009200ff007b82 */ /* 0x000ea20000000800 */
[----:B------:R-:W-:-:S07]  /*44e30*/  VIADD R13, R3, 0x78 ;  /* 0x00000078030d7836 */ /* 0x000fce0000000000 */
[----:B------:R-:W2:Y:S01]  /*44e40*/  LDC R26, c[0x0][0x228] ;  /* 0x00008a00ff1a7b82 */ /* 0x000ea20000000800 */
[----:B------:R-:W-:Y:S01]  /*44e50*/  IMAD.WIDE R8, R9, 0x2, R158 ;  /* 0x0000000209087825 */ /* 0x000fe200078e029e */
[----:B------:R-:W-:Y:S01]  /*44e60*/  PRMT R27, R7, 0x7632, R27 ;  /* 0x00007632071b7816 */ /* 0x000fe2000000001b */
[----:B------:R1:W-:Y:S01]  /*44e70*/  @P5 STG.E.U16 desc[UR60][R4.64], R7 ;  /* 0x0000000704005986 */ /* 0x0003e2000c10153c */
[----:B0-----:R-:W-:Y:S01]  /*44e80*/  ISETP.GE.AND P2, PT, R13, R18, PT ;  /* 0x000000120d00720c */ /* 0x001fe20003f46270 */
[----:B------:R-:W-:-:S03]  /*44e90*/  IMAD.WIDE R10, R15, 0x2, R20 ;  /* 0x000000020f0a7825 */ /* 0x000fc600078e0214 */
[----:B------:R-:W0:Y:S01]  /*44ea0*/  LDC R14, c[0x0][0x22c] ;  /* 0x00008b00ff0e7b82 */ /* 0x000e220000000800 */
[----:B------:R-:W-:Y:S01]  /*44eb0*/  IMAD.WIDE R12, R15, 0x2, R158 ;  /* 0x000000020f0c7825 */ /* 0x000fe200078e029e */
[----:B------:R-:W-:Y:S01]  /*44ec0*/  @P1 STG.E.U16 desc[UR60][R8.64], R27 ;  /* 0x0000001b08001986 */ /* 0x000fe2000c10153c */
[----:B-1----:R-:W-:-:S05]  /*44ed0*/  PRMT R5, R107, 0x7632, R5 ;  /* 0x000076326b057816 */ /* 0x002fca0000000005 */
[----:B------:R-:W1:Y:S01]  /*44ee0*/  LDC R19, c[0x0][0x228] ;  /* 0x00008a00ff137b82 */ /* 0x000e620000000800 */
[----:B------:R2:W-:Y:S01]  /*44ef0*/  @P6 STG.E.U16 desc[UR60][R10.64], R107 ;  /* 0x0000006b0a006986 */ /* 0x0005e2000c10153c */
[----:B------:R-:W-:-:S03]  /*44f00*/  VIADD R25, R3, 0x79 ;  /* 0x0000007903197836 */ /* 0x000fc60000000000 */
[----:B------:R2:W-:Y:S03]  /*44f10*/  @P3 STG.E.U16 desc[UR60][R12.64], R5 ;  /* 0x000000050c003986 */ /* 0x0005e6000c10153c */
[----:B------:R-:W1:Y:S01]  /*44f20*/  LDC R18, c[0x0][0x228] ;  /* 0x00008a00ff127b82 */ /* 0x000e620000000800 */
[----:B------:R-:W-:Y:S01]  /*44f30*/  ISETP.LT.AND P3, PT, R23, R24, !P2 ;  /* 0x000000181700720c */ /* 0x000fe20005761270 */
[----:B----4-:R-:W-:Y:S01]  /*44f40*/  IMAD.IADD R7, R15, 0x1, R2 ;  /* 0x000000010f077824 */ /* 0x010fe200078e0202 */
[----:B---3--:R-:W-:-:S05]  /*44f50*/  ISETP.LT.AND P2, PT, R156, R17, !P2 ;  /* 0x000000119c00720c */ /* 0x008fca0005741270 */
[----:B------:R-:W3:Y:S01]  /*44f60*/  LDC R16, c[0x0][0x22c] ;  /* 0x00008b00ff107b82 */ /* 0x000ee20000000800 */
[----:B--2---:R-:W-:Y:S01]  /*44f70*/  ISETP.GE.AND P1, PT, R25, R6, PT ;  /* 0x000000061900720c */ /* 0x004fe20003f26270 */
[----:B------:R-:W-:-:S06]  /*44f80*/  IMAD.IADD R11, R7, 0x1, R0 ;  /* 0x00000001070b7824 */ /* 0x000fcc00078e0200 */
[----:B------:R-:W2:Y:S01]  /*44f90*/  LDC R2, c[0x0][0x248] ;  /* 0x00009200ff027b82 */ /* 0x000ea20000000800 */
[----:B------:R-:W-:Y:S01]  /*44fa0*/  ISETP.LT.AND P5, PT, R23, R26, !P1 ;  /* 0x0000001a1700720c */ /* 0x000fe20004fa1270 */
[----:B------:R-:W-:-:S06]  /*44fb0*/  IMAD.WIDE R4, R7, 0x2, R20 ;  /* 0x0000000207047825 */ /* 0x000fcc00078e0214 */
[----:B------:R-:W4:Y:S01]  /*44fc0*/  LDC R17, c[0x0][0x228] ;  /* 0x00008a00ff117b82 */ /* 0x000f220000000800 */
[----:B------:R-:W-:-:S07]  /*44fd0*/  VIADD R13, R3, 0x7a ;  /* 0x0000007a030d7836 */ /* 0x000fce0000000000 */
[----:B------:R-:W2:Y:S01]  /*44fe0*/  LDC R10, c[0x0][0x228] ;  /* 0x00008a00ff0a7b82 */ /* 0x000ea20000000800 */
[----:B------:R-:W-:Y:S07]  /*44ff0*/  @P3 STG.E.U16 desc[UR60][R4.64], R108 ;  /* 0x0000006c04003986 */ /* 0x000fee000c10153c */
[----:B------:R-:W2:Y:S01]  /*45000*/  LDC R0, c[0x0][0x248] ;  /* 0x00009200ff007b82 */ /* 0x000ea20000000800 */
[----:B------:R-:W-:Y:S01]  /*45010*/  IMAD.WIDE R6, R7, 0x2, R158 ;  /* 0x0000000207067825 */ /* 0x000fe200078e029e */
[----:B------:R-:W-:-:S02]  /*45020*/  PRMT R12, R108, 0x7632, R12 ;  /* 0x000076326c0c7816 */ /* 0x000fc4000000000c */
[----:B0-----:R-:W-:Y:S01]  /*45030*/  ISETP.GE.AND P3, PT, R13, R14, PT ;  /* 0x0000000e0d00720c */ /* 0x001fe20003f66270 */
[----:B------:R-:W-:-:S03]  /*45040*/  IMAD.WIDE R8, R11, 0x2, R20 ;  /* 0x000000020b087825 */ /* 0x000fc600078e0214 */
[----:B------:R-:W0:Y:S01]  /*45050*/  LDC R14, c[0x0][0x22c] ;  /* 0x00008b00ff0e7b82 */ /* 0x000e220000000800 */
[----:B------:R-:W-:Y:S01]  /*45060*/  VIADD R13, R3, 0x7b ;  /* 0x0000007b030d7836 */ /* 0x000fe20000000000 */
[----:B------:R-:W-:Y:S01]  /*45070*/  @P2 STG.E.U16 desc[UR60][R6.64], R12 ;  /* 0x0000000c06002986 */ /* 0x000fe2000c10153c */
[----:B-1----:R-:W-:-:S03]  /*45080*/  ISETP.LT.AND P1, PT, R156, R19, !P1 ;  /* 0x000000139c00720c */ /* 0x002fc60004f21270 */
[----:B------:R2:W-:Y:S02]  /*45090*/  @P5 STG.E.U16 desc[UR60][R8.64], R112 ;  /* 0x0000007008005986 */ /* 0x0005e4000c10153c */
[----:B------:R-:W1:Y:S01]  /*450a0*/  LDC R15, c[0x0][0x22c] ;  /* 0x00008b00ff0f7b82 */ /* 0x000e620000000800 */
[----:B------:R-:W-:Y:S02]  /*450b0*/  ISETP.LT.AND P5, PT, R23, R18, !P3 ;  /* 0x000000121700720c */ /* 0x000fe40005fa1270 */
[----:B---3--:R-:W-:-:S05]  /*450c0*/  ISETP.GE.AND P2, PT, R13, R16, PT ;  /* 0x000000100d00720c */ /* 0x008fca0003f46270 */
[----:B------:R-:W3:Y:S01]  /*450d0*/  LDC R16, c[0x0][0x228] ;  /* 0x00008a00ff107b82 */ /* 0x000ee20000000800 */
[----:B----4-:R-:W-:Y:S01]  /*450e0*/  ISETP.LT.AND P6, PT, R156, R17, !P3 ;  /* 0x000000119c00720c */ /* 0x010fe20005fc1270 */
[----:B--2---:R-:W-:-:S06]  /*450f0*/  IMAD.IADD R9, R11, 0x1, R2 ;  /* 0x000000010b097824 */ /* 0x004fcc00078e0202 */
[----:B------:R-:W2:Y:S01]  /*45100*/  LDC R18, c[0x0][0x228] ;  /* 0x00008a00ff127b82 */ /* 0x000ea20000000800 */
[----:B------:R-:W-:Y:S01]  /*45110*/  PRMT R7, R112, 0x7632, R7 ;  /* 0x0000763270077816 */ /* 0x000fe20000000007 */
[----:B------:R-:W-:Y:S01]  /*45120*/  IMAD.WIDE R4, R11, 0x2, R158 ;  /* 0x000000020b047825 */ /* 0x000fe200078e029e */
[----:B------:R-:W-:-:S05]  /*45130*/  ISETP.LT.AND P3, PT, R23, R10, !P2 ;  /* 0x0000000a1700720c */ /* 0x000fca0005761270 */
[----:B------:R-:W4:Y:S01]  /*45140*/  LDC R19, c[0x0][0x228] ;  /* 0x00008a00ff137b82 */ /* 0x000f220000000800 */
[----:B------:R-:W-:Y:S01]  /*45150*/  IADD3 R13, R9, R0, RZ ;  /* 0x00000000090d7210 */ /* 0x000fe20007ffe0ff */
[----:B------:R0:W-:Y:S06]  /*45160*/  @P1 STG.E.U16 desc[UR60][R4.64], R7 ;  /* 0x0000000704001986 */ /* 0x0001ec000c10153c */
[----:B------:R-:W4:Y:S01]  /*45170*/  LDC R25, c[0x0][0x228] ;  /* 0x00008a00ff197b82 */ /* 0x000f220000000800 */
[----:B------:R-:W-:-:S07]  /*45180*/  VIADD R17, R3, 0x7c ;  /* 0x0000007c03117836 */ /* 0x000fce0000000000 */
[----:B------:R-:W4:Y:S01]  /*45190*/  LDC R2, c[0x0][0x248] ;  /* 0x00009200ff027b82 */ /* 0x000f220000000800 */
[----:B0-----:R-:W-:Y:S01]  /*451a0*/  IMAD.WIDE R6, R9, 0x2, R20 ;  /* 0x0000000209067825 */ /* 0x001fe200078e0214 */
[----:B------:R-:W-:-:S03]  /*451b0*/  PRMT R5, R109, 0x7632, R5 ;  /* 0x000076326d057816 */ /* 0x000fc60000000005 */
[----:B------:R-:W-:-:S03]  /*451c0*/  IMAD.WIDE R8, R9, 0x2, R158 ;  /* 0x0000000209087825 */ /* 0x000fc600078e029e */
[----:B------:R-:W0:Y:S01]  /*451d0*/  LDC R27, c[0x0][0x228] ;  /* 0x00008a00ff1b7b82 */ /* 0x000e220000000800 */
[----:B------:R-:W-:Y:S01]  /*451e0*/  IMAD.WIDE R10, R13, 0x2, R20 ;  /* 0x000000020d0a7825 */ /* 0x000fe200078e0214 */
[----:B------:R-:W-:Y:S01]  /*451f0*/  @P5 STG.E.U16 desc[UR60][R6.64], R109 ;  /* 0x0000006d06005986 */ /* 0x000fe2000c10153c */
[----:B------:R-:W-:Y:S02]  /*45200*/  ISETP.GE.AND P1, PT, R17, R14, PT ;  /* 0x0000000e1100720c */ /* 0x000fe40003f26270 */
[----:B------:R-:W-:-:S03]  /*45210*/  VIADD R0, R3, 0x7d ;  /* 0x0000007d03007836 */ /* 0x000fc60000000000 */
[----:B------:R-:W0:Y:S01]  /*45220*/  LDC R12, c[0x0][0x248] ;  /* 0x00009200ff0c7b82 */ /* 0x000e220000000800 */
[----:B------:R4:W-:Y:S04]  /*45230*/  @P6 STG.E.U16 desc[UR60][R8.64], R5 ;  /* 0x0000000508006986 */ /* 0x0009e8000c10153c */
[----:B------:R0:W-:Y:S01]  /*45240*/  @P3 STG.E.U16 desc[UR60][R10.64], R113 ;  /* 0x000000710a003986 */ /* 0x0001e2000c10153c */
[----:B-1----:R-:W-:Y:S02]  /*45250*/  ISETP.GE.AND P3, PT, R0, R15, PT ;  /* 0x0000000f0000720c */ /* 0x002fe40003f66270 */
[----:B------:R-:W1:Y:S01]  /*45260*/  LDC R14, c[0x0][0x22c] ;  /* 0x00008b00ff0e7b82 */ /* 0x000e620000000800 */
[C---:B---3--:R-:W-:Y:S02]  /*45270*/  ISETP.LT.AND P6, PT, R23.reuse, R16, !P1 ;  /* 0x000000101700720c */ /* 0x048fe40004fc1270 */
[----:B--2---:R-:W-:-:S02]  /*45280*/  ISETP.LT.AND P5, PT, R23, R18, !P3 ;  /* 0x000000121700720c */ /* 0x004fc40005fa1270 */
[----:B----4-:R-:W-:-:S03]  /*45290*/  ISETP.LT.AND P2, PT, R156, R19, !P2 ;  /* 0x000000139c00720c */ /* 0x010fc60005741270 */
[----:B------:R-:W2:Y:S01]  /*452a0*/  LDC R18, c[0x0][0x228] ;  /* 0x00008a00ff127b82 */ /* 0x000ea20000000800 */
[----:B------:R-:W-:-:S07]  /*452b0*/  ISETP.LT.AND P1, PT, R156, R25, !P1 ;  /* 0x000000199c00720c */ /* 0x000fce0004f21270 */
[----:B------:R-:W3:Y:S01]  /*452c0*/  LDC R16, c[0x0][0x22c] ;  /* 0x00008b00ff107b82 */ /* 0x000ee20000000800 */
[----:B------:R-:W-:-:S07]  /*452d0*/  IMAD.IADD R9, R13, 0x1, R2 ;  /* 0x000000010d097824 */ /* 0x000fce00078e0202 */
[----:B------:R-:W4:Y:S01]  /*452e0*/  LDC R0, c[0x0][0x248] ;  /* 0x00009200ff007b82 */ /* 0x000f220000000800 */
[----:B0-----:R-:W-:-:S07]  /*452f0*/  ISETP.LT.AND P3, PT, R156, R27, !P3 ;  /* 0x0000001b9c00720c */ /* 0x001fce0005f61270 */
[----:B------:R-:W0:Y:S01]  /*45300*/  LDC R19, c[0x0][0x228] ;  /* 0x00008a00ff137b82 */ /* 0x000e220000000800 */
[----:B------:R-:W-:Y:S01]  /*45310*/  PRMT R26, R113, 0x7632, R26 ;  /* 0x00007632711a7816 */ /* 0x000fe2000000001a */
[----:B------:R-:W-:-:S06]  /*45320*/  IMAD.WIDE R4, R13, 0x2, R158 ;  /* 0x000000020d047825 */ /* 0x000fcc00078e029e */
[----:B------:R-:W0:Y:S01]  /*45330*/  LDC R24, c[0x0][0x228] ;  /* 0x00008a00ff187b82 */ /* 0x000e220000000800 */
[C---:B------:R-:W-:Y:S01]  /*45340*/  IMAD.IADD R15, R9.reuse, 0x1, R12 ;  /* 0x00000001090f7824 */ /* 0x040fe200078e020c */
[----:B------:R-:W-:Y:S01]  /*45350*/  PRMT R13, R110, 0x7632, R13 ;  /* 0x000076326e0d7816 */ /* 0x000fe2000000000d */
[----:B------:R-:W-:-:S05]  /*45360*/  IMAD.WIDE R6, R9, 0x2, R20 ;  /* 0x0000000209067825 */ /* 0x000fca00078e0214 */
[----:B------:R-:W0:Y:S01]  /*45370*/  LDC R2, c[0x0][0x248] ;  /* 0x00009200ff027b82 */ /* 0x000e220000000800 */
[----:B------:R-:W-:Y:S01]  /*45380*/  IMAD.WIDE R8, R9, 0x2, R158 ;  /* 0x0000000209087825 */ /* 0x000fe200078e029e */
[----:B------:R2:W-:Y:S03]  /*45390*/  @P2 STG.E.U16 desc[UR60][R4.64], R26 ;  /* 0x0000001a04002986 */ /* 0x0005e6000c10153c */
[----:B------:R-:W-:Y:S01]  /*453a0*/  VIADD R25, R3, 0x7e ;  /* 0x0000007e03197836 */ /* 0x000fe20000000000 */
[----:B------:R-:W-:Y:S02]  /*453b0*/  @P6 STG.E.U16 desc[UR60][R6.64], R110 ;  /* 0x0000006e06006986 */ /* 0x000fe4000c10153c */
[----:B------:R-:W0:Y:S01]  /*453c0*/  LDC R17, c[0x0][0x22c] ;  /* 0x00008b00ff117b82 */ /* 0x000e220000000800 */
[----:B------:R-:W-:Y:S01]  /*453d0*/  IMAD.WIDE R10, R15, 0x2, R20 ;  /* 0x000000020f0a7825 */ /* 0x000fe200078e0214 */
[----:B------:R3:W-:Y:S01]  /*453e0*/  @P1 STG.E.U16 desc[UR60][R8.64], R13 ;  /* 0x0000000d08001986 */ /* 0x0007e2000c10153c */
[----:B-1----:R-:W-:-:S02]  /*453f0*/  ISETP.GE.AND P2, PT, R25, R14, PT ;  /* 0x0000000e1900720c */ /* 0x002fc40003f46270 */
[----:B------:R-:W-:Y:S01]  /*45400*/  VIADD R27, R3, 0x7f ;  /* 0x0000007f031b7836 */ /* 0x000fe20000000000 */
[----:B--2---:R-:W-:Y:S02]  /*45410*/  PRMT R5, R114, 0x7632, R5 ;  /* 0x0000763272057816 */ /* 0x004fe40000000005 */
[----:B------:R-:W1:Y:S01]  /*45420*/  LDC R14, c[0x0][0x228] ;  /* 0x00008a00ff0e7b82 */ /* 0x000e620000000800 */
[----:B------:R2:W-:Y:S01]  /*45430*/  @P5 STG.E.U16 desc[UR60][R10.64], R114 ;  /* 0x000000720a005986 */ /* 0x0005e2000c10153c */
[----:B---3--:R-:W-:-:S06]  /*45440*/  IMAD.WIDE R12, R15, 0x2, R158 ;  /* 0x000000020f0c7825 */ /* 0x008fcc00078e029e */
[----:B------:R-:W3:Y:S01]  /*45450*/  LDC R25, c[0x0][0x228] ;  /* 0x00008a00ff197b82 */ /* 0x000ee20000000800 */
[----:B------:R-:W-:Y:S01]  /*45460*/  ISETP.GE.AND P1, PT, R27, R16, PT ;  /* 0x000000101b00720c */ /* 0x000fe20003f26270 */
[----:B------:R2:W-:Y:S01]  /*45470*/  @P3 STG.E.U16 desc[UR60][R12.64], R5 ;  /* 0x000000050c003986 */ /* 0x0005e2000c10153c */
[----:B------:R-:W-:Y:S01]  /*45480*/  ISETP.LT.AND P3, PT, R23, R18, !P2 ;  /* 0x000000121700720c */ /* 0x000fe20005761270 */
[----:B----4-:R-:W-:Y:S01]  /*45490*/  IMAD.IADD R7, R15, 0x1, R0 ;  /* 0x000000010f077824 */ /* 0x010fe200078e0200 */
[----:B0-----:R-:W-:-:S03]  /*454a0*/  ISETP.LT.AND P2, PT, R156, R19, !P2 ;  /* 0x000000139c00720c */ /* 0x001fc60005741270 */
[----:B--2---:R-:W0:Y:S01]  /*454b0*/  LDC R10, c[0x0][0x22c] ;  /* 0x00008b00ff0a7b82 */ /* 0x004e220000000800 */
[----:B------:R-:W-:Y:S01]  /*454c0*/  ISETP.LT.AND P5, PT, R23, R24, !P1 ;  /* 0x000000181700720c */ /* 0x000fe20004fa1270 */
[----:B------:R-:W-:-:S06]  /*454d0*/  IMAD.IADD R11, R7, 0x1, R2 ;  /* 0x00000001070b7824 */ /* 0x000fcc00078e0202 */
[----:B------:R-:W2:Y:S01]  /*454e0*/  LDC R15, c[0x0][0x228] ;  /* 0x00008a00ff0f7b82 */ /* 0x000ea20000000800 */
[----:B------:R-:W-:Y:S01]  /*454f0*/  IMAD.WIDE R4, R7, 0x2, R20 ;  /* 0x0000000207047825 */ /* 0x000fe200078e0214 */
[----:B------:R-:W-:-:S06]  /*45500*/  PRMT R13, R111, 0x7632, R13 ;  /* 0x000076326f0d7816 */ /* 0x000fcc000000000d */
[----:B------:R-:W4:Y:S01]  /*45510*/  LDC R0, c[0x0][0x248] ;  /* 0x00009200ff007b82 */ /* 0x000f220000000800 */
[----:B------:R-:W-:-:S07]  /*45520*/  VIADD R12, R3, 0x80 ;  /* 0x00000080030c7836 */ /* 0x000fce0000000000 */
[----:B------:R-:W2:Y:S01]  /*45530*/  LDC R16, c[0x0][0x228] ;  /* 0x00008a00ff107b82 */ /* 0x000ea20000000800 */
[----:B------:R-:W-:Y:S01]  /*45540*/  IMAD.WIDE R6, R7, 0x2, R158 ;  /* 0x0000000207067825 */ /* 0x000fe200078e029e */
[----:B------:R-:W-:Y:S01]  /*45550*/  @P3 STG.E.U16 desc[UR60][R4.64], R111 ;  /* 0x0000006f04003986 */ /* 0x000fe2000c10153c */
[----:B------:R-:W-:Y:S02]  /*45560*/  ISETP.GE.AND P3, PT, R12, R17, PT ;  /* 0x000000110c00720c */ /* 0x000fe40003f66270 */
[----:B------:R-:W-:-:S03]  /*45570*/  IMAD.WIDE R8, R11, 0x2, R20 ;  /* 0x000000020b087825 */ /* 0x000fc600078e0214 */
[----:B------:R-:W2:Y:S01]  /*45580*/  LDC R2, c[0x0][0x248] ;  /* 0x00009200ff027b82 */ /* 0x000ea20000000800 */
[----:B------:R4:W-:Y:S01]  /*45590*/  @P2 STG.E.U16 desc[UR60][R6.64], R13 ;  /* 0x0000000d06002986 */ /* 0x0009e2000c10153c */
[----:B---3--:R-:W-:-:S03]  /*455a0*/  ISETP.LT.AND P1, PT, R156, R25, !P1 ;  /* 0x000000199c00720c */ /* 0x008fc60004f21270 */
[----:B------:R3:W-:Y:S01]  /*455b0*/  @P5 STG.E.U16 desc[UR60][R8.64], R115 ;  /* 0x0000007308005986 */ /* 0x0007e2000c10153c */
[----:B-1----:R-:W-:Y:S01]  /*455c0*/  ISETP.LT.AND P5, PT, R23, R14, !P3 ;  /* 0x0000000e1700720c */ /* 0x002fe20005fa1270 */
[----:B------:R-:W-:Y:S01]  /*455d0*/  VIADD R25, R3, 0x81 ;  /* 0x0000008103197836 */ /* 0x000fe20000000000 */
[----:B------:R-:W1:Y:S08]  /*455e0*/  LDC R12, c[0x0][0x22c] ;  /* 0x00008b00ff0c7b82 */ /* 0x000e700000000800 */
[----:B------:R-:W1:Y:S01]  /*455f0*/  LDC R14, c[0x0][0x22c] ;  /* 0x00008b00ff0e7b82 */ /* 0x000e620000000800 */
[----:B0-----:R-:W-:Y:S01]  /*45600*/  ISETP.GE.AND P2, PT, R25, R10, PT ;  /* 0x0000000a1900720c */ /* 0x001fe20003f46270 */
[----:B----4-:R-:W-:Y:S01]  /*45610*/  IMAD.IADD R13, R11, 0x1, R0 ;  /* 0x000000010b0d7824 */ /* 0x010fe200078e0200 */
[----:B--2---:R-:W-:-:S05]  /*45620*/  ISETP.LT.AND P6, PT, R156, R15, !P3 ;  /* 0x0000000f9c00720c */ /* 0x004fca0005fc1270 */
[----:B------:R-:W0:Y:S01]  /*45630*/  LDC R18, c[0x0][0x228] ;  /* 0x00008a00ff127b82 */ /* 0x000e220000000800 */
[----:B------:R-:W-:-:S07]  /*45640*/  ISETP.LT.AND P3, PT, R23, R16, !P2 ;  /* 0x000000101700720c */ /* 0x000fce0005761270 */
[----:B------:R-:W2:Y:S01]  /*45650*/  LDC R24, c[0x0][0x228] ;  /* 0x00008a00ff187b82 */ /* 0x000ea20000000800 */
[----:B------:R-:W-:Y:S01]  /*45660*/  PRMT R26, R115, 0x7632, R26 ;  /* 0x00007632731a7816 */ /* 0x000fe2000000001a */
[----:B------:R-:W-:-:S06]  /*45670*/  IMAD.WIDE R4, R11, 0x2, R158 ;  /* 0x000000020b047825 */ /* 0x000fcc00078e029e */
[----:B------:R-:W4:Y:S01]  /*45680*/  LDC R19, c[0x0][0x228] ;  /* 0x00008a00ff137b82 */ /* 0x000f220000000800 */
[----:B------:R-:W-:-:S07]  /*45690*/  IMAD.IADD R15, R13, 0x1, R2 ;  /* 0x000000010d0f7824 */ /* 0x000fce00078e0202 */
[----:B------:R-:W4:Y:S01]  /*456a0*/  LDC R17, c[0x0][0x228] ;  /* 0x00008a00ff117b82 */ /* 0x000f220000000800 */
[C---:B------:R-:W-:Y:S01]  /*456b0*/  IMAD.WIDE R6, R13.reuse, 0x2, R20 ;  /* 0x000000020d067825 */ /* 0x040fe200078e0214 */
[----:B------:R1:W-:Y:S03]  /*456c0*/  @P1 STG.E.U16 desc[UR60][R4.64], R26 ;  /* 0x0000001a04001986 */ /* 0x0003e6000c10153c */
[----:B---3--:R-:W-:-:S03]  /*456d0*/  IMAD.WIDE R8, R13, 0x2, R158 ;  /* 0x000000020d087825 */ /* 0x008fc600078e029e */
[----:B------:R-:W3:Y:S01]  /*456e0*/  LDC R0, c[0x0][0x248] ;  /* 0x00009200ff007b82 */ /* 0x000ee20000000800 */
[----:B------:R-:W-:Y:S01]  /*456f0*/  IMAD.WIDE R10, R15, 0x2, R20 ;  /* 0x000000020f0a7825 */ /* 0x000fe200078e0214 */
[----:B------:R-:W-:Y:S01]  /*45700*/  @P5 STG.E.U16 desc[UR60][R6.64], R116 ;  /* 0x0000007406005986 */ /* 0x000fe2000c10153c */
[----:B-1----:R-:W-:-:S05]  /*45710*/  PRMT R5, R116, 0x7632, R5 ;  /* 0x0000763274057816 */ /* 0x002fca0000000005 */
[----:B------:R-:W1:Y:S01]  /*45720*/  LDC R13, c[0x0][0x228] ;  /* 0x00008a00ff0d7b82 */ /* 0x000e620000000800 */
[C---:B------:R-:W-:Y:S02]  /*45730*/  VIADD R25, R3.reuse, 0x82 ;  /* 0x0000008203197836 */ /* 0x040fe40000000000 */
[----:B------:R-:W-:Y:S01]  /*45740*/  VIADD R27, R3, 0x83 ;  /* 0x00000083031b7836 */ /* 0x000fe20000000000 */
[----:B------:R3:W-:Y:S04]  /*45750*/  @P6 STG.E.U16 desc[UR60][R8.64], R5 ;  /* 0x0000000508006986 */ /* 0x0007e8000c10153c */
[----:B------:R-:W1:Y:S01]  /*45760*/  LDC R2, c[0x0][0x248] ;  /* 0x00009200ff027b82 */ /* 0x000e620000000800 */
[----:B------:R1:W-:Y:S01]  /*45770*/  @P3 STG.E.U16 desc[UR60][R10.64], R120 ;  /* 0x000000780a003986 */ /* 0x0003e2000c10153c */
[----:B------:R-:W-:-:S02]  /*45780*/  ISETP.GE.AND P1, PT, R25, R12, PT ;  /* 0x0000000c1900720c */ /* 0x000fc40003f26270 */
[----:B------:R-:W-:-:S04]  /*45790*/  ISETP.GE.AND P3, PT, R27, R14, PT ;  /* 0x0000000e1b00720c */ /* 0x000fc80003f66270 */
[----:B------:R-:W1:Y:S01]  /*457a0*/  LDC R16, c[0x0][0x22c] ;  /* 0x00008b00ff107b82 */ /* 0x000e620000000800 */
[C---:B0-----:R-:W-:Y:S02]  /*457b0*/  ISETP.LT.AND P6, PT, R23.reuse, R18, !P1 ;  /* 0x000000121700720c */ /* 0x041fe40004fc1270 */
[----:B--2---:R-:W-:Y:S02]  /*457c0*/  ISETP.LT.AND P5, PT, R23, R24, !P3 ;  /* 0x000000181700720c */ /* 0x004fe40005fa1270 */
[----:B----4-:R-:W-:-:S03]  /*457d0*/  ISETP.LT.AND P1, PT, R156, R19, !P1 ;  /* 0x000000139c00720c */ /* 0x010fc60004f21270 */
[----:B------:R-:W0:Y:S01]  /*457e0*/  LDC R24, c[0x0][0x228] ;  /* 0x00008a00ff187b82 */ /* 0x000e220000000800 */
[----:B------:R-:W-:Y:S01]  /*457f0*/  ISETP.LT.AND P2, PT, R156, R17, !P2 ;  /* 0x000000119c00720c */ /* 0x000fe20005741270 */
[----:B---3--:R-:W-:-:S06]  /*45800*/  IMAD.IADD R9, R15, 0x1, R0 ;  /* 0x000000010f097824 */ /* 0x008fcc00078e0200 */
[----:B------:R-:W2:Y:S08]  /*45810*/  LDC R19, c[0x0][0x228] ;  /* 0x00008a00ff137b82 */ /* 0x000eb00000000800 */
[----:B------:R-:W3:Y:S01]  /*45820*/  LDC R14, c[0x0][0x248] ;  /* 0x00009200ff0e7b82 */ /* 0x000ee20000000800 */
[----:B-1----:R-:W-:Y:S01]  /*45830*/  ISETP.LT.AND P3, PT, R156, R13, !P3 ;  /* 0x0000000d9c00720c */ /* 0x002fe20005f61270 */
[----:B------:R-:W-:Y:S01]  /*45840*/  IMAD.WIDE R4, R15, 0x2, R158 ;  /* 0x000000020f047825 */ /* 0x000fe200078e029e */
[----:B------:R-:W-:-:S05]  /*45850*/  PRMT R30, R120, 0x7632, R30 ;  /* 0x00007632781e7816 */ /* 0x000fca000000001e */
[----:B------:R-:W1:Y:S01]  /*45860*/  LDC R0, c[0x0][0x248] ;  /* 0x00009200ff007b82 */ /* 0x000e620000000800 */
        /* <DEDUP_REMOVED lines=12> */
[----:B0-----:R-:W-:Y:S01]  /*45930*/  PRMT R5, R121, 0x7632, R5 ;  /* 0x0000763279057816 */ /* 0x001fe20000000005 */
[----:B------:R-:W-:Y:S01]  /*45940*/  IMAD.WIDE R12, R17, 0x2, R158 ;  /* 0x00000002110c7825 */ /* 0x000fe200078e029e */
[----:B------:R-:W-:-:S04]  /*45950*/  ISETP.GE.AND P1, PT, R27, R16, PT ;  /* 0x000000101b00720c */ /* 0x000fc80003f26270 */
[----:B------:R-:W0:Y:S01]  /*45960*/  LDC R15, c[0x0][0x22c] ;  /* 0x00008b00ff0f7b82 */ /* 0x000e220000000800 */
[----:B------:R1:W-:Y:S01]  /*45970*/  @P5 STG.E.U16 desc[UR60][R10.64], R121 ;  /* 0x000000790a005986 */ /* 0x0003e2000c10153c */
[----:B------:R-:W-:-:S03]  /*45980*/  ISETP.LT.AND P5, PT, R23, R24, !P1 ;  /* 0x000000181700720c */ /* 0x000fc60004fa1270 */
[----:B------:R1:W-:Y:S01]  /*45990*/  @P3 STG.E.U16 desc[UR60][R12.64], R5 ;  /* 0x000000050c003986 */ /* 0x0003e2000c10153c */
[----:B--2---:R-:W-:Y:S01]  /*459a0*/  ISETP.LT.AND P3, PT, R156, R19, !P1 ;  /* 0x000000139c00720c */ /* 0x004fe20004f61270 */
[----:B---3--:R-:W-:Y:S01]  /*459b0*/  IMAD.IADD R7, R17, 0x1, R14 ;  /* 0x0000000111077824 */ /* 0x008fe200078e020e */
[----:B------:R-:W2:Y:S01]  /*459c0*/  LDC R28, c[0x0][0x228] ;  /* 0x00008a00ff1c7b82 */ /* 0x000ea20000000800 */
[----:B------:R-:W-:-:S07]  /*459d0*/  VIADD R29, R3, 0x85 ;  /* 0x00000085031d7836 */ /* 0x000fce0000000000 */
[----:B-1----:R-:W1:Y:S01]  /*459e0*/  LDC R10, c[0x0][0x22c] ;  /* 0x00008b00ff0a7b82 */ /* 0x002e620000000800 */
        /* <DEDUP_REMOVED lines=14> */
[----:B0-----:R-:W-:Y:S01]  /*45ad0*/  ISETP.GE.AND P1, PT, R14, R15, PT ;  /* 0x0000000f0e00720c */ /* 0x001fe20003f26270 */
[----:B------:R-:W-:-:S03]  /*45ae0*/  VIADD R25, R3, 0x87 ;  /* 0x0000008703197836 */ /* 0x000fc60000000000 */
[----:B------:R-:W0:Y:S01]  /*45af0*/  LDC R12, c[0x0][0x22c] ;  /* 0x00008b00ff0c7b82 */ /* 0x000e220000000800 */
[----:B------:R-:W-:Y:S01]  /*45b00*/  IMAD.WIDE R8, R11, 0x2, R20 ;  /* 0x000000020b087825 */ /* 0x000fe200078e0214 */
[----:B-1----:R-:W-:-:S06]  /*45b10*/  ISETP.GE.AND P2, PT, R25, R10, PT ;  /* 0x0000000a1900720c */ /* 0x002fcc0003f46270 */
[----:B------:R-:W1:Y:S01]  /*45b20*/  LDC R14, c[0x0][0x22c] ;  /* 0x00008b00ff0e7b82 */ /* 0x000e620000000800 */
        /* <DEDUP_REMOVED lines=23> */
[----:B0-----:R-:W-:-:S03]  /*45ca0*/  ISETP.GE.AND P1, PT, R17, R12, PT ;  /* 0x0000000c1100720c */ /* 0x001fc60003f26270 */
[----:B------:R0:W-:Y:S01]  /*45cb0*/  @P3 STG.E.U16 desc[UR60][R4.64], R123 ;  /* 0x0000007b04003986 */ /* 0x0001e2000c10153c */
[----:B-1----:R-:W-:Y:S01]  /*45cc0*/  ISETP.GE.AND P3, PT, R25, R14, PT ;  /* 0x0000000e1900720c */ /* 0x002fe20003f66270 */
[----:B------:R-:W1:Y:S01]  /*45cd0*/  LDC R13, c[0x0][0x228] ;  /* 0x00008a00ff0d7b82 */ /* 0x000e620000000800 */
[----:B--2---:R-:W-:Y:S02]  /*45ce0*/  ISETP.LT.AND P6, PT, R23, R18, !P1 ;  /* 0x000000121700720c */ /* 0x004fe40004fc1270 */
[----:B----4-:R-:W-:-:S05]  /*45cf0*/  ISETP.LT.AND P1, PT, R156, R19, !P1 ;  /* 0x000000139c00720c */ /* 0x010fca0004f21270 */
[----:B------:R-:W2:Y:S01]  /*45d00*/  LDC R14, c[0x0][0x22c] ;  /* 0x00008b00ff0e7b82 */ /* 0x000ea20000000800 */
[----:B------:R-:W-:-:S07]  /*45d10*/  ISETP.LT.AND P2, PT, R156, R15, !P2 ;  /* 0x0000000f9c00720c */ /* 0x000fce0005741270 */
[----:B------:R-:W4:Y:S01]  /*45d20*/  LDC R18, c[0x0][0x228] ;  /* 0x00008a00ff127b82 */ /* 0x000f220000000800 */
[----:B---3--:R-:W-:-:S07]  /*45d30*/  IMAD.IADD R9, R11, 0x1, R2 ;  /* 0x000000010b097824 */ /* 0x008fce00078e0202 */
[----:B------:R-:W3:Y:S01]  /*45d40*/  LDC R19, c[0x0][0x228] ;  /* 0x00008a00ff137b82 */ /* 0x000ee20000000800 */
[----:B------:R-:W-:Y:S01]  /*45d50*/  ISETP.LT.AND P5, PT, R23, R24, !P3 ;  /* 0x000000181700720c */ /* 0x000fe20005fa1270 */
[----:B0-----:R-:W-:-:S06]  /*45d60*/  IMAD.WIDE R4, R11, 0x2, R158 ;  /* 0x000000020b047825 */ /* 0x001fcc00078e029e */
[----:B------:R-:W0:Y:S01]  /*45d70*/  LDC R0, c[0x0][0x248] ;  /* 0x00009200ff007b82 */ /* 0x000e220000000800 */
[----:B------:R-:W-:Y:S01]  /*45d80*/  PRMT R26, R123, 0x7632, R26 ;  /* 0x000076327b1a7816 */ /* 0x000fe2000000001a */
[----:B------:R-:W-:-:S06]  /*45d90*/  IMAD.WIDE R6, R9, 0x2, R20 ;  /* 0x0000000209067825 */ /* 0x000fcc00078e0214 */
[----:B------:R-:W3:Y:S01]  /*45da0*/  LDC R16, c[0x0][0x22c] ;  /* 0x00008b00ff107b82 */ /* 0x000ee20000000800 */
[C---:B------:R-:W-:Y:S01]  /*45db0*/  IMAD.IADD R15, R9.reuse, 0x1, R10 ;  /* 0x00000001090f7824 */ /* 0x040fe200078e020a */
[----:B------:R-:W-:Y:S01]  /*45dc0*/  PRMT R11, R124, 0x7632, R11 ;  /* 0x000076327c0b7816 */ /* 0x000fe2000000000b */
[----:B------:R-:W-:-:S05]  /*45dd0*/  IMAD.WIDE R8, R9, 0x2, R158 ;  /* 0x0000000209087825 */ /* 0x000fca00078e029e */
[----:B------:R-:W3:Y:S01]  /*45de0*/  LDC R24, c[0x0][0x228] ;  /* 0x00008a00ff187b82 */ /* 0x000ee20000000800 */
[----:B------:R-:W-:Y:S01]  /*45df0*/  @P2 STG.E.U16 desc[UR60][R4.64], R26 ;  /* 0x0000001a04002986 */ /* 0x000fe2000c10153c */
[----:B------:R-:W-:-:S06]  /*45e00*/  VIADD R27, R3, 0x8a ;  /* 0x0000008a031b7836 */ /* 0x000fcc0000000000 */
[----:B------:R-:W3:Y:S01]  /*45e10*/  LDC R25, c[0x0][0x228] ;  /* 0x00008a00ff197b82 */ /* 0x000ee20000000800 */
[----:B------:R-:W-:Y:S07]  /*45e20*/  @P6 STG.E.U16 desc[UR60][R6.64], R124 ;  /* 0x0000007c06006986 */ /* 0x000fee000c10153c */
[----:B------:R-:W3:Y:S01]  /*45e30*/  LDC R2, c[0x0][0x248] ;  /* 0x00009200ff027b82 */ /* 0x000ee20000000800 */
[----:B------:R4:W-:Y:S01]  /*45e40*/  @P1 STG.E.U16 desc[UR60][R8.64], R11 ;  /* 0x0000000b08001986 */ /* 0x0009e2000c10153c */
[----:B--2---:R-:W-:-:S02]  /*45e50*/  ISETP.GE.AND P1, PT, R27, R14, PT ;  /* 0x0000000e1b00720c */ /* 0x004fc40003f26270 */
[----:B-1----:R-:W-:-:S04]  /*45e60*/  ISETP.LT.AND P3, PT, R156, R13, !P3 ;  /* 0x0000000d9c00720c */ /* 0x002fc80005f61270 */
[----:B------:R-:W1:Y:S01]  /*45e70*/  LDC R17, c[0x0][0x22c] ;  /* 0x00008b00ff117b82 */ /* 0x000e620000000800 */
[----:B----4-:R-:W-:-:S04]  /*45e80*/  IMAD.WIDE R10, R15, 0x2, R20 ;  /* 0x000000020f0a7825 */ /* 0x010fc800078e0214 */
[----:B------:R-:W-:Y:S01]  /*45e90*/  VIADD R29, R3, 0x8b ;  /* 0x0000008b031d7836 */ /* 0x000fe20000000000 */
[----:B------:R2:W-:Y:S01]  /*45ea0*/  @P5 STG.E.U16 desc[UR60][R10.64], R128 ;  /* 0x000000800a005986 */ /* 0x0005e2000c10153c */
[----:B------:R-:W-:Y:S01]  /*45eb0*/  ISETP.LT.AND P5, PT, R23, R18, !P1 ;  /* 0x000000121700720c */ /* 0x000fe20004fa1270 */
[C---:B0-----:R-:W-:Y:S01]  /*45ec0*/  IMAD.IADD R7, R15.reuse, 0x1, R0 ;  /* 0x000000010f077824 */ /* 0x041fe200078e0200 */
[----:B---3--:R-:W-:Y:S01]  /*45ed0*/  ISETP.LT.AND P1, PT, R156, R19, !P1 ;  /* 0x000000139c00720c */ /* 0x008fe20004f21270 */
[----:B------:R-:W0:Y:S01]  /*45ee0*/  LDC R18, c[0x0][0x228] ;  /* 0x00008a00ff127b82 */ /* 0x000e220000000800 */
[----:B------:R-:W-:Y:S01]  /*45ef0*/  IMAD.WIDE R12, R15, 0x2, R158 ;  /* 0x000000020f0c7825 */ /* 0x000fe200078e029e */
[----:B------:R-:W-:Y:S02]  /*45f00*/  PRMT R5, R128, 0x7632, R5 ;  /* 0x0000763280057816 */ /* 0x000fe40000000005 */
[----:B------:R-:W-:-:S04]  /*45f10*/  ISETP.GE.AND P2, PT, R29, R16, PT ;  /* 0x000000101d00720c */ /* 0x000fc80003f46270 */
[----:B------:R-:W3:Y:S01]  /*45f20*/  LDC R19, c[0x0][0x228] ;  /* 0x00008a00ff137b82 */ /* 0x000ee20000000800 */
[----:B------:R4:W-:Y:S01]  /*45f30*/  @P3 STG.E.U16 desc[UR60][R12.64], R5 ;  /* 0x000000050c003986 */ /* 0x0009e2000c10153c */
[----:B------:R-:W-:-:S06]  /*45f40*/  ISETP.LT.AND P6, PT, R23, R24, !P2 ;  /* 0x000000181700720c */ /* 0x000fcc00057c1270 */
[----:B------:R-:W3:Y:S01]  /*45f50*/  LDC R0, c[0x0][0x248] ;  /* 0x00009200ff007b82 */ /* 0x000ee20000000800 */
[----:B------:R-:W-:Y:S01]  /*45f60*/  ISETP.LT.AND P3, PT, R156, R25, !P2 ;  /* 0x000000199c00720c */ /* 0x000fe20005761270 */
[----:B--2---:R-:W-:Y:S01]  /*45f70*/  VIADD R10, R3, 0x8c ;  /* 0x0000008c030a7836 */ /* 0x004fe20000000000 */
[----:B------:R-:W-:Y:S01]  /*45f80*/  PRMT R11, R125, 0x7632, R11 ;  /* 0x000076327d0b7816 */ /* 0x000fe2000000000b */
[----:B----4-:R-:W-:-:S04]  /*45f90*/  IMAD.IADD R13, R7, 0x1, R2 ;  /* 0x00000001070d7824 */ /* 0x010fc800078e0202 */
[----:B------:R-:W2:Y:S01]  /*45fa0*/  LDC R14, c[0x0][0x248] ;  /* 0x00009200ff0e7b82 */ /* 0x000ea20000000800 */
[----:B------:R-:W-:-:S04]  /*45fb0*/  IMAD.WIDE R4, R7, 0x2, R20 ;  /* 0x0000000207047825 */ /* 0x000fc800078e0214 */
[----:B------:R-:W-:-:S03]  /*45fc0*/  IMAD.WIDE R6, R7, 0x2, R158 ;  /* 0x0000000207067825 */ /* 0x000fc600078e029e */
[----:B------:R-:W4:Y:S01]  /*45fd0*/  LDC R15, c[0x0][0x22c] ;  /* 0x00008b00ff0f7b82 */ /* 0x000f220000000800 */
[----:B------:R0:W-:Y:S01]  /*45fe0*/  @P5 STG.E.U16 desc[UR60][R4.64], R125 ;  /* 0x0000007d04005986 */ /* 0x0001e2000c10153c */
[----:B------:R-:W-:Y:S01]  /*45ff0*/  IMAD.WIDE R8, R13, 0x2, R20 ;  /* 0x000000020d087825 */ /* 0x000fe200078e0214 */
[----:B-1----:R-:W-:-:S05]  /*46000*/  ISETP.GE.AND P2, PT, R10, R17, PT ;  /* 0x000000110a00720c */ /* 0x002fca0003f46270 */
[----:B------:R-:W1:Y:S01]  /*46010*/  LDC R2, c[0x0][0x228] ;  /* 0x00008a00ff027b82 */ /* 0x000e620000000800 */
[----:B------:R3:W-:Y:S01]  /*46020*/  @P1 STG.E.U16 desc[UR60][R6.64], R11 ;  /* 0x0000000b06001986 */ /* 0x0007e2000c10153c */
[----:B0-----:R-:W-:-:S06]  /*46030*/  PRMT R5, R129, 0x7632, R5 ;  /* 0x0000763281057816 */ /* 0x001fcc0000000005 */
[----:B------:R-:W0:Y:S01]  /*46040*/  LDC R12, c[0x0][0x22c] ;  /* 0x00008b00ff0c7b82 */ /* 0x000e220000000800 */
[----:B------:R-:W-:Y:S01]  /*46050*/  @P6 STG.E.U16 desc[UR60][R8.64], R129 ;  /* 0x0000008108006986 */ /* 0x000fe2000c10153c */
[----:B---3--:R-:W-:-:S06]  /*46060*/  IMAD.WIDE R10, R13, 0x2, R158 ;  /* 0x000000020d0a7825 */ /* 0x008fcc00078e029e */
[----:B------:R-:W3:Y:S01]  /*46070*/  LDC R24, c[0x0][0x228] ;  /* 0x00008a00ff187b82 */ /* 0x000ee20000000800 */
[----:B------:R4:W-:Y:S01]  /*46080*/  @P3 STG.E.U16 desc[UR60][R10.64], R5 ;  /* 0x000000050a003986 */ /* 0x0009e2000c10153c */
[----:B------:R-:W-:-:S06]  /*46090*/  ISETP.LT.AND P3, PT, R23, R18, !P2 ;  /* 0x000000121700720c */ /* 0x000fcc0005761270 */
[----:B------:R-:W3:Y:S01]  /*460a0*/  LDC R25, c[0x0][0x228] ;  /* 0x00008a00ff197b82 */ /* 0x000ee20000000800 */
[----:B------:R-:W-:-:S07]  /*460b0*/  ISETP.LT.AND P2, PT, R156, R19, !P2 ;  /* 0x000000139c00720c */ /* 0x000fce0005741270 */
[----:B------:R-:W3:Y:S01]  /*460c0*/  LDC R16, c[0x0][0x22c] ;  /* 0x00008b00ff107b82 */ /* 0x000ee20000000800 */
[----:B------:R-:W-:Y:S02]  /*460d0*/  VIADD R26, R3, 0x8d ;  /* 0x0000008d031a7836 */ /* 0x000fe40000000000 */
[----:B------:R-:W-:-:S05]  /*460e0*/  IMAD.IADD R7, R13, 0x1, R0 ;  /* 0x000000010d077824 */ /* 0x000fca00078e0200 */
[----:B------:R-:W3:Y:S01]  /*460f0*/  LDC R17, c[0x0][0x228] ;  /* 0x00008a00ff117b82 */ /* 0x000ee20000000800 */
[C---:B--2---:R-:W-:Y:S01]  /*46100*/  IMAD.IADD R13, R7.reuse, 0x1, R14 ;  /* 0x00000001070d7824 */ /* 0x044fe200078e020e */
[----:B----4-:R-:W-:Y:S01]  /*46110*/  ISETP.GE.AND P1, PT, R26, R15, PT ;  /* 0x0000000f1a00720c */ /* 0x010fe20003f26270 */
[----:B------:R-:W-:Y:S01]  /*46120*/  IMAD.WIDE R4, R7, 0x2, R20 ;  /* 0x0000000207047825 */ /* 0x000fe200078e0214 */
[----:B------:R-:W-:-:S03]  /*46130*/  PRMT R10, R126, 0x7632, R10 ;  /* 0x000076327e0a7816 */ /* 0x000fc6000000000a */
[----:B------:R-:W-:Y:S01]  /*46140*/  IMAD.WIDE R6, R7, 0x2, R158 ;  /* 0x0000000207067825 */ /* 0x000fe200078e029e */
[----:B------:R-:W2:Y:S03]  /*46150*/  LDC R0, c[0x0][0x248] ;  /* 0x00009200ff007b82 */ /* 0x000ea60000000800 */
[----:B------:R-:W-:Y:S01]  /*46160*/  VIADD R11, R3, 0x8e ;  /* 0x0000008e030b7836 */ /* 0x000fe20000000000 */
[----:B-1----:R-:W-:Y:S01]  /*46170*/  ISETP.LT.AND P5, PT, R23, R2, !P1 ;  /* 0x000000021700720c */ /* 0x002fe20004fa1270 */
[----:B------:R1:W-:Y:S03]  /*46180*/  @P3 STG.E.U16 desc[UR60][R4.64], R126 ;  /* 0x0000007e04003986 */ /* 0x0003e6000c10153c */
[----:B------:R-:W4:Y:S01]  /*46190*/  LDC R18, c[0x0][0x228] ;  /* 0x00008a00ff127b82 */ /* 0x000f220000000800 */
[----:B------:R-:W-:Y:S01]  /*461a0*/  @P2 STG.E.U16 desc[UR60][R6.64], R10 ;  /* 0x0000000a06002986 */ /* 0x000fe2000c10153c */
[----:B0-----:R-:W-:Y:S01]  /*461b0*/  ISETP.GE.AND P2, PT, R11, R12, PT ;  /* 0x0000000c0b00720c */ /* 0x001fe20003f46270 */
[----:B------:R-:W-:-:S05]  /*461c0*/  VIADD R11, R3, 0x8f ;  /* 0x0000008f030b7836 */ /* 0x000fca0000000000 */
[----:B------:R-:W0:Y:S01]  /*461d0*/  LDC R2, c[0x0][0x248] ;  /* 0x00009200ff027b82 */ /* 0x000e220000000800 */
[----:B---3--:R-:W-:Y:S02]  /*461e0*/  ISETP.LT.AND P3, PT, R23, R24, !P2 ;  /* 0x000000181700720c */ /* 0x008fe40005761270 */
[----:B------:R-:W-:Y:S02]  /*461f0*/  ISETP.LT.AND P6, PT, R156, R25, !P2 ;  /* 0x000000199c00720c */ /* 0x000fe400057c1270 */
[----:B------:R-:W-:-:S03]  /*46200*/  ISETP.GE.AND P2, PT, R11, R16, PT ;  /* 0x000000100b00720c */ /* 0x000fc60003f46270 */
[----:B------:R-:W3:Y:S01]  /*46210*/  LDC R12, c[0x0][0x22c] ;  /* 0x00008b00ff0c7b82 */ /* 0x000ee20000000800 */
[----:B------:R-:W-:-:S07]  /*46220*/  ISETP.LT.AND P1, PT, R156, R17, !P1 ;  /* 0x000000119c00720c */ /* 0x000fce0004f21270 */
[----:B------:R-:W3:Y:S08]  /*46230*/  LDC R14, c[0x0][0x22c] ;  /* 0x00008b00ff0e7b82 */ /* 0x000ef00000000800 */
[----:B------:R-:W3:Y:S01]  /*46240*/  LDC R16, c[0x0][0x228] ;  /* 0x00008a00ff107b82 */ /* 0x000ee20000000800 */
[----:B------:R-:W-:-:S07]  /*46250*/  IMAD.WIDE R8, R13, 0x2, R20 ;  /* 0x000000020d087825 */ /* 0x000fce00078e0214 */
[----:B------:R-:W3:Y:S01]  /*46260*/  LDC R24, c[0x0][0x228] ;  /* 0x00008a00ff187b82 */ /* 0x000ee20000000800 */
[----:B--2---:R-:W-:-:S07]  /*46270*/  IMAD.IADD R11, R13, 0x1, R0 ;  /* 0x000000010d0b7824 */ /* 0x004fce00078e0200 */
[----:B------:R-:W2:Y:S01]  /*46280*/  LDC R17, c[0x0][0x228] ;  /* 0x00008a00ff117b82 */ /* 0x000ea20000000800 */
[----:B------:R0:W-:Y:S01]  /*46290*/  @P5 STG.E.U16 desc[UR60][R8.64], R130 ;  /* 0x0000008208005986 */ /* 0x0001e2000c10153c */
[----:B----4-:R-:W-:-:S06]  /*462a0*/  ISETP.LT.AND P5, PT, R23, R18, !P2 ;  /* 0x000000121700720c */ /* 0x010fcc00057a1270 */
[----:B------:R-:W4:Y:S01]  /*462b0*/  LDC R15, c[0x0][0x228] ;  /* 0x00008a00ff0f7b82 */ /* 0x000f220000000800 */
[----:B-1----:R-:W-:Y:S01]  /*462c0*/  IMAD.WIDE R4, R13, 0x2, R158 ;  /* 0x000000020d047825 */ /* 0x002fe200078e029e */
[----:B0-----:R-:W-:-:S06]  /*462d0*/  PRMT R130, R130, 0x7632, R130 ;  /* 0x0000763282827816 */ /* 0x001fcc0000000082 */
[----:B------:R-:W0:Y:S01]  /*462e0*/  LDC R0, c[0x0][0x248] ;  /* 0x00009200ff007b82 */ /* 0x000e220000000800 */
[----:B------:R-:W-:Y:S02]  /*462f0*/  VIADD R25, R3, 0x90 ;  /* 0x0000009003197836 */ /* 0x000fe40000000000 */
[----:B------:R-:W-:Y:S01]  /*46300*/  IMAD.IADD R13, R11, 0x1, R2 ;  /* 0x000000010b0d7824 */ /* 0x000fe200078e0202 */
[----:B------:R-:W-:Y:S01]  /*46310*/  PRMT R18, R127, 0x7632, R18 ;  /* 0x000076327f127816 */ /* 0x000fe20000000012 */
[----:B------:R-:W-:-:S03]  /*46320*/  IMAD.WIDE R6, R11, 0x2, R20 ;  /* 0x000000020b067825 */ /* 0x000fc600078e0214 */
[----:B------:R-:W1:Y:S01]  /*46330*/  LDC R19, c[0x0][0x228] ;  /* 0x00008a00ff137b82 */ /* 0x000e620000000800 */
[----:B------:R-:W-:Y:S01]  /*46340*/  IMAD.WIDE R8, R11, 0x2, R158 ;  /* 0x000000020b087825 */ /* 0x000fe200078e029e */
[----:B------:R-:W-:Y:S01]  /*46350*/  @P1 STG.E.U16 desc[UR60][R4.64], R130 ;  /* 0x0000008204001986 */ /* 0x000fe2000c10153c */
[----:B---3--:R-:W-:Y:S02]  /*46360*/  ISETP.GE.AND P1, PT, R25, R12, PT ;  /* 0x0000000c1900720c */ /* 0x008fe40003f26270 */
[----:B------:R-:W-:-:S03]  /*46370*/  VIADD R27, R3, 0x91 ;  /* 0x00000091031b7836 */ /* 0x000fc60000000000 */
[----:B------:R-:W3:Y:S01]  /*46380*/  LDC R2, c[0x0][0x248] ;  /* 0x00009200ff027b82 */ /* 0x000ee20000000800 */
[----:B------:R-:W-:Y:S01]  /*46390*/  @P3 STG.E.U16 desc[UR60][R6.64], R127 ;  /* 0x0000007f06003986 */ /* 0x000fe2000c10153c */
[----:B------:R-:W-:Y:S01]  /*463a0*/  IMAD.WIDE R10, R13, 0x2, R20 ;  /* 0x000000020d0a7825 */ /* 0x000fe200078e0214 */
[----:B------:R-:W-:Y:S02]  /*463b0*/  ISETP.GE.AND P3, PT, R27, R14, PT ;  /* 0x0000000e1b00720c */ /* 0x000fe40003f66270 */
[----:B------:R0:W-:Y:S01]  /*463c0*/  @P6 STG.E.U16 desc[UR60][R8.64], R18 ;  /* 0x0000001208006986 */ /* 0x0001e2000c10153c */
[C---:B------:R-:W-:Y:S02]  /*463d0*/  ISETP.LT.AND P6, PT, R23.reuse, R16, !P1 ;  /* 0x000000101700720c */ /* 0x040fe40004fc1270 */
[----:B------:R-:W3:Y:S01]  /*463e0*/  LDC R16, c[0x0][0x22c] ;  /* 0x00008b00ff107b82 */ /* 0x000ee20000000800 */
[----:B------:R3:W-:Y:S01]  /*463f0*/  @P5 STG.E.U16 desc[UR60][R10.64], R131 ;  /* 0x000000830a005986 */ /* 0x0007e2000c10153c */
[----:B------:R-:W-:-:S02]  /*46400*/  ISETP.LT.AND P5, PT, R23, R24, !P3 ;  /* 0x000000181700720c */ /* 0x000fc40005fa1270 */
[----:B--2---:R-:W-:-:S04]  /*46410*/  ISETP.LT.AND P1, PT, R156, R17, !P1 ;  /* 0x000000119c00720c */ /* 0x004fc80004f21270 */
[----:B------:R-:W2:Y:S01]  /*46420*/  LDC R24, c[0x0][0x228] ;  /* 0x00008a00ff187b82 */ /* 0x000ea20000000800 */
[----:B----4-:R-:W-:Y:S01]  /*46430*/  ISETP.LT.AND P2, PT, R156, R15, !P2 ;  /* 0x0000000f9c00720c */ /* 0x010fe20005741270 */
[----:B0-----:R-:W-:-:S06]  /*46440*/  IMAD.IADD R9, R13, 0x1, R0 ;  /* 0x000000010d097824 */ /* 0x001fcc00078e0200 */
[----:B------:R-:W0:Y:S08]  /*46450*/  LDC R17, c[0x0][0x22c] ;  /* 0x00008b00ff117b82 */ /* 0x000e300000000800 */
[----:B------:R-:W4:Y:S08]  /*46460*/  LDC R25, c[0x0][0x228] ;  /* 0x00008a00ff197b82 */ /* 0x000f300000000800 */
[----:B------:R-:W4:Y:S01]  /*46470*/  LDC R14, c[0x0][0x248] ;  /* 0x00009200ff0e7b82 */ /* 0x000f220000000800 */
[----:B------:R-:W-:Y:S01]  /*46480*/  PRMT R29, R131, 0x7632, R29 ;  /* 0x00007632831d7816 */ /* 0x000fe2000000001d */
[----:B------:R-:W-:Y:S01]  /*46490*/  IMAD.WIDE R4, R13, 0x2, R158 ;  /* 0x000000020d047825 */ /* 0x000fe200078e029e */
[----:B-1----:R-:W-:-:S05]  /*464a0*/  ISETP.LT.AND P3, PT, R156, R19, !P3 ;  /* 0x000000139c00720c */ /* 0x002fca0005f61270 */
[----:B------:R-:W1:Y:S01]  /*464b0*/  LDC R0, c[0x0][0x248] ;  /* 0x00009200ff007b82 */ /* 0x000e620000000800 */
[C---:B---3--:R-:W-:Y:S01]  /*464c0*/  IMAD.IADD R15, R9.reuse, 0x1, R2 ;  /* 0x00000001090f7824 */ /* 0x048fe200078e0202 */
[----:B------:R-:W-:Y:S01]  /*464d0*/  PRMT R13, R132, 0x7632, R13 ;  /* 0x00007632840d7816 */ /* 0x000fe2000000000d */
[C---:B------:R-:W-:Y:S01]  /*464e0*/  IMAD.WIDE R6, R9.reuse, 0x2, R20 ;  /* 0x0000000209067825 */ /* 0x040fe200078e0214 */
[----:B------:R3:W-:Y:S03]  /*464f0*/  @P2 STG.E.U16 desc[UR60][R4.64], R29 ;  /* 0x0000001d04002986 */ /* 0x0007e6000c10153c */
[----:B------:R-:W-:Y:S01]  /*46500*/  IMAD.WIDE R8, R9, 0x2, R158 ;  /* 0x0000000209087825 */ /* 0x000fe200078e029e */
[----:B------:R-:W1:Y:S01]  /*46510*/  LDC R26, c[0x0][0x228] ;  /* 0x00008a00ff1a7b82 */ /* 0x000e620000000800 */
[----:B------:R-:W-:Y:S02]  /*46520*/  @P6 STG.E.U16 desc[UR60][R6.64], R132 ;  /* 0x0000008406006986 */ /* 0x000fe4000c10153c */
[----:B------:R-:W-:-:S02]  /*46530*/  VIADD R27, R3, 0x92 ;  /* 0x00000092031b7836 */ /* 0x000fc40000000000 */
[----:B------:R-:W-:-:S03]  /*46540*/  IMAD.WIDE R10, R15, 0x2, R20 ;  /* 0x000000020f0a7825 */ /* 0x000fc600078e0214 */
[----:B------:R-:W1:Y:S01]  /*46550*/  LDC R19, c[0x0][0x228] ;  /* 0x00008a00ff137b82 */ /* 0x000e620000000800 */
[----:B------:R2:W-:Y:S01]  /*46560*/  @P1 STG.E.U16 desc[UR60][R8.64], R13 ;  /* 0x0000000d08001986 */ /* 0x0005e2000c10153c */
[----:B---3--:R-:W-:Y:S01]  /*46570*/  PRMT R5, R136, 0x7632, R5 ;  /* 0x0000763288057816 */ /* 0x008fe20000000005 */
[----:B------:R-:W-:Y:S01]  /*46580*/  VIADD R2, R3, 0x93 ;  /* 0x0000009303027836 */ /* 0x000fe20000000000 */
[----:B------:R-:W-:Y:S01]  /*46590*/  ISETP.GE.AND P1, PT, R27, R16, PT ;  /* 0x000000101b00720c */ /* 0x000fe20003f26270 */
[----:B------:R3:W-:Y:S03]  /*465a0*/  @P5 STG.E.U16 desc[UR60][R10.64], R136 ;  /* 0x000000880a005986 */ /* 0x0007e6000c10153c */
[----:B------:R-:W1:Y:S01]  /*465b0*/  LDC R18, c[0x0][0x22c] ;  /* 0x00008b00ff127b82 */ /* 0x000e620000000800 */
[----:B--2---:R-:W-:Y:S01]  /*465c0*/  IMAD.WIDE R12, R15, 0x2, R158 ;  /* 0x000000020f0c7825 */ /* 0x004fe200078e029e */
[----:B------:R-:W-:-:S02]  /*465d0*/  ISETP.LT.AND P5, PT, R23, R24, !P1 ;  /* 0x000000181700720c */ /* 0x000fc40004fa1270 */
[----:B0-----:R-:W-:-:S04]  /*465e0*/  ISETP.GE.AND P2, PT, R2, R17, PT ;  /* 0x000000110200720c */ /* 0x001fc80003f46270 */
[----:B---3--:R-:W0:Y:S01]  /*465f0*/  LDC R10, c[0x0][0x22c] ;  /* 0x00008b00ff0a7b82 */ /* 0x008e220000000800 */
[----:B------:R2:W-:Y:S01]  /*46600*/  @P3 STG.E.U16 desc[UR60][R12.64], R5 ;  /* 0x000000050c003986 */ /* 0x0005e2000c10153c */
[----:B----4-:R-:W-:Y:S01]  /*46610*/  ISETP.LT.AND P3, PT, R156, R25, !P1 ;  /* 0x000000199c00720c */ /* 0x010fe20004f61270 */
[----:B------:R-:W-:-:S05]  /*46620*/  IMAD.IADD R7, R15, 0x1, R14 ;  /* 0x000000010f077824 */ /* 0x000fca00078e020e */
[----:B------:R-:W3:Y:S01]  /*46630*/  LDC R2, c[0x0][0x248] ;  /* 0x00009200ff027b82 */ /* 0x000ee20000000800 */
[----:B-1----:R-:W-:Y:S01]  /*46640*/  IMAD.IADD R11, R7, 0x1, R0 ;  /* 0x00000001070b7824 */ /* 0x002fe200078e0200 */
[----:B------:R-:W-:-:S06]  /*46650*/  PRMT R24, R133, 0x7632, R24 ;  /* 0x0000763285187816 */ /* 0x000fcc0000000018 */
[----:B------:R-:W1:Y:S01]  /*46660*/  LDC R28, c[0x0][0x228] ;  /* 0x00008a00ff1c7b82 */ /* 0x000e620000000800 */
[----:B--2---:R-:W-:-:S07]  /*46670*/  IMAD.WIDE R4, R7, 0x2, R20 ;  /* 0x0000000207047825 */ /* 0x004fce00078e0214 */
[----:B------:R-:W2:Y:S01]  /*46680*/  LDC R15, c[0x0][0x228] ;  /* 0x00008a00ff0f7b82 */ /* 0x000ea20000000800 */
[----:B------:R-:W-:-:S07]  /*46690*/  IMAD.WIDE R6, R7, 0x2, R158 ;  /* 0x0000000207067825 */ /* 0x000fce00078e029e */
[----:B------:R-:W4:Y:S01]  /*466a0*/  LDC R14, c[0x0][0x228] ;  /* 0x00008a00ff0e7b82 */ /* 0x000f220000000800 */
[----:B------:R-:W-:Y:S01]  /*466b0*/  ISETP.LT.AND P6, PT, R23, R26, !P2 ;  /* 0x0000001a1700720c */ /* 0x000fe200057c1270 */
[----:B------:R0:W-:Y:S06]  /*466c0*/  @P5 STG.E.U16 desc[UR60][R4.64], R133 ;  /* 0x0000008504005986 */ /* 0x0001ec000c10153c */
[----:B------:R-:W4:Y:S01]  /*466d0*/  LDC R0, c[0x0][0x248] ;  /* 0x00009200ff007b82 */ /* 0x000f220000000800 */
[----:B------:R3:W-:Y:S01]  /*466e0*/  @P3 STG.E.U16 desc[UR60][R6.64], R24 ;  /* 0x0000001806003986 */ /* 0x0007e2000c10153c */
[----:B------:R-:W-:Y:S01]  /*466f0*/  ISETP.LT.AND P3, PT, R156, R19, !P2 ;  /* 0x000000139c00720c */ /* 0x000fe20005761270 */
[----:B------:R-:W-:-:S02]  /*46700*/  VIADD R17, R3, 0x94 ;  /* 0x0000009403117836 */ /* 0x000fc40000000000 */
[----:B------:R-:W-:-:S03]  /*46710*/  IMAD.WIDE R8, R11, 0x2, R20 ;  /* 0x000000020b087825 */ /* 0x000fc600078e0214 */
[----:B------:R-:W4:Y:S01]  /*46720*/  LDC R12, c[0x0][0x22c] ;  /* 0x00008b00ff0c7b82 */ /* 0x000f220000000800 */
[----:B------:R-:W-:Y:S01]  /*46730*/  VIADD R27, R3, 0x95 ;  /* 0x00000095031b7836 */ /* 0x000fe20000000000 */
[----:B------:R-:W-:Y:S01]  /*46740*/  ISETP.GE.AND P1, PT, R17, R18, PT ;  /* 0x000000121100720c */ /* 0x000fe20003f26270 */
[----:B0-----:R-:W-:-:S05]  /*46750*/  IMAD.WIDE R4, R11, 0x2, R158 ;  /* 0x000000020b047825 */ /* 0x001fca00078e029e */
[----:B------:R-:W0:Y:S01]  /*46760*/  LDC R13, c[0x0][0x22c] ;  /* 0x00008b00ff0d7b82 */ /* 0x000e220000000800 */
[----:B---3--:R-:W-:Y:S01]  /*46770*/  PRMT R7, R137, 0x7632, R7 ;  /* 0x0000763289077816 */ /* 0x008fe20000000007 */
[----:B------:R3:W-:Y:S01]  /*46780*/  @P6 STG.E.U16 desc[UR60][R8.64], R137 ;  /* 0x0000008908006986 */ /* 0x0007e2000c10153c */
[----:B------:R-:W-:-:S05]  /*46790*/  ISETP.GE.AND P2, PT, R27, R10, PT ;  /* 0x0000000a1b00720c */ /* 0x000fca0003f46270 */
[----:B------:R-:W0:Y:S01]  /*467a0*/  LDC R16, c[0x0][0x228] ;  /* 0x00008a00ff107b82 */ /* 0x000e220000000800 */
[----:B-1----:R-:W-:Y:S01]  /*467b0*/  ISETP.LT.AND P5, PT, R23, R28, !P1 ;  /* 0x0000001c1700720c */ /* 0x002fe20004fa1270 */
[----:B------:R1:W-:Y:S01]  /*467c0*/  @P3 STG.E.U16 desc[UR60][R4.64], R7 ;  /* 0x0000000704003986 */ /* 0x0003e2000c10153c */
[----:B--2---:R-:W-:-:S05]  /*467d0*/  ISETP.LT.AND P1, PT, R156, R15, !P1 ;  /* 0x0000000f9c00720c */ /* 0x004fca0004f21270 */
[----:B------:R-:W2:Y:S01]  /*467e0*/  LDC R18, c[0x0][0x228] ;  /* 0x00008a00ff127b82 */ /* 0x000ea20000000800 */
[----:B---3--:R-:W-:Y:S01]  /*467f0*/  IMAD.IADD R9, R11, 0x1, R2 ;  /* 0x000000010b097824 */ /* 0x008fe200078e0202 */
[----:B----4-:R-:W-:-:S06]  /*46800*/  ISETP.LT.AND P3, PT, R23, R14, !P2 ;  /* 0x0000000e1700720c */ /* 0x010fcc0005761270 */
[----:B------:R-:W3:Y:S01]  /*46810*/  LDC R19, c[0x0][0x228] ;  /* 0x00008a00ff137b82 */ /* 0x000ee20000000800 */
[----:B------:R-:W-:-:S07]  /*46820*/  IMAD.IADD R11, R9, 0x1, R0 ;  /* 0x00000001090b7824 */ /* 0x000fce00078e0200 */
        /* <DEDUP_REMOVED lines=8> */
[----:B------:R-:W-:Y:S01]  /*468b0*/  IADD3 R15, R3, 0x96, RZ ;  /* 0x00000096030f7810 */ /* 0x000fe20007ffe0ff */
[----:B------:R-:W-:Y:S05]  /*468c0*/  @P5 STG.E.U16 desc[UR60][R6.64], R134 ;  /* 0x0000008606005986 */ /* 0x000fea000c10153c */
[----:B------:R-:W1:Y:S01]  /*468d0*/  LDC R10, c[0x0][0x248] ;  /* 0x00009200ff0a7b82 */ /* 0x000e620000000800 */
[----:B------:R3:W-:Y:S01]  /*468e0*/  @P1 STG.E.U16 desc[UR60][R8.64], R14 ;  /* 0x0000000e08001986 */ /* 0x0007e2000c10153c */
[----:B------:R-:W-:-:S03]  /*468f0*/  ISETP.GE.AND P1, PT, R15, R12, PT ;  /* 0x0000000c0f00720c */ /* 0x000fc60003f26270 */
[----:B------:R1:W-:Y:S01]  /*46900*/  @P3 STG.E.U16 desc[UR60][R4.64], R138 ;  /* 0x0000008a04003986 */ /* 0x0003e2000c10153c */
[----:B0-----:R-:W-:Y:S02]  /*46910*/  ISETP.GE.AND P3, PT, R0, R13, PT ;  /* 0x0000000d0000720c */ /* 0x001fe40003f66270 */
[----:B------:R-:W0:Y:S01]  /*46920*/  LDC R0, c[0x0][0x248] ;  /* 0x00009200ff007b82 */ /* 0x000e220000000800 */
[C---:B------:R-:W-:Y:S02]  /*46930*/  ISETP.LT.AND P6, PT, R23.reuse, R16, !P1 ;  /* 0x000000101700720c */ /* 0x040fe40004fc1270 */
[----:B--2---:R-:W-:-:S05]  /*46940*/  ISETP.LT.AND P5, PT, R23, R18, !P3 ;  /* 0x000000121700720c */ /* 0x004fca0005fa1270 */
[----:B---3--:R-:W2:Y:S01]  /*46950*/  LDC R14, c[0x0][0x22c] ;  /* 0x00008b00ff0e7b82 */ /* 0x008ea20000000800 */
[C---:B------:R-:W-:Y:S01]  /*46960*/  ISETP.LT.AND P1, PT, R156.reuse, R19, !P1 ;  /* 0x000000139c00720c */ /* 0x040fe20004f21270 */
[----:B----4-:R-:W-:Y:S01]  /*46970*/  IMAD.IADD R9, R11, 0x1, R2 ;  /* 0x000000010b097824 */ /* 0x010fe200078e0202 */
[----:B-1----:R-:W-:-:S05]  /*46980*/  ISETP.LT.AND P2, PT, R156, R17, !P2 ;  /* 0x000000119c00720c */ /* 0x002fca0005741270 */
[----:B------:R-:W1:Y:S08]  /*46990*/  LDC R18, c[0x0][0x228] ;  /* 0x00008a00ff127b82 */ /* 0x000e700000000800 */
[----:B------:R-:W3:Y:S01]  /*469a0*/  LDC R19, c[0x0][0x228] ;  /* 0x00008a00ff137b82 */ /* 0x000ee20000000800 */
[----:B------:R-:W-:-:S07]  /*469b0*/  ISETP.LT.AND P3, PT, R156, R25, !P3 ;  /* 0x000000199c00720c */ /* 0x000fce0005f61270 */
[----:B------:R-:W4:Y:S01]  /*469c0*/  LDC R2, c[0x0][0x248] ;  /* 0x00009200ff027b82 */ /* 0x000f220000000800 */
[----:B------:R-:W-:Y:S01]  /*469d0*/  PRMT R13, R138, 0x7632, R13 ;  /* 0x000076328a0d7816 */ /* 0x000fe2000000000d */
[----:B------:R-:W-:-:S06]  /*469e0*/  IMAD.WIDE R4, R11, 0x2, R158 ;  /* 0x000000020b047825 */ /* 0x000fcc00078e029e */
        /* <DEDUP_REMOVED lines=15> */
[----:B--2---:R-:W-:Y:S01]  /*46ae0*/  ISETP.GE.AND P1, PT, R27, R14, PT ;  /* 0x0000000e1b00720c */ /* 0x004fe20003f26270 */
[----:B------:R4:W-:Y:S02]  /*46af0*/  @P5 STG.E.U16 desc[UR60][R10.64], R139 ;  /* 0x0000008b0a005986 */ /* 0x0009e4000c10153c */
[----:B-1----:R-:W-:Y:S01]  /*46b00*/  IMAD.IADD R7, R15, 0x1, R0 ;  /* 0x000000010f077824 */ /* 0x002fe200078e0200 */
[----:B------:R-:W0:Y:S01]  /*46b10*/  LDC R26, c[0x0][0x228] ;  /* 0x00008a00ff1a7b82 */ /* 0x000e220000000800 */
[----:B------:R1:W-:Y:S01]  /*46b20*/  @P3 STG.E.U16 desc[UR60][R12.64], R5 ;  /* 0x000000050c003986 */ /* 0x0003e2000c10153c */
[----:B------:R-:W-:Y:S01]  /*46b30*/  ISETP.LT.AND P5, PT, R23, R18, !P1 ;  /* 0x000000121700720c */ /* 0x000fe20004fa1270 */
[----:B------:R-:W-:Y:S01]  /*46b40*/  VIADD R29, R3, 0x99 ;  /* 0x00000099031d7836 */ /* 0x000fe20000000000 */
[----:B---3--:R-:W-:-:S04]  /*46b50*/  ISETP.LT.AND P3, PT, R156, R19, !P1 ;  /* 0x000000139c00720c */ /* 0x008fc80004f61270 */
[----:B------:R-:W2:Y:S01]  /*46b60*/  LDC R15, c[0x0][0x228] ;  /* 0x00008a00ff0f7b82 */ /* 0x000ea20000000800 */
[----:B----4-:R-:W-:Y:S01]  /*46b70*/  IMAD.IADD R11, R7, 0x1, R2 ;  /* 0x00000001070b7824 */ /* 0x010fe200078e0202 */
[----:B------:R-:W-:-:S06]  /*46b80*/  ISETP.GE.AND P2, PT, R29, R16, PT ;  /* 0x000000101d00720c */ /* 0x000fcc0003f46270 */
[----:B------:R-:W3:Y:S01]  /*46b90*/  LDC R0, c[0x0][0x248] ;  /* 0x00009200ff007b82 */ /* 0x000ee20000000800 */
[----:B-1----:R-:W-:-:S07]  /*46ba0*/  IMAD.WIDE R4, R7, 0x2, R20 ;  /* 0x0000000207047825 */ /* 0x002fce00078e0214 */
[----:B------:R-:W1:Y:S01]  /*46bb0*/  LDC R10, c[0x0][0x22c] ;  /* 0x00008b00ff0a7b82 */ /* 0x000e620000000800 */
[----:B------:R-:W-:Y:S01]  /*46bc0*/  IMAD.WIDE R6, R7, 0x2, R158 ;  /* 0x0000000207067825 */ /* 0x000fe200078e029e */
[----:B------:R-:W-:-:S06]  /*46bd0*/  PRMT R18, R140, 0x7632, R18 ;  /* 0x000076328c127816 */ /* 0x000fcc0000000012 */
[----:B------:R-:W4:Y:S01]  /*46be0*/  LDC R14, c[0x0][0x228] ;  /* 0x00008a00ff0e7b82 */ /* 0x000f220000000800 */
[----:B------:R-:W-:Y:S01]  /*46bf0*/  VIADD R16, R3, 0x9a ;  /* 0x0000009a03107836 */ /* 0x000fe20000000000 */
[----:B------:R-:W-:-:S06]  /*46c00*/  ISETP.LT.AND P6, PT, R23, R24, !P2 ;  /* 0x000000181700720c */ /* 0x000fcc00057c1270 */
[----:B------:R-:W4:Y:S01]  /*46c10*/  LDC R2, c[0x0][0x248] ;  /* 0x00009200ff027b82 */ /* 0x000f220000000800 */
[----:B------:R2:W-:Y:S01]  /*46c20*/  @P5 STG.E.U16 desc[UR60][R4.64], R140 ;  /* 0x0000008c04005986 */ /* 0x0005e2000c10153c */
[----:B------:R-:W-:-:S03]  /*46c30*/  ISETP.GE.AND P1, PT, R16, R17, PT ;  /* 0x000000111000720c */ /* 0x000fc60003f26270 */
[----:B------:R2:W-:Y:S03]  /*46c40*/  @P3 STG.E.U16 desc[UR60][R6.64], R18 ;  /* 0x0000001206003986 */ /* 0x0005e6000c10153c */
[----:B------:R-:W4:Y:S01]  /*46c50*/  LDC R12, c[0x0][0x22c] ;  /* 0x00008b00ff0c7b82 */ /* 0x000f220000000800 */
[----:B------:R-:W-:Y:S01]  /*46c60*/  ISETP.LT.AND P3, PT, R156, R25, !P2 ;  /* 0x000000199c00720c */ /* 0x000fe20005761270 */
[----:B------:R-:W-:Y:S01]  /*46c70*/  IMAD.WIDE R8, R11, 0x2, R20 ;  /* 0x000000020b087825 */ /* 0x000fe200078e0214 */
[----:B0-----:R-:W-:-:S05]  /*46c80*/  ISETP.LT.AND P5, PT, R23, R26, !P1 ;  /* 0x0000001a1700720c */ /* 0x001fca0004fa1270 */
[----:B------:R-:W0:Y:S01]  /*46c90*/  LDC R16, c[0x0][0x228] ;  /* 0x00008a00ff107b82 */ /* 0x000e220000000800 */
[----:B------:R-:W-:Y:S01]  /*46ca0*/  VIADD R27, R3, 0x9b ;  /* 0x0000009b031b7836 */ /* 0x000fe20000000000 */
[----:B--2---:R-:W-:Y:S01]  /*46cb0*/  ISETP.LT.AND P1, PT, R156, R15, !P1 ;  /* 0x0000000f9c00720c */ /* 0x004fe20004f21270 */
[----:B------:R-:W-:Y:S01]  /*46cc0*/  IMAD.WIDE R4, R11, 0x2, R158 ;  /* 0x000000020b047825 */ /* 0x000fe200078e029e */
[----:B------:R-:W-:-:S04]  /*46cd0*/  PRMT R7, R144, 0x7632, R7 ;  /* 0x0000763290077816 */ /* 0x000fc80000000007 */
[----:B------:R-:W2:Y:S01]  /*46ce0*/  LDC R13, c[0x0][0x22c] ;  /* 0x00008b00ff0d7b82 */ /* 0x000ea20000000800 */
[----:B------:R3:W-:Y:S01]  /*46cf0*/  @P6 STG.E.U16 desc[UR60][R8.64], R144 ;  /* 0x0000009008006986 */ /* 0x0007e2000c10153c */
[----:B-1----:R-:W-:-:S06]  /*46d00*/  ISETP.GE.AND P2, PT, R27, R10, PT ;  /* 0x0000000a1b00720c */ /* 0x002fcc0003f46270 */
[----:B------:R-:W1:Y:S01]  /*46d10*/  LDC R17, c[0x0][0x228] ;  /* 0x00008a00ff117b82 */ /* 0x000e620000000800 */
[----:B------:R4:W-:Y:S01]  /*46d20*/  @P3 STG.E.U16 desc[UR60][R4.64], R7 ;  /* 0x0000000704003986 */ /* 0x0009e2000c10153c */
[----:B---3--:R-:W-:-:S06]  /*46d30*/  IMAD.IADD R9, R11, 0x1, R0 ;  /* 0x000000010b097824 */ /* 0x008fcc00078e0200 */
[----:B------:R-:W3:Y:S01]  /*46d40*/  LDC R18, c[0x0][0x228] ;  /* 0x00008a00ff127b82 */ /* 0x000ee20000000800 */
[----:B----4-:R-:W-:Y:S01]  /*46d50*/  ISETP.LT.AND P3, PT, R23, R14, !P2 ;  /* 0x0000000e1700720c */ /* 0x010fe20005761270 */
[----:B------:R-:W-:Y:S01]  /*46d60*/  IMAD.IADD R11, R9, 0x1, R2 ;  /* 0x00000001090b7824 */ /* 0x000fe200078e0202 */
[----:B------:R-:W-:Y:S01]  /*46d70*/  PRMT R14, R141, 0x7632, R14 ;  /* 0x000076328d0e7816 */ /* 0x000fe2000000000e */
[----:B------:R-:W-:-:S04]  /*46d80*/  IMAD.WIDE R6, R9, 0x2, R20 ;  /* 0x0000000209067825 */ /* 0x000fc800078e0214 */
[----:B------:R-:W4:Y:S01]  /*46d90*/  LDC R19, c[0x0][0x228] ;  /* 0x00008a00ff137b82 */ /* 0x000f220000000800 */
[----:B------:R-:W-:Y:S01]  /*46da0*/  IMAD.WIDE R8, R9, 0x2, R158 ;  /* 0x0000000209087825 */ /* 0x000fe200078e029e */
[----:B------:R-:W-:Y:S03]  /*46db0*/  @P5 STG.E.U16 desc[UR60][R6.64], R141 ;  /* 0x0000008d06005986 */ /* 0x000fe6000c10153c */
[----:B------:R-:W-:-:S03]  /*46dc0*/  VIADD R15, R3, 0x9c ;  /* 0x0000009c030f7836 */ /* 0x000fc60000000000 */
[----:B------:R-:W4:Y:S01]  /*46dd0*/  LDC R0, c[0x0][0x248] ;  /* 0x00009200ff007b82 */ /* 0x000f220000000800 */
[----:B------:R4:W-:Y:S01]  /*46de0*/  @P1 STG.E.U16 desc[UR60][R8.64], R14 ;  /* 0x0000000e08001986 */ /* 0x0009e2000c10153c */
[----:B------:R-:W-:Y:S01]  /*46df0*/  ISETP.GE.AND P1, PT, R15, R12, PT ;  /* 0x0000000c0f00720c */ /* 0x000fe20003f26270 */
[----:B------:R-:W-:-:S05]  /*46e00*/  IMAD.WIDE R4, R11, 0x2, R20 ;  /* 0x000000020b047825 */ /* 0x000fca00078e0214 */
[----:B------:R-:W4:Y:S01]  /*46e10*/  LDC R25, c[0x0][0x228] ;  /* 0x00008a00ff197b82 */ /* 0x000f220000000800 */
[----:B------:R-:W-:Y:S01]  /*46e20*/  VIADD R10, R3, 0x9d ;  /* 0x0000009d030a7836 */ /* 0x000fe20000000000 */
[----:B0-----:R-:W-:-:S06]  /*46e30*/  ISETP.LT.AND P6, PT, R23, R16, !P1 ;  /* 0x000000101700720c */ /* 0x001fcc0004fc1270 */
[----:B------:R-:W0:Y:S01]  /*46e40*/  LDC R2, c[0x0][0x248] ;  /* 0x00009200ff027b82 */ /* 0x000e220000000800 */
[----:B------:R4:W-:Y:S01]  /*46e50*/  @P3 STG.E.U16 desc[UR60][R4.64], R145 ;  /* 0x0000009104003986 */ /* 0x0009e2000c10153c */
[----:B--2---:R-:W-:-:S06]  /*46e60*/  ISETP.GE.AND P3, PT, R10, R13, PT ;  /* 0x0000000d0a00720c */ /* 0x004fcc0003f66270 */
[----:B------:R-:W2:Y:S01]  /*46e70*/  LDC R16, c[0x0][0x22c] ;  /* 0x00008b00ff107b82 */ /* 0x000ea20000000800 */
[C---:B-1----:R-:W-:Y:S02]  /*46e80*/  ISETP.LT.AND P2, PT, R156.reuse, R17, !P2 ;  /* 0x000000119c00720c */ /* 0x042fe40005741270 */
[----:B---3--:R-:W-:Y:S02]  /*46e90*/  ISETP.LT.AND P5, PT, R23, R18, !P3 ;  /* 0x000000121700720c */ /* 0x008fe40005fa1270 */
[----:B----4-:R-:W-:-:S03]  /*46ea0*/  ISETP.LT.AND P1, PT, R156, R19, !P1 ;  /* 0x000000139c00720c */ /* 0x010fc60004f21270 */
[----:B------:R-:W1:Y:S01]  /*46eb0*/  LDC R14, c[0x0][0x248] ;  /* 0x00009200ff0e7b82 */ /* 0x000e620000000800 */
        /* <DEDUP_REMOVED lines=9> */
[C---:B0-----:R-:W-:Y:S02]  /*46f50*/  IMAD.IADD R15, R9.reuse, 0x1, R2 ;  /* 0x00000001090f7824 */ /* 0x041fe400078e0202 */
[----:B------:R-:W0:Y:S01]  /*46f60*/  LDC R0, c[0x0][0x248] ;  /* 0x00009200ff007b82 */ /* 0x000e220000000800 */
[----:B------:R-:W-:Y:S01]  /*46f70*/  IMAD.WIDE R8, R9, 0x2, R158 ;  /* 0x0000000209087825 */ /* 0x000fe200078e029e */
[----:B------:R-:W-:Y:S03]  /*46f80*/  @P2 STG.E.U16 desc[UR60][R4.64], R13 ;  /* 0x0000000d04002986 */ /* 0x000fe6000c10153c */
[----:B------:R-:W-:-:S03]  /*46f90*/  VIADD R27, R3, 0x9e ;  /* 0x0000009e031b7836 */ /* 0x000fc60000000000 */
[----:B------:R-:W0:Y:S01]  /*46fa0*/  LDC R19, c[0x0][0x228] ;  /* 0x00008a00ff137b82 */ /* 0x000e220000000800 */
[----:B------:R1:W-:Y:S07]  /*46fb0*/  @P6 STG.E.U16 desc[UR60][R6.64], R142 ;  /* 0x0000008e06006986 */ /* 0x0003ee000c10153c */
[----:B------:R-:W0:Y:S01]  /*46fc0*/  LDC R25, c[0x0][0x228] ;  /* 0x00008a00ff197b82 */ /* 0x000e220000000800 */
[----:B------:R-:W-:Y:S01]  /*46fd0*/  @P1 STG.E.U16 desc[UR60][R8.64], R26 ;  /* 0x0000001a08001986 */ /* 0x000fe2000c10153c */
[----:B--2---:R-:W-:Y:S01]  /*46fe0*/  ISETP.GE.AND P1, PT, R27, R16, PT ;  /* 0x000000101b00720c */ /* 0x004fe20003f26270 */
[----:B------:R-:W-:-:S04]  /*46ff0*/  IMAD.WIDE R10, R15, 0x2, R20 ;  /* 0x000000020f0a7825 */ /* 0x000fc800078e0214 */
[----:B------:R-:W-:Y:S01]  /*47000*/  VIADD R2, R3, 0x9f ;  /* 0x0000009f03027836 */ /* 0x000fe20000000000 */
[----:B------:R-:W2:Y:S01]  /*47010*/  LDC R16, c[0x0][0x22c] ;  /* 0x00008b00ff107b82 */ /* 0x000ea20000000800 */
[----:B------:R-:W-:Y:S01]  /*47020*/  @P5 STG.E.U16 desc[UR60][R10.64], R146 ;  /* 0x000000920a005986 */ /* 0x000fe2000c10153c */
[----:B-1----:R-:W-:Y:S01]  /*47030*/  IMAD.IADD R7, R15, 0x1, R14 ;  /* 0x000000010f077824 */ /* 0x002fe200078e020e */
[----:B----4-:R-:W-:Y:S02]  /*47040*/  ISETP.LT.AND P5, PT, R23, R18, !P1 ;  /* 0x000000121700720c */ /* 0x010fe40004fa1270 */
[----:B---3--:R-:W-:Y:S01]  /*47050*/  ISETP.GE.AND P2, PT, R2, R17, PT ;  /* 0x000000110200720c */ /* 0x008fe20003f46270 */
[----:B------:R-:W-:Y:S01]  /*47060*/  IMAD.WIDE R12, R15, 0x2, R158 ;  /* 0x000000020f0c7825 */ /* 0x000fe200078e029e */
[----:B------:R-:W-:Y:S01]  /*47070*/  PRMT R5, R146, 0x7632, R5 ;  /* 0x0000763292057816 */ /* 0x000fe20000000005 */
[----:B------:R-:W1:Y:S01]  /*47080*/  LDC R14, c[0x0][0x22c] ;  /* 0x00008b00ff0e7b82 */ /* 0x000e620000000800 */
[----:B------:R-:W-:-:S07]  /*47090*/  ISETP.LT.AND P6, PT, R23, R24, !P2 ;  /* 0x000000181700720c */ /* 0x000fce00057c1270 */
[----:B------:R-:W3:Y:S01]  /*470a0*/  LDC R18, c[0x0][0x228] ;  /* 0x00008a00ff127b82 */ /* 0x000ee20000000800 */
[----:B------:R4:W-:Y:S07]  /*470b0*/  @P3 STG.E.U16 desc[UR60][R12.64], R5 ;  /* 0x000000050c003986 */ /* 0x0009ee000c10153c */
[----:B------:R-:W3:Y:S01]  /*470c0*/  LDC R2, c[0x0][0x248] ;  /* 0x00009200ff027b82 */ /* 0x000ee20000000800 */
[----:B0-----:R-:W-:-:S07]  /*470d0*/  ISETP.LT.AND P1, PT, R156, R19, !P1 ;  /* 0x000000139c00720c */ /* 0x001fce0004f21270 */
[----:B------:R-:W0:Y:S01]  /*470e0*/  LDC R17, c[0x0][0x228] ;  /* 0x00008a00ff117b82 */ /* 0x000e220000000800 */
        /* <DEDUP_REMOVED lines=13> */
[----:B-1----:R-:W-:Y:S02]  /*471c0*/  PRMT R5, R147, 0x7632, R5 ;  /* 0x0000763293057816 */ /* 0x002fe40000000005 */
[----:B------:R-:W1:Y:S01]  /*471d0*/  LDC R16, c[0x0][0x228] ;  /* 0x00008a00ff107b82 */ /* 0x000e620000000800 */
[----:B------:R-:W-:Y:S01]  /*471e0*/  VIADD R25, R3, 0xa1 ;  /* 0x000000a103197836 */ /* 0x000fe20000000000 */
[----:B------:R2:W-:Y:S06]  /*471f0*/  @P1 STG.E.U16 desc[UR60][R6.64], R26 ;  /* 0x0000001a06001986 */ /* 0x0005ec000c10153c */
[----:B------:R-:W1:Y:S01]  /*47200*/  LDC R15, c[0x0][0x22c] ;  /* 0x00008b00ff0f7b82 */ /* 0x000e620000000800 */
[----:B------:R-:W-:Y:S01]  /*47210*/  @P6 STG.E.U16 desc[UR60][R8.64], R147 ;  /* 0x0000009308006986 */ /* 0x000fe2000c10153c */
[----:B------:R-:W-:-:S03]  /*47220*/  ISETP.GE.AND P1, PT, R25, R14, PT ;  /* 0x0000000e1900720c */ /* 0x000fc60003f26270 */
[----:B------:R4:W-:Y:S03]  /*47230*/  @P3 STG.E.U16 desc[UR60][R10.64], R5 ;  /* 0x000000050a003986 */ /* 0x0009e6000c10153c */
[----:B------:R-:W1:Y:S01]  /*47240*/  LDC R19, c[0x0][0x228] ;  /* 0x00008a00ff137b82 */ /* 0x000e620000000800 */
[----:B---3--:R-:W-:Y:S01]  /*47250*/  ISETP.LT.AND P3, PT, R23, R18, !P2 ;  /* 0x000000121700720c */ /* 0x008fe20005761270 */
[----:B--2---:R-:W-:Y:S01]  /*47260*/  IMAD.IADD R7, R13, 0x1, R2 ;  /* 0x000000010d077824 */ /* 0x004fe200078e0202 */
[----:B0-----:R-:W-:Y:S02]  /*47270*/  ISETP.LT.AND P2, PT, R156, R17, !P2 ;  /* 0x000000119c00720c */ /* 0x001fe40005741270 */
[----:B----4-:R-:W-:-:S03]  /*47280*/  ISETP.LT.AND P5, PT, R23, R24, !P1 ;  /* 0x000000181700720c */ /* 0x010fc60004fa1270 */
[----:B------:R-:W0:Y:S01]  /*47290*/  LDC R2, c[0x0][0x248] ;  /* 0x00009200ff027b82 */ /* 0x000e220000000800 */
        /* <DEDUP_REMOVED lines=15> */
[----:B-1----:R-:W-:-:S02]  /*47390*/  ISETP.LT.AND P5, PT, R23, R16, !P3 ;  /* 0x000000101700720c */ /* 0x002fc40005fa1270 */
[----:B------:R-:W-:Y:S02]  /*473a0*/  ISETP.GE.AND P2, PT, R10, R15, PT ;  /* 0x0000000f0a00720c */ /* 0x000fe40003f46270 */
[C---:B------:R-:W-:Y:S02]  /*473b0*/  ISETP.LT.AND P1, PT, R156.reuse, R19, !P1 ;  /* 0x000000139c00720c */ /* 0x040fe40004f21270 */
[----:B------:R-:W1:Y:S08]  /*473c0*/  LDC R15, c[0x0][0x22c] ;  /* 0x00008b00ff0f7b82 */ /* 0x000e700000000800 */
[----:B------:R-:W1:Y:S01]  /*473d0*/  LDC R16, c[0x0][0x228] ;  /* 0x00008a00ff107b82 */ /* 0x000e620000000800 */
[----:B0-----:R-:W-:Y:S01]  /*473e0*/  IMAD.IADD R9, R13, 0x1, R2 ;  /* 0x000000010d097824 */ /* 0x001fe200078e0202 */
[----:B--2---:R-:W-:-:S06]  /*473f0*/  ISETP.LT.AND P6, PT, R156, R17, !P3 ;  /* 0x000000119c00720c */ /* 0x004fcc0005fc1270 */
[----:B------:R-:W0:Y:S01]  /*47400*/  LDC R19, c[0x0][0x228] ;  /* 0x00008a00ff137b82 */ /* 0x000e220000000800 */
        /* <DEDUP_REMOVED lines=20> */
[----:B-1----:R-:W-:Y:S01]  /*47550*/  ISETP.LT.AND P6, PT, R23, R16, !P1 ;  /* 0x000000101700720c */ /* 0x002fe20004fc1270 */
[----:B------:R-:W1:Y:S02]  /*47560*/  LDC R18, c[0x0][0x228] ;  /* 0x00008a00ff127b82 */ /* 0x000e640000000800 */
[----:B------:R4:W-:Y:S01]  /*47570*/  @P3 STG.E.U16 desc[UR60][R10.64], R153 ;  /* 0x000000990a003986 */ /* 0x0009e2000c10153c */
[----:B------:R-:W-:-:S02]  /*47580*/  ISETP.GE.AND P3, PT, R0, R15, PT ;  /* 0x0000000f0000720c */ /* 0x000fc40003f66270 */
[----:B0-----:R-:W-:-:S03]  /*47590*/  ISETP.LT.AND P2, PT, R156, R19, !P2 ;  /* 0x000000139c00720c */ /* 0x001fc60005741270 */
[----:B------:R-:W0:Y:S01]  /*475a0*/  LDC R16, c[0x0][0x22c] ;  /* 0x00008b00ff107b82 */ /* 0x000e220000000800 */
        /* <DEDUP_REMOVED lines=22> */
[----:B-1----:R-:W-:Y:S02]  /*47710*/  PRMT R5, R154, 0x7632, R5 ;  /* 0x000076329a057816 */ /* 0x002fe40000000005 */
[----:B------:R-:W1:Y:S01]  /*47720*/  LDC R14, c[0x0][0x228] ;  /* 0x00008a00ff0e7b82 */ /* 0x000e620000000800 */
[----:B------:R3:W-:Y:S01]  /*47730*/  @P5 STG.E.U16 desc[UR60][R10.64], R154 ;  /* 0x0000009a0a005986 */ /* 0x0007e2000c10153c */
[----:B----4-:R-:W-:-:S06]  /*47740*/  IMAD.WIDE R12, R15, 0x2, R158 ;  /* 0x000000020f0c7825 */ /* 0x010fcc00078e029e */
[----:B------:R-:W4:Y:S01]  /*47750*/  LDC R25, c[0x0][0x228] ;  /* 0x00008a00ff197b82 */ /* 0x000f220000000800 */
[----:B0-----:R-:W-:Y:S01]  /*47760*/  ISETP.GE.AND P1, PT, R27, R16, PT ;  /* 0x000000101b00720c */ /* 0x001fe20003f26270 */
        /* <DEDUP_REMOVED lines=8> */
[----:B0-----:R-:W-:Y:S01]  /*477f0*/  IMAD.WIDE R4, R7, 0x2, R20 ;  /* 0x0000000207047825 */ /* 0x001fe200078e0214 */
[----:B------:R-:W-:-:S06]  /*47800*/  PRMT R13, R151, 0x7632, R13 ;  /* 0x00007632970d7816 */ /* 0x000fcc000000000d */
[----:B------:R-:W0:Y:S01]  /*47810*/  LDC R0, c[0x0][0x248] ;  /* 0x00009200ff007b82 */ /* 0x000e220000000800 */
        /* <DEDUP_REMOVED lines=10> */
[----:B-1----:R-:W-:Y:S01]  /*478c0*/  ISETP.LT.AND P5, PT, R23, R14, !P3 ;  /* 0x0000000e1700720c */ /* 0x002fe20005fa1270 */
[----:B------:R-:W-:Y:S01]  /*478d0*/  VIADD R25, R3, 0xa9 ;  /* 0x000000a903197836 */ /* 0x000fe20000000000 */
[----:B------:R-:W1:Y:S08]  /*478e0*/  LDC R12, c[0x0][0x22c] ;  /* 0x00008b00ff0c7b82 */ /* 0x000e700000000800 */
[----:B------:R-:W1:Y:S01]  /*478f0*/  LDC R14, c[0x0][0x22c] ;  /* 0x00008b00ff0e7b82 */ /* 0x000e620000000800 */
[----:B--2---:R-:W-:Y:S01]  /*47900*/  ISETP.GE.AND P2, PT, R25, R10, PT ;  /* 0x0000000a1900720c */ /* 0x004fe20003f46270 */
[----:B0-----:R-:W-:Y:S01]  /*47910*/  IMAD.IADD R13, R11, 0x1, R0 ;  /* 0x000000010b0d7824 */ /* 0x001fe200078e0200 */
[----:B---3--:R-:W-:-:S05]  /*47920*/  ISETP.LT.AND P6, PT, R156, R15, !P3 ;  /* 0x0000000f9c00720c */ /* 0x008fca0005fc1270 */
[----:B------:R-:W0:Y:S01]  /*47930*/  LDC R18, c[0x0][0x228] ;  /* 0x00008a00ff127b82 */ /* 0x000e220000000800 */
        /* <DEDUP_REMOVED lines=25> */
[----:B---3--:R-:W-:-:S03]  /*47ad0*/  ISETP.LT.AND P1, PT, R156, R19, !P1 ;  /* 0x000000139c00720c */ /* 0x008fc60004f21270 */
[----:B------:R-:W0:Y:S01]  /*47ae0*/  LDC R24, c[0x0][0x228] ;  /* 0x00008a00ff187b82 */ /* 0x000e220000000800 */
[----:B------:R-:W-:Y:S01]  /*47af0*/  ISETP.LT.AND P2, PT, R156, R17, !P2 ;  /* 0x000000119c00720c */ /* 0x000fe20005741270 */
[----:B----4-:R-:W-:-:S06]  /*47b00*/  IMAD.IADD R9, R15, 0x1, R0 ;  /* 0x000000010f097824 */ /* 0x010fcc00078e0200 */
        /* <DEDUP_REMOVED lines=65> */
[----:B------:R-:W-:Y:S01]  /*47f20*/  IMAD.WIDE R8, R13, 0x2, R158 ;  /* 0x000000020d087825 */ /* 0x000fe200078e029e */
[----:B------:R-:W-:-:S06]  /*47f30*/  IADD3 R25, R3, 0xb1, RZ ;  /* 0x000000b103197810 */ /* 0x000fcc0007ffe0ff */
[----:B------:R-:W3:Y:S01]  /*47f40*/  LDC R24, c[0x0][0x228] ;  /* 0x00008a00ff187b82 */ /* 0x000ee20000000800 */
[----:B------:R-:W-:Y:S01]  /*47f50*/  IMAD.WIDE R4, R11, 0x2, R20 ;  /* 0x000000020b047825 */ /* 0x000fe200078e0214 */
[----:B------:R-:W-:Y:S03]  /*47f60*/  @P5 STG.E.U16 desc[UR60][R6.64], R163 ;  /* 0x000000a306005986 */ /* 0x000fe6000c10153c */
[----:B------:R-:W-:-:S03]  /*47f70*/  VIADD R17, R3, 0xb0 ;  /* 0x000000b003117836 */ /* 0x000fc60000000000 */
[----:B------:R-:W3:Y:S01]  /*47f80*/  LDC R10, c[0x0][0x248] ;  /* 0x00009200ff0a7b82 */ /* 0x000ee20000000800 */
[----:B------:R3:W-:Y:S01]  /*47f90*/  @P1 STG.E.U16 desc[UR60][R8.64], R16 ;  /* 0x0000001008001986 */ /* 0x0007e2000c10153c */
[----:B0-----:R-:W-:-:S03]  /*47fa0*/  ISETP.GE.AND P1, PT, R17, R12, PT ;  /* 0x0000000c1100720c */ /* 0x001fc60003f26270 */
[----:B------:R0:W-:Y:S01]  /*47fb0*/  @P3 STG.E.U16 desc[UR60][R4.64], R167 ;  /* 0x000000a704003986 */ /* 0x0001e2000c10153c */
[----:B-1----:R-:W-:Y:S02]  /*47fc0*/  ISETP.GE.AND P3, PT, R25, R14, PT ;  /* 0x0000000e1900720c */ /* 0x002fe40003f66270 */
        /* <DEDUP_REMOVED lines=24> */
[----:B-1----:R-:W-:-:S02]  /*48150*/  ISETP.GE.AND P1, PT, R27, R14, PT ;  /* 0x0000000e1b00720c */ /* 0x002fc40003f26270 */
[----:B--2---:R-:W-:-:S04]  /*48160*/  ISETP.LT.AND P3, PT, R156, R13, !P3 ;  /* 0x0000000d9c00720c */ /* 0x004fc80005f61270 */
        /* <DEDUP_REMOVED lines=163> */
[C---:B------:R-:W-:Y:S02]  /*48ba0*/  VIADD R15, R3.reuse, 0xbe ;  /* 0x000000be030f7836 */ /* 0x040fe40000000000 */
[----:B------:R-:W-:Y:S01]  /*48bb0*/  VIADD R0, R3, 0xbf ;  /* 0x000000bf03007836 */ /* 0x000fe20000000000 */
[----:B------:R-:W-:Y:S04]  /*48bc0*/  @P5 STG.E.U16 desc[UR60][R6.64], R178 ;  /* 0x000000b206005986 */ /* 0x000fe8000c10153c */
        /* <DEDUP_REMOVED lines=174> */
[----:B------:R-:W-:Y:S02]  /*496b0*/  ISETP.LT.AND P1, PT, R156, R19, !P1 ;  /* 0x000000139c00720c */ /* 0x000fe40004f21270 */
[----:B------:R-:W1:Y:S08]  /*496c0*/  LDC R15, c[0x0][0x22c] ;  /* 0x00008b00ff0f7b82 */ /* 0x000e700000000800 */
[----:B------:R-:W1:Y:S01]  /*496d0*/  LDC R16, c[0x0][0x228] ;  /* 0x00008a00ff107b82 */ /* 0x000e620000000800 */
[----:B0-----:R-:W-:-:S07]  /*496e0*/  IADD3 R9, R13, R2, RZ ;  /* 0x000000020d097210 */ /* 0x001fce0007ffe0ff */
[----:B------:R-:W0:Y:S01]  /*496f0*/  LDC R19, c[0x0][0x228] ;  /* 0x00008a00ff137b82 */ /* 0x000e220000000800 */
[----:B--2---:R-:W-:Y:S01]  /*49700*/  ISETP.LT.AND P6, PT, R156, R17, !P3 ;  /* 0x000000119c00720c */ /* 0x004fe20005fc1270 */
[----:B------:R-:W-:-:S06]  /*49710*/  IMAD.WIDE R4, R13, 0x2, R158 ;  /* 0x000000020d047825 */ /* 0x000fcc00078e029e */
[----:B------:R-:W2:Y:S01]  /*49720*/  LDC R24, c[0x0][0x228] ;  /* 0x00008a00ff187b82 */ /* 0x000ea20000000800 */
[----:B------:R-:W-:Y:S02]  /*49730*/  PRMT R7, R196, 0x7632, R7 ;  /* 0x00007632c4077816 */ /* 0x000fe40000000007 */
[----:B---3--:R-:W-:-:S05]  /*49740*/  ISETP.LT.AND P3, PT, R23, R18, !P2 ;  /* 0x000000121700720c */ /* 0x008fca0005761270 */
        /* <DEDUP_REMOVED lines=191> */
[----:B------:R-:W3:Y:S08]  /*4a340*/  LDC R16, c[0x0][0x22c] ;  /* 0x00008b00ff107b82 */ /* 0x000ef00000000800 */
[----:B------:R-:W4:Y:S08]  /*4a350*/  LDC R18, c[0x0][0x228] ;  /* 0x00008a00ff127b82 */ /* 0x000f300000000800 */
[----:B------:R-:W4:Y:S01]  /*4a360*/  LDC R19, c[0x0][0x228] ;  /* 0x00008a00ff137b82 */ /* 0x000f220000000800 */
[----:B------:R-:W-:Y:S01]  /*4a370*/  ISETP.LT.AND P5, PT, R23, R24, !P3 ;  /* 0x000000181700720c */ /* 0x000fe20005fa1270 */
[----:B0-----:R-:W-:Y:S01]  /*4a380*/  IMAD.WIDE R4, R11, 0x2, R158 ;  /* 0x000000020b047825 */ /* 0x001fe200078e029e */
[----:B------:R-:W-:-:S05]  /*4a390*/  PRMT R26, R207, 0x7632, R26 ;  /* 0x00007632cf1a7816 */ /* 0x000fca000000001a */
[----:B------:R-:W0:Y:S01]  /*4a3a0*/  LDC R2, c[0x0][0x248] ;  /* 0x00009200ff027b82 */ /* 0x000e220000000800 */
[----:B------:R-:W-:Y:S01]  /*4a3b0*/  IMAD.WIDE R6, R9, 0x2, R20 ;  /* 0x0000000209067825 */ /* 0x000fe200078e0214 */
[----:B------:R-:W-:-:S03]  /*4a3c0*/  PRMT R11, R208, 0x7632, R11 ;  /* 0x00007632d00b7816 */ /* 0x000fc6000000000b */
[----:B------:R-:W-:-:S03]  /*4a3d0*/  IMAD.IADD R15, R9, 0x1, R10 ;  /* 0x00000001090f7824 */ /* 0x000fc600078e020a */
[----:B------:R-:W0:Y:S01]  /*4a3e0*/  LDC R24, c[0x0][0x228] ;  /* 0x00008a00ff187b82 */ /* 0x000e220000000800 */
[----:B------:R-:W-:Y:S01]  /*4a3f0*/  IMAD.WIDE R8, R9, 0x2, R158 ;  /* 0x0000000209087825 */ /* 0x000fe200078e029e */
[----:B------:R3:W-:Y:S06]  /*4a400*/  @P2 STG.E.U16 desc[UR60][R4.64], R26 ;  /* 0x0000001a04002986 */ /* 0x0007ec000c10153c */
[----:B------:R-:W0:Y:S01]  /*4a410*/  LDC R25, c[0x0][0x228] ;  /* 0x00008a00ff197b82 */ /* 0x000e220000000800 */
[C---:B------:R-:W-:Y:S01]  /*4a420*/  VIADD R27, R3.reuse, 0xda ;  /* 0x000000da031b7836 */ /* 0x040fe20000000000 */
[----:B------:R4:W-:Y:S01]  /*4a430*/  @P6 STG.E.U16 desc[UR60][R6.64], R208 ;  /* 0x000000d006006986 */ /* 0x0009e2000c10153c */
[----:B-1----:R-:W-:Y:S01]  /*4a440*/  ISETP.LT.AND P3, PT, R156, R13, !P3 ;  /* 0x0000000d9c00720c */ /* 0x002fe20005f61270 */
[----:B------:R-:W-:-:S02]  /*4a450*/  VIADD R29, R3, 0xdb ;  /* 0x000000db031d7836 */ /* 0x000fc40000000000 */
[----:B------:R1:W-:Y:S02]  /*4a460*/  @P1 STG.E.U16 desc[UR60][R8.64], R11 ;  /* 0x0000000b08001986 */ /* 0x0003e4000c10153c */
[----:B------:R-:W0:Y:S01]  /*4a470*/  LDC R17, c[0x0][0x22c] ;  /* 0x00008b00ff117b82 */ /* 0x000e220000000800 */
[----:B--2---:R-:W-:Y:S02]  /*4a480*/  ISETP.GE.AND P1, PT, R27, R14, PT ;  /* 0x0000000e1b00720c */ /* 0x004fe40003f26270 */
[----:B---3--:R-:W-:Y:S01]  /*4a490*/  ISETP.GE.AND P2, PT, R29, R16, PT ;  /* 0x000000101d00720c */ /* 0x008fe20003f46270 */
[----:B------:R-:W-:Y:S01]  /*4a4a0*/  IMAD.WIDE R12, R15, 0x2, R158 ;  /* 0x000000020f0c7825 */ /* 0x000fe200078e029e */
[----:B------:R-:W-:-:S03]  /*4a4b0*/  PRMT R5, R212, 0x7632, R5 ;  /* 0x00007632d4057816 */ /* 0x000fc60000000005 */
[C---:B----4-:R-:W-:Y:S01]  /*4a4c0*/  IMAD.IADD R7, R15.reuse, 0x1, R0 ;  /* 0x000000010f077824 */ /* 0x050fe200078e0200 */
[----:B------:R-:W2:Y:S01]  /*4a4d0*/  LDC R16, c[0x0][0x228] ;  /* 0x00008a00ff107b82 */ /* 0x000ea20000000800 */
[----:B-1----:R-:W-:-:S05]  /*4a4e0*/  IMAD.WIDE R10, R15, 0x2, R20 ;  /* 0x000000020f0a7825 */ /* 0x002fca00078e0214 */
[----:B------:R-:W-:Y:S01]  /*4a4f0*/  @P5 STG.E.U16 desc[UR60][R10.64], R212 ;  /* 0x000000d40a005986 */ /* 0x000fe2000c10153c */
[C---:B------:R-:W-:Y:S01]  /*4a500*/  ISETP.LT.AND P5, PT, R23.reuse, R18, !P1 ;  /* 0x000000121700720c */ /* 0x040fe20004fa1270 */
[----:B------:R-:W1:Y:S01]  /*4a510*/  LDC R0, c[0x0][0x248] ;  /* 0x00009200ff007b82 */ /* 0x000e620000000800 */
[----:B------:R-:W-:Y:S01]  /*4a520*/  ISETP.LT.AND P1, PT, R156, R19, !P1 ;  /* 0x000000139c00720c */ /* 0x000fe20004f21270 */
[----:B------:R3:W-:Y:S06]  /*4a530*/  @P3 STG.E.U16 desc[UR60][R12.64], R5 ;  /* 0x000000050c003986 */ /* 0x0007ec000c10153c */
[----:B------:R-:W4:Y:S01]  /*4a540*/  LDC R19, c[0x0][0x228] ;  /* 0x00008a00ff137b82 */ /* 0x000f220000000800 */
[----:B0-----:R-:W-:-:S02]  /*4a550*/  ISETP.LT.AND P6, PT, R23, R24, !P2 ;  /* 0x000000181700720c */ /* 0x001fc400057c1270 */
[----:B------:R-:W-:Y:S01]  /*4a560*/  ISETP.LT.AND P3, PT, R156, R25, !P2 ;  /* 0x000000199c00720c */ /* 0x000fe20005761270 */
[----:B---3--:R-:W-:-:S04]  /*4a570*/  IMAD.IADD R13, R7, 0x1, R2 ;  /* 0x00000001070d7824 */ /* 0x008fc800078e0202 */
[----:B------:R-:W0:Y:S01]  /*4a580*/  LDC R14, c[0x0][0x22c] ;  /* 0x00008b00ff0e7b82 */ /* 0x000e220000000800 */
[----:B------:R-:W-:Y:S01]  /*4a590*/  IMAD.WIDE R4, R7, 0x2, R20 ;  /* 0x0000000207047825 */ /* 0x000fe200078e0214 */
[----:B------:R-:W-:-:S06]  /*4a5a0*/  PRMT R11, R209, 0x7632, R11 ;  /* 0x00007632d10b7816 */ /* 0x000fcc000000000b */
[----:B------:R-:W3:Y:S01]  /*4a5b0*/  LDC R2, c[0x0][0x248] ;  /* 0x00009200ff027b82 */ /* 0x000ee20000000800 */
[----:B------:R-:W-:-:S04]  /*4a5c0*/  IMAD.WIDE R6, R7, 0x2, R158 ;  /* 0x0000000207067825 */ /* 0x000fc800078e029e */
[----:B------:R-:W-:-:S03]  /*4a5d0*/  VIADD R10, R3, 0xdc ;  /* 0x000000dc030a7836 */ /* 0x000fc60000000000 */
[----:B------:R-:W3:Y:S01]  /*4a5e0*/  LDC R18, c[0x0][0x228] ;  /* 0x00008a00ff127b82 */ /* 0x000ee20000000800 */
[----:B------:R2:W-:Y:S01]  /*4a5f0*/  @P5 STG.E.U16 desc[UR60][R4.64], R209 ;  /* 0x000000d104005986 */ /* 0x0005e2000c10153c */
[----:B------:R-:W-:Y:S01]  /*4a600*/  IMAD.WIDE R8, R13, 0x2, R20 ;  /* 0x000000020d087825 */ /* 0x000fe200078e0214 */
[----:B------:R-:W-:Y:S02]  /*4a610*/  ISETP.GE.AND P2, PT, R10, R17, PT ;  /* 0x000000110a00720c */ /* 0x000fe40003f46270 */
[----:B------:R1:W-:Y:S03]  /*4a620*/  @P1 STG.E.U16 desc[UR60][R6.64], R11 ;  /* 0x0000000b06001986 */ /* 0x0003e6000c10153c */
[----:B------:R-:W3:Y:S01]  /*4a630*/  LDC R12, c[0x0][0x22c] ;  /* 0x00008b00ff0c7b82 */ /* 0x000ee20000000800 */
[----:B------:R-:W-:Y:S01]  /*4a640*/  @P6 STG.E.U16 desc[UR60][R8.64], R213 ;  /* 0x000000d508006986 */ /* 0x000fe2000c10153c */
[----:B--2---:R-:W-:-:S06]  /*4a650*/  PRMT R5, R213, 0x7632, R5 ;  /* 0x00007632d5057816 */ /* 0x004fcc0000000005 */
[----:B------:R-:W2:Y:S01]  /*4a660*/  LDC R17, c[0x0][0x228] ;  /* 0x00008a00ff117b82 */ /* 0x000ea20000000800 */
[----:B-1----:R-:W-:-:S07]  /*4a670*/  IMAD.WIDE R10, R13, 0x2, R158 ;  /* 0x000000020d0a7825 */ /* 0x002fce00078e029e */
[----:B------:R-:W1:Y:S01]  /*4a680*/  LDC R15, c[0x0][0x22c] ;  /* 0x00008b00ff0f7b82 */ /* 0x000e620000000800 */
[----:B------:R3:W-:Y:S01]  /*4a690*/  @P3 STG.E.U16 desc[UR60][R10.64], R5 ;  /* 0x000000050a003986 */ /* 0x0007e2000c10153c */
[----:B------:R-:W-:Y:S01]  /*4a6a0*/  IMAD.IADD R7, R13, 0x1, R0 ;  /* 0x000000010d077824 */ /* 0x000fe200078e0200 */
[----:B------:R-:W-:Y:S01]  /*4a6b0*/  ISETP.LT.AND P3, PT, R23, R16, !P2 ;  /* 0x000000101700720c */ /* 0x000fe20005761270 */
[----:B------:R-:W-:Y:S01]  /*4a6c0*/  VIADD R25, R3, 0xdd ;  /* 0x000000dd03197836 */ /* 0x000fe20000000000 */
[----:B----4-:R-:W-:-:S03]  /*4a6d0*/  ISETP.LT.AND P2, PT, R156, R19, !P2 ;  /* 0x000000139c00720c */ /* 0x010fc60005741270 */
[----:B------:R-:W4:Y:S01]  /*4a6e0*/  LDC R24, c[0x0][0x228] ;  /* 0x00008a00ff187b82 */ /* 0x000f220000000800 */
[----:B0-----:R-:W-:-:S07]  /*4a6f0*/  ISETP.GE.AND P1, PT, R25, R14, PT ;  /* 0x0000000e1900720c */ /* 0x001fce0003f26270 */
[----:B------:R-:W0:Y:S01]  /*4a700*/  LDC R0, c[0x0][0x248] ;  /* 0x00009200ff007b82 */ /* 0x000e220000000800 */
[----:B---3--:R-:W-:-:S07]  /*4a710*/  IMAD.IADD R13, R7, 0x1, R2 ;  /* 0x00000001070d7824 */ /* 0x008fce00078e0202 */
[----:B------:R-:W3:Y:S01]  /*4a720*/  LDC R19, c[0x0][0x228] ;  /* 0x00008a00ff137b82 */ /* 0x000ee20000000800 */
[----:B------:R-:W-:Y:S01]  /*4a730*/  ISETP.LT.AND P5, PT, R23, R18, !P1 ;  /* 0x000000121700720c */ /* 0x000fe20004fa1270 */
[----:B------:R-:W-:Y:S01]  /*4a740*/  IMAD.WIDE R4, R7, 0x2, R20 ;  /* 0x0000000207047825 */ /* 0x000fe200078e0214 */
[----:B------:R-:W-:-:S03]  /*4a750*/  PRMT R18, R210, 0x7632, R18 ;  /* 0x00007632d2127816 */ /* 0x000fc60000000012 */
[----:B------:R-:W-:Y:S02]  /*4a760*/  IMAD.WIDE R6, R7, 0x2, R158 ;  /* 0x0000000207067825 */ /* 0x000fe400078e029e */
[----:B------:R-:W0:Y:S02]  /*4a770*/  LDC R16, c[0x0][0x228] ;  /* 0x00008a00ff107b82 */ /* 0x000e240000000800 */
[----:B------:R-:W-:-:S06]  /*4a780*/  VIADD R11, R3, 0xde ;  /* 0x000000de030b7836 */ /* 0x000fcc0000000000 */
[----:B------:R-:W0:Y:S01]  /*4a790*/  LDC R2, c[0x0][0x248] ;  /* 0x00009200ff027b82 */ /* 0x000e220000000800 */
[----:B------:R4:W-:Y:S01]  /*4a7a0*/  @P3 STG.E.U16 desc[UR60][R4.64], R210 ;  /* 0x000000d204003986 */ /* 0x0009e2000c10153c */
[----:B------:R-:W-:-:S03]  /*4a7b0*/  VIADD R10, R3, 0xdf ;  /* 0x000000df030a7836 */ /* 0x000fc60000000000 */
[----:B------:R3:W-:Y:S01]  /*4a7c0*/  @P2 STG.E.U16 desc[UR60][R6.64], R18 ;  /* 0x0000001206002986 */ /* 0x0007e2000c10153c */
[----:B------:R-:W-:Y:S02]  /*4a7d0*/  ISETP.GE.AND P2, PT, R11, R12, PT ;  /* 0x0000000c0b00720c */ /* 0x000fe40003f46270 */
[----:B------:R-:W0:Y:S01]  /*4a7e0*/  LDC R14, c[0x0][0x22c] ;  /* 0x00008b00ff0e7b82 */ /* 0x000e220000000800 */
[----:B------:R-:W-:Y:S01]  /*4a7f0*/  IMAD.WIDE R8, R13, 0x2, R20 ;  /* 0x000000020d087825 */ /* 0x000fe200078e0214 */
[----:B--2---:R-:W-:Y:S02]  /*4a800*/  ISETP.LT.AND P3, PT, R156, R17, !P1 ;  /* 0x000000119c00720c */ /* 0x004fe40004f61270 */
[----:B-1----:R-:W-:-:S04]  /*4a810*/  ISETP.GE.AND P1, PT, R10, R15, PT ;  /* 0x0000000f0a00720c */ /* 0x002fc80003f26270 */
[----:B------:R-:W1:Y:S01]  /*4a820*/  LDC R12, c[0x0][0x22c] ;  /* 0x00008b00ff0c7b82 */ /* 0x000e620000000800 */
[----:B------:R0:W-:Y:S01]  /*4a830*/  @P5 STG.E.U16 desc[UR60][R8.64], R214 ;  /* 0x000000d608005986 */ /* 0x0001e2000c10153c */
[----:B----4-:R-:W-:Y:S01]  /*4a840*/  ISETP.LT.AND P5, PT, R23, R24, !P2 ;  /* 0x000000181700720c */ /* 0x010fe200057a1270 */
[----:B------:R-:W-:-:S05]  /*4a850*/  IMAD.WIDE R4, R13, 0x2, R158 ;  /* 0x000000020d047825 */ /* 0x000fca00078e029e */
[----:B------:R-:W2:Y:S01]  /*4a860*/  LDC R15, c[0x0][0x228] ;  /* 0x00008a00ff0f7b82 */ /* 0x000ea20000000800 */
[----:B---3--:R-:W-:Y:S02]  /*4a870*/  ISETP.LT.AND P2, PT, R156, R19, !P2 ;  /* 0x000000139c00720c */ /* 0x008fe40005741270 */
[----:B------:R-:W-:Y:S01]  /*4a880*/  PRMT R7, R214, 0x7632, R7 ;  /* 0x00007632d6077816 */ /* 0x000fe20000000007 */
[----:B0-----:R-:W-:-:S04]  /*4a890*/  IMAD.IADD R9, R13, 0x1, R0 ;  /* 0x000000010d097824 */ /* 0x001fc800078e0200 */
[----:B------:R-:W0:Y:S01]  /*4a8a0*/  LDC R18, c[0x0][0x228] ;  /* 0x00008a00ff127b82 */ /* 0x000e220000000800 */
[----:B------:R3:W-:Y:S07]  /*4a8b0*/  @P3 STG.E.U16 desc[UR60][R4.64], R7 ;  /* 0x0000000704003986 */ /* 0x0007ee000c10153c */
[----:B------:R-:W4:Y:S01]  /*4a8c0*/  LDC R17, c[0x0][0x228] ;  /* 0x00008a00ff117b82 */ /* 0x000f220000000800 */
[----:B------:R-:W-:-:S07]  /*4a8d0*/  ISETP.LT.AND P6, PT, R23, R16, !P1 ;  /* 0x000000101700720c */ /* 0x000fce0004fc1270 */
[----:B------:R-:W4:Y:S01]  /*4a8e0*/  LDC R24, c[0x0][0x228] ;  /* 0x00008a00ff187b82 */ /* 0x000f220000000800 */
[----:B---3--:R-:W-:-:S07]  /*4a8f0*/  IMAD.WIDE R6, R9, 0x2, R20 ;  /* 0x0000000209067825 */ /* 0x008fce00078e0214 */
[----:B------:R-:W3:Y:S01]  /*4a900*/  LDC R0, c[0x0][0x248] ;  /* 0x00009200ff007b82 */ /* 0x000ee20000000800 */
[----:B------:R-:W-:-:S07]  /*4a910*/  IMAD.IADD R11, R9, 0x1, R2 ;  /* 0x00000001090b7824 */ /* 0x000fce00078e0202 */
[----:B------:R-:W3:Y:S01]  /*4a920*/  LDC R13, c[0x0][0x228] ;  /* 0x00008a00ff0d7b82 */ /* 0x000ee20000000800 */
[----:B------:R-:W-:Y:S01]  /*4a930*/  IMAD.WIDE R8, R9, 0x2, R158 ;  /* 0x0000000209087825 */ /* 0x000fe200078e029e */
[----:B------:R-:W-:-:S06]  /*4a940*/  PRMT R16, R211, 0x7632, R16 ;  /* 0x00007632d3107816 */ /* 0x000fcc0000000010 */
[----:B------:R-:W3:Y:S01]  /*4a950*/  LDC R10, c[0x0][0x248] ;  /* 0x00009200ff0a7b82 */ /* 0x000ee20000000800 */
[C---:B------:R-:W-:Y:S01]  /*4a960*/  VIADD R25, R3.reuse, 0xe1 ;  /* 0x000000e103197836 */ /* 0x040fe20000000000 */
[----:B------:R-:W-:Y:S01]  /*4a970*/  @P5 STG.E.U16 desc[UR60][R6.64], R211 ;  /* 0x000000d306005986 */ /* 0x000fe2000c10153c */
[----:B------:R-:W-:-:S03]  /*4a980*/  VIADD R19, R3, 0xe0 ;  /* 0x000000e003137836 */ /* 0x000fc60000000000 */
[----:B------:R3:W-:Y:S01]  /*4a990*/  @P2 STG.E.U16 desc[UR60][R8.64], R16 ;  /* 0x0000001008002986 */ /* 0x0007e2000c10153c */
[----:B------:R-:W-:Y:S01]  /*4a9a0*/  ISETP.GE.AND P2, PT, R25, R14, PT ;  /* 0x0000000e1900720c */ /* 0x000fe20003f46270 */
[----:B------:R-:W3:Y:S01]  /*4a9b0*/  LDC R2, c[0x0][0x248] ;  /* 0x00009200ff027b82 */ /* 0x000ee20000000800 */
[----:B-1----:R-:W-:Y:S01]  /*4a9c0*/  ISETP.GE.AND P3, PT, R19, R12, PT ;  /* 0x0000000c1300720c */ /* 0x002fe20003f66270 */
[----:B------:R-:W-:Y:S01]  /*4a9d0*/  IMAD.WIDE R4, R11, 0x2, R20 ;  /* 0x000000020b047825 */ /* 0x000fe200078e0214 */
[----:B--2---:R-:W-:-:S05]  /*4a9e0*/  ISETP.LT.AND P1, PT, R156, R15, !P1 ;  /* 0x0000000f9c00720c */ /* 0x004fca0004f21270 */
[----:B------:R-:W1:Y:S01]  /*4a9f0*/  LDC R14, c[0x0][0x22c] ;  /* 0x00008b00ff0e7b82 */ /* 0x000e620000000800 */
[----:B0-----:R-:W-:Y:S01]  /*4aa00*/  ISETP.LT.AND P5, PT, R23, R18, !P3 ;  /* 0x000000121700720c */ /* 0x001fe20005fa1270 */
[----:B------:R0:W-:Y:S01]  /*4aa10*/  @P6 STG.E.U16 desc[UR60][R4.64], R215 ;  /* 0x000000d704006986 */ /* 0x0001e2000c10153c */
[----:B----4-:R-:W-:Y:S01]  /*4aa20*/  ISETP.LT.AND P3, PT, R156, R17, !P3 ;  /* 0x000000119c00720c */ /* 0x010fe20005f61270 */
[----:B---3--:R-:W-:Y:S01]  /*4aa30*/  IMAD.IADD R9, R11, 0x1, R0 ;  /* 0x000000010b097824 */ /* 0x008fe200078e0200 */
[----:B------:R-:W-:-:S03]  /*4aa40*/  ISETP.LT.AND P6, PT, R23, R24, !P2 ;  /* 0x000000181700720c */ /* 0x000fc600057c1270 */
[----:B------:R-:W2:Y:S01]  /*4aa50*/  LDC R18, c[0x0][0x228] ;  /* 0x00008a00ff127b82 */ /* 0x000ea20000000800 */
[----:B------:R-:W-:Y:S01]  /*4aa60*/  ISETP.LT.AND P2, PT, R156, R13, !P2 ;  /* 0x0000000d9c00720c */ /* 0x000fe20005741270 */
[----:B------:R-:W-:Y:S01]  /*4aa70*/  IMAD.IADD R15, R9, 0x1, R10 ;  /* 0x00000001090f7824 */ /* 0x000fe200078e020a */
[----:B------:R-:W-:-:S05]  /*4aa80*/  PRMT R26, R215, 0x7632, R26 ;  /* 0x00007632d71a7816 */ /* 0x000fca000000001a */
[----:B------:R-:W3:Y:S01]  /*4aa90*/  LDC R19, c[0x0][0x228] ;  /* 0x00008a00ff137b82 */ /* 0x000ee20000000800 */
[----:B0-----:R-:W-:Y:S01]  /*4aaa0*/  IMAD.WIDE R4, R11, 0x2, R158 ;  /* 0x000000020b047825 */ /* 0x001fe200078e029e */
[----:B------:R-:W-:-:S06]  /*4aab0*/  PRMT R28, R216, 0x7632, R28 ;  /* 0x00007632d81c7816 */ /* 0x000fcc000000001c */
[----:B------:R-:W0:Y:S01]  /*4aac0*/  LDC R16, c[0x0][0x22c] ;  /* 0x00008b00ff107b82 */ /* 0x000e220000000800 */
[C---:B------:R-:W-:Y:S01]  /*4aad0*/  IMAD.WIDE R6, R9.reuse, 0x2, R20 ;  /* 0x0000000209067825 */ /* 0x040fe200078e0214 */
[----:B------:R4:W-:Y:S03]  /*4aae0*/  @P1 STG.E.U16 desc[UR60][R4.64], R26 ;  /* 0x0000001a04001986 */ /* 0x0009e6000c10153c */
[----:B------:R-:W-:-:S03]  /*4aaf0*/  IMAD.WIDE R8, R9, 0x2, R158 ;  /* 0x0000000209087825 */ /* 0x000fc600078e029e */
[----:B------:R-:W0:Y:S01]  /*4ab00*/  LDC R0, c[0x0][0x248] ;  /* 0x00009200ff007b82 */ /* 0x000e220000000800 */
[C---:B------:R-:W-:Y:S01]  /*4ab10*/  IMAD.WIDE R10, R15.reuse, 0x2, R20 ;  /* 0x000000020f0a7825 */ /* 0x040fe200078e0214 */
[----:B------:R3:W-:Y:S03]  /*4ab20*/  @P5 STG.E.U16 desc[UR60][R6.64], R216 ;  /* 0x000000d806005986 */ /* 0x0007e6000c10153c */
[----:B------:R-:W-:Y:S01]  /*4ab30*/  IMAD.WIDE R12, R15, 0x2, R158 ;  /* 0x000000020f0c7825 */ /* 0x000fe200078e029e */
[----:B----4-:R-:W-:Y:S02]  /*4ab40*/  PRMT R5, R220, 0x7632, R5 ;  /* 0x00007632dc057816 */ /* 0x010fe40000000005 */
[----:B------:R-:W4:Y:S01]  /*4ab50*/  LDC R24, c[0x0][0x228] ;  /* 0x00008a00ff187b82 */ /* 0x000f220000000800 */
[----:B------:R-:W-:Y:S01]  /*4ab60*/  VIADD R27, R3, 0xe2 ;  /* 0x000000e2031b7836 */ /* 0x000fe20000000000 */
[----:B------:R-:W-:Y:S06]  /*4ab70*/  @P3 STG.E.U16 desc[UR60][R8.64], R28 ;  /* 0x0000001c08003986 */ /* 0x000fec000c10153c */
[----:B------:R-:W4:Y:S01]  /*4ab80*/  LDC R17, c[0x0][0x22c] ;  /* 0x00008b00ff117b82 */ /* 0x000f220000000800 */
[----:B------:R-:W-:Y:S04]  /*4ab90*/  @P6 STG.E.U16 desc[UR60][R10.64], R220 ;  /* 0x000000dc0a006986 */ /* 0x000fe8000c10153c */
[----:B------:R0:W-:Y:S03]  /*4aba0*/  @P2 STG.E.U16 desc[UR60][R12.64], R5 ;  /* 0x000000050c002986 */ /* 0x0001e6000c10153c */
[----:B------:R-:W4:Y:S01]  /*4abb0*/  LDC R25, c[0x0][0x228] ;  /* 0x00008a00ff197b82 */ /* 0x000f220000000800 */
[----:B-1----:R-:W-:-:S07]  /*4abc0*/  ISETP.GE.AND P2, PT, R27, R14, PT ;  /* 0x0000000e1b00720c */ /* 0x002fce0003f46270 */
[----:B------:R-:W1:Y:S01]  /*4abd0*/  LDC R26, c[0x0][0x228] ;  /* 0x00008a00ff1a7b82 */ /* 0x000e620000000800 */
[----:B------:R-:W-:Y:S01]  /*4abe0*/  VIADD R29, R3, 0xe3 ;  /* 0x000000e3031d7836 */ /* 0x000fe20000000000 */
[----:B--2---:R-:W-:-:S06]  /*4abf0*/  ISETP.LT.AND P6, PT, R23, R18, !P2 ;  /* 0x000000121700720c */ /* 0x004fcc00057c1270 */
[----:B------:R-:W2:Y:S01]  /*4ac00*/  LDC R14, c[0x0][0x248] ;  /* 0x00009200ff0e7b82 */ /* 0x000ea20000000800 */
[----:B---3--:R-:W-:Y:S01]  /*4ac10*/  ISETP.LT.AND P2, PT, R156, R19, !P2 ;  /* 0x000000139c00720c */ /* 0x008fe20005741270 */
[----:B------:R-:W-:Y:S01]  /*4ac20*/  IMAD.IADD R7, R15, 0x1, R2 ;  /* 0x000000010f077824 */ /* 0x000fe200078e0202 */
[----:B0-----:R-:W-:Y:S01]  /*4ac30*/  ISETP.GE.AND P3, PT, R29, R16, PT ;  /* 0x000000101d00720c */ /* 0x001fe20003f66270 */
[----:B------:R-:W-:-:S04]  /*4ac40*/  VIADD R2, R3, 0xe4 ;  /* 0x000000e403027836 */ /* 0x000fc80000000000 */
[----:B------:R-:W0:Y:S01]  /*4ac50*/  LDC R19, c[0x0][0x228] ;  /* 0x00008a00ff137b82 */ /* 0x000e220000000800 */
[----:B------:R-:W-:Y:S01]  /*4ac60*/  IMAD.WIDE R4, R7, 0x2, R20 ;  /* 0x0000000207047825 */ /* 0x000fe200078e0214 */
[----:B------:R-:W-:-:S03]  /*4ac70*/  PRMT R9, R217, 0x7632, R9 ;  /* 0x00007632d9097816 */ /* 0x000fc60000000009 */
[----:B------:R-:W-:-:S03]  /*4ac80*/  IMAD.IADD R11, R7, 0x1, R0 ;  /* 0x00000001070b7824 */ /* 0x000fc600078e0200 */
[----:B------:R-:W3:Y:S01]  /*4ac90*/  LDC R16, c[0x0][0x22c] ;  /* 0x00008b00ff107b82 */ /* 0x000ee20000000800 */
[----:B------:R-:W-:Y:S01]  /*4aca0*/  IMAD.WIDE R6, R7, 0x2, R158 ;  /* 0x0000000207067825 */ /* 0x000fe200078e029e */
[----:B----4-:R-:W-:-:S06]  /*4acb0*/  ISETP.LT.AND P5, PT, R23, R24, !P3 ;  /* 0x000000181700720c */ /* 0x010fcc0005fa1270 */
[----:B------:R-:W4:Y:S01]  /*4acc0*/  LDC R18, c[0x0][0x22c] ;  /* 0x00008b00ff127b82 */ /* 0x000f220000000800 */
[----:B------:R-:W-:Y:S01]  /*4acd0*/  ISETP.GE.AND P1, PT, R2, R17, PT ;  /* 0x000000110200720c */ /* 0x000fe20003f26270 */
[----:B------:R-:W-:Y:S01]  /*4ace0*/  @P6 STG.E.U16 desc[UR60][R4.64], R217 ;  /* 0x000000d904006986 */ /* 0x000fe2000c10153c */
[----:B------:R-:W-:-:S05]  /*4acf0*/  ISETP.LT.AND P3, PT, R156, R25, !P3 ;  /* 0x000000199c00720c */ /* 0x000fca0005f61270 */
[----:B------:R-:W4:Y:S01]  /*4ad00*/  LDC R0, c[0x0][0x248] ;  /* 0x00009200ff007b82 */ /* 0x000f220000000800 */
[----:B------:R0:W-:Y:S01]  /*4ad10*/  @P2 STG.E.U16 desc[UR60][R6.64], R9 ;  /* 0x0000000906002986 */ /* 0x0001e2000c10153c */
[----:B-1----:R-:W-:-:S06]  /*4ad20*/  ISETP.LT.AND P2, PT, R23, R26, !P1 ;  /* 0x0000001a1700720c */ /* 0x002fcc0004f41270 */
[----:B------:R-:W1:Y:S01]  /*4ad30*/  LDC R24, c[0x0][0x228] ;  /* 0x00008a00ff187b82 */ /* 0x000e620000000800 */
[----:B--2---:R-:W-:-:S07]  /*4ad40*/  IMAD.IADD R15, R11, 0x1, R14 ;  /* 0x000000010b0f7824 */ /* 0x004fce00078e020e */
[----:B------:R-:W2:Y:S01]  /*4ad50*/  LDC R27, c[0x0][0x228] ;  /* 0x00008a00ff1b7b82 */ /* 0x000ea20000000800 */
[----:B0-----:R-:W-:Y:S01]  /*4ad60*/  IMAD.WIDE R8, R11, 0x2, R20 ;  /* 0x000000020b087825 */ /* 0x001fe200078e0214 */
[----:B------:R-:W-:-:S03]  /*4ad70*/  PRMT R7, R221, 0x7632, R7 ;  /* 0x00007632dd077816 */ /* 0x000fc60000000007 */
[----:B------:R-:W-:-:S03]  /*4ad80*/  IMAD.WIDE R10, R11, 0x2, R158 ;  /* 0x000000020b0a7825 */ /* 0x000fc600078e029e */
[----:B------:R-:W0:Y:S01]  /*4ad90*/  LDC R2, c[0x0][0x248] ;  /* 0x00009200ff027b82 */ /* 0x000e220000000800 */
[----:B------:R-:W-:Y:S01]  /*4ada0*/  IMAD.WIDE R12, R15, 0x2, R20 ;  /* 0x000000020f0c7825 */ /* 0x000fe200078e0214 */
[----:B------:R4:W-:Y:S01]  /*4adb0*/  @P5 STG.E.U16 desc[UR60][R8.64], R221 ;  /* 0x000000dd08005986 */ /* 0x0009e2000c10153c */
[C---:B------:R-:W-:Y:S02]  /*4adc0*/  IADD3 R5, R3.reuse, 0xe6, RZ ;  /* 0x000000e603057810 */ /* 0x040fe40007ffe0ff */
[----:B------:R-:W-:-:S03]  /*4add0*/  VIADD R17, R3, 0xe5 ;  /* 0x000000e503117836 */ /* 0x000fc60000000000 */
[----:B------:R-:W0:Y:S01]  /*4ade0*/  LDC R28, c[0x0][0x228] ;  /* 0x00008a00ff1c7b82 */ /* 0x000e220000000800 */
[----:B------:R-:W-:Y:S01]  /*4adf0*/  @P3 STG.E.U16 desc[UR60][R10.64], R7 ;  /* 0x000000070a003986 */ /* 0x000fe2000c10153c */
[----:B---3--:R-:W-:-:S03]  /*4ae00*/  ISETP.GE.AND P3, PT, R17, R16, PT ;  /* 0x000000101100720c */ /* 0x008fc60003f66270 */
[----:B------:R3:W-:Y:S01]  /*4ae10*/  @P2 STG.E.U16 desc[UR60][R12.64], R218 ;  /* 0x000000da0c002986 */ /* 0x0007e2000c10153c */
[----:B------:R-:W-:Y:S02]  /*4ae20*/  ISETP.LT.AND P2, PT, R156, R19, !P1 ;  /* 0x000000139c00720c */ /* 0x000fe40004f41270 */
[----:B------:R-:W0:Y:S01]  /*4ae30*/  LDC R14, c[0x0][0x22c] ;  /* 0x00008b00ff0e7b82 */ /* 0x000e220000000800 */
[----:B----4-:R-:W-:Y:S01]  /*4ae40*/  ISETP.GE.AND P1, PT, R5, R18, PT ;  /* 0x000000120500720c */ /* 0x010fe20003f26270 */
[----:B------:R-:W-:-:S06]  /*4ae50*/  IMAD.IADD R9, R15, 0x1, R0 ;  /* 0x000000010f097824 */ /* 0x000fcc00078e0200 */
[----:B------:R-:W4:Y:S01]  /*4ae60*/  LDC R17, c[0x0][0x228] ;  /* 0x00008a00ff117b82 */ /* 0x000f220000000800 */
[----:B-1----:R-:W-:-:S07]  /*4ae70*/  ISETP.LT.AND P5, PT, R23, R24, !P3 ;  /* 0x000000181700720c */ /* 0x002fce0005fa1270 */
[----:B------:R-:W1:Y:S01]  /*4ae80*/  LDC R18, c[0x0][0x228] ;  /* 0x00008a00ff127b82 */ /* 0x000e620000000800 */
[----:B--2---:R-:W-:-:S07]  /*4ae90*/  ISETP.LT.AND P3, PT, R156, R27, !P3 ;  /* 0x0000001b9c00720c */ /* 0x004fce0005f61270 */
[----:B------:R-:W2:Y:S08]  /*4aea0*/  LDC R19, c[0x0][0x228] ;  /* 0x00008a00ff137b82 */ /* 0x000eb00000000800 */
[----:B------:R-:W2:Y:S08]  /*4aeb0*/  LDC R16, c[0x0][0x22c] ;  /* 0x00008b00ff107b82 */ /* 0x000eb00000000800 */
[----:B------:R-:W2:Y:S01]  /*4aec0*/  LDC R0, c[0x0][0x248] ;  /* 0x00009200ff007b82 */ /* 0x000ea20000000800 */
[----:B---3--:R-:W-:Y:S01]  /*4aed0*/  PRMT R218, R218, 0x7632, R218 ;  /* 0x00007632dada7816 */ /* 0x008fe200000000da */
[----:B------:R-:W-:-:S06]  /*4aee0*/  IMAD.WIDE R4, R15, 0x2, R158 ;  /* 0x000000020f047825 */ /* 0x000fcc00078e029e */
[----:B------:R-:W3:Y:S01]  /*4aef0*/  LDC R24, c[0x0][0x228] ;  /* 0x00008a00ff187b82 */ /* 0x000ee20000000800 */
[----:B------:R-:W-:-:S07]  /*4af00*/  IMAD.WIDE R6, R9, 0x2, R20 ;  /* 0x0000000209067825 */ /* 0x000fce00078e0214 */
[----:B------:R-:W3:Y:S01]  /*4af10*/  LDC R25, c[0x0][0x228] ;  /* 0x00008a00ff197b82 */ /* 0x000ee20000000800 */
[--C-:B0-----:R-:W-:Y:S01]  /*4af20*/  IMAD.IADD R13, R9, 0x1, R2.reuse ;  /* 0x00000001090d7824 */ /* 0x101fe200078e0202 */
[----:B------:R-:W-:-:S06]  /*4af30*/  PRMT R2, R222, 0x7632, R2 ;  /* 0x00007632de027816 */ /* 0x000fcc0000000002 */
[----:B------:R-:W0:Y:S01]  /*4af40*/  LDC R12, c[0x0][0x248] ;  /* 0x00009200ff0c7b82 */ /* 0x000e220000000800 */
[----:B------:R-:W-:Y:S01]  /*4af50*/  IMAD.WIDE R8, R9, 0x2, R158 ;  /* 0x0000000209087825 */ /* 0x000fe200078e029e */
[----:B------:R-:W-:Y:S01]  /*4af60*/  ISETP.LT.AND P6, PT, R23, R28, !P1 ;  /* 0x0000001c1700720c */ /* 0x000fe20004fc1270 */
[----:B------:R-:W-:Y:S02]  /*4af70*/  @P2 STG.E.U16 desc[UR60][R4.64], R218 ;  /* 0x000000da04002986 */ /* 0x000fe4000c10153c */
[C---:B------:R-:W-:Y:S02]  /*4af80*/  VIADD R15, R3.reuse, 0xe7 ;  /* 0x000000e7030f7836 */ /* 0x040fe40000000000 */
[----:B------:R-:W-:Y:S01]  /*4af90*/  @P5 STG.E.U16 desc[UR60][R6.64], R222 ;  /* 0x000000de06005986 */ /* 0x000fe2000c10153c */
[----:B------:R-:W-:Y:S01]  /*4afa0*/  VIADD R27, R3, 0xe8 ;  /* 0x000000e8031b7836 */ /* 0x000fe20000000000 */
[----:B------:R-:W0:Y:S02]  /*4afb0*/  LDC R26, c[0x0][0x228] ;  /* 0x00008a00ff1a7b82 */ /* 0x000e240000000800 */
[----:B------:R2:W-:Y:S01]  /*4afc0*/  @P3 STG.E.U16 desc[UR60][R8.64], R2 ;  /* 0x0000000208003986 */ /* 0x0005e2000c10153c */
[----:B------:R-:W-:Y:S01]  /*4afd0*/  ISETP.GE.AND P3, PT, R15, R14, PT ;  /* 0x0000000e0f00720c */ /* 0x000fe20003f66270 */
[----:B------:R-:W-:Y:S01]  /*4afe0*/  IMAD.WIDE R10, R13, 0x2, R20 ;  /* 0x000000020d0a7825 */ /* 0x000fe200078e0214 */
[----:B----4-:R-:W-:-:S03]  /*4aff0*/  ISETP.LT.AND P1, PT, R156, R17, !P1 ;  /* 0x000000119c00720c */ /* 0x010fc60004f21270 */
[----:B------:R-:W4:Y:S01]  /*4b000*/  LDC R14, c[0x0][0x22c] ;  /* 0x00008b00ff0e7b82 */ /* 0x000f220000000800 */
[----:B-1----:R-:W-:Y:S02]  /*4b010*/  ISETP.LT.AND P5, PT, R23, R18, !P3 ;  /* 0x000000121700720c */ /* 0x002fe40005fa1270 */
[----:B--2---:R-:W-:Y:S02]  /*4b020*/  ISETP.LT.AND P3, PT, R156, R19, !P3 ;  /* 0x000000139c00720c */ /* 0x004fe40005f61270 */
[----:B------:R-:W-:-:S03]  /*4b030*/  ISETP.GE.AND P2, PT, R27, R16, PT ;  /* 0x000000101b00720c */ /* 0x000fc60003f46270 */
[----:B------:R-:W1:Y:S01]  /*4b040*/  LDC R18, c[0x0][0x228] ;  /* 0x00008a00ff127b82 */ /* 0x000e620000000800 */
[----:B------:R-:W-:Y:S01]  /*4b050*/  IMAD.IADD R9, R13, 0x1, R0 ;  /* 0x000000010d097824 */ /* 0x000fe200078e0200 */
[----:B------:R2:W-:Y:S01]  /*4b060*/  @P6 STG.E.U16 desc[UR60][R10.64], R219 ;  /* 0x000000db0a006986 */ /* 0x0005e2000c10153c */
[----:B---3--:R-:W-:-:S05]  /*4b070*/  ISETP.LT.AND P6, PT, R23, R24, !P2 ;  /* 0x000000181700720c */ /* 0x008fca00057c1270 */
[----:B------:R-:W3:Y:S01]  /*4b080*/  LDC R19, c[0x0][0x228] ;  /* 0x00008a00ff137b82 */ /* 0x000ee20000000800 */
[----:B------:R-:W-:Y:S01]  /*4b090*/  PRMT R28, R219, 0x7632, R28 ;  /* 0x00007632db1c7816 */ /* 0x000fe2000000001c */
[----:B------:R-:W-:Y:S01]  /*4b0a0*/  IMAD.WIDE R4, R13, 0x2, R158 ;  /* 0x000000020d047825 */ /* 0x000fe200078e029e */
[----:B------:R-:W-:-:S05]  /*4b0b0*/  ISETP.LT.AND P2, PT, R156, R25, !P2 ;  /* 0x000000199c00720c */ /* 0x000fca0005741270 */
[----:B------:R-:W3:Y:S01]  /*4b0c0*/  LDC R2, c[0x0][0x248] ;  /* 0x00009200ff027b82 */ /* 0x000ee20000000800 */
[----:B0-----:R-:W-:Y:S01]  /*4b0d0*/  IMAD.IADD R15, R9, 0x1, R12 ;  /* 0x00000001090f7824 */ /* 0x001fe200078e020c */
[----:B------:R-:W-:Y:S01]  /*4b0e0*/  PRMT R13, R223, 0x7632, R13 ;  /* 0x00007632df0d7816 */ /* 0x000fe2000000000d */
[----:B------:R-:W-:-:S05]  /*4b0f0*/  IMAD.WIDE R6, R9, 0x2, R20 ;  /* 0x0000000209067825 */ /* 0x000fca00078e0214 */
[----:B------:R-:W0:Y:S01]  /*4b100*/  LDC R16, c[0x0][0x22c] ;  /* 0x00008b00ff107b82 */ /* 0x000e220000000800 */
[----:B------:R-:W-:Y:S01]  /*4b110*/  IMAD.WIDE R8, R9, 0x2, R158 ;  /* 0x0000000209087825 */ /* 0x000fe200078e029e */
[----:B------:R4:W-:Y:S06]  /*4b120*/  @P1 STG.E.U16 desc[UR60][R4.64], R28 ;  /* 0x0000001c04001986 */ /* 0x0009ec000c10153c */
[----:B------:R-:W0:Y:S01]  /*4b130*/  LDC R0, c[0x0][0x248] ;  /* 0x00009200ff007b82 */ /* 0x000e220000000800 */
[----:B------:R-:W-:Y:S01]  /*4b140*/  @P5 STG.E.U16 desc[UR60][R6.64], R223 ;  /* 0x000000df06005986 */ /* 0x000fe2000c10153c */
[----:B--2---:R-:W-:-:S06]  /*4b150*/  IMAD.WIDE R10, R15, 0x2, R20 ;  /* 0x000000020f0a7825 */ /* 0x004fcc00078e0214 */
[----:B------:R-:W2:Y:S01]  /*4b160*/  LDC R24, c[0x0][0x228] ;  /* 0x00008a00ff187b82 */ /* 0x000ea20000000800 */
[----:B------:R1:W-:Y:S01]  /*4b170*/  @P3 STG.E.U16 desc[UR60][R8.64], R13 ;  /* 0x0000000d08003986 */ /* 0x0003e2000c10153c */
[----:B----4-:R-:W-:Y:S01]  /*4b180*/  PRMT R5, R224, 0x7632, R5 ;  /* 0x00007632e0057816 */ /* 0x010fe20000000005 */
[----:B------:R-:W-:Y:S02]  /*4b190*/  VIADD R27, R3, 0xe9 ;  /* 0x000000e9031b7836 */ /* 0x000fe40000000000 */
[----:B------:R4:W-:Y:S03]  /*4b1a0*/  @P6 STG.E.U16 desc[UR60][R10.64], R224 ;  /* 0x000000e00a006986 */ /* 0x0009e6000c10153c */
[----:B------:R-:W2:Y:S01]  /*4b1b0*/  LDC R25, c[0x0][0x228] ;  /* 0x00008a00ff197b82 */ /* 0x000ea20000000800 */
[----:B-1----:R-:W-:-:S07]  /*4b1c0*/  IMAD.WIDE R12, R15, 0x2, R158 ;  /* 0x000000020f0c7825 */ /* 0x002fce00078e029e */
[----:B------:R-:W1:Y:S01]  /*4b1d0*/  LDC R17, c[0x0][0x22c] ;  /* 0x00008b00ff117b82 */ /* 0x000e620000000800 */
[----:B------:R2:W-:Y:S01]  /*4b1e0*/  @P2 STG.E.U16 desc[UR60][R12.64], R5 ;  /* 0x000000050c002986 */ /* 0x0005e2000c10153c */
[----:B------:R-:W-:Y:S01]  /*4b1f0*/  ISETP.GE.AND P2, PT, R27, R14, PT ;  /* 0x0000000e1b00720c */ /* 0x000fe20003f46270 */
[----:B------:R-:W-:-:S03]  /*4b200*/  VIADD R29, R3, 0xea ;  /* 0x000000ea031d7836 */ /* 0x000fc60000000000 */
[----:B------:R-:W-:Y:S02]  /*4b210*/  ISETP.LT.AND P5, PT, R23, R18, !P2 ;  /* 0x000000121700720c */ /* 0x000fe400057a1270 */
[----:B------:R-:W1:Y:S01]  /*4b220*/  LDC R14, c[0x0][0x22c] ;  /* 0x00008b00ff0e7b82 */ /* 0x000e620000000800 */
[----:B---3--:R-:W-:Y:S01]  /*4b230*/  ISETP.LT.AND P3, PT, R156, R19, !P2 ;  /* 0x000000139c00720c */ /* 0x008fe20005761270 */
[----:B------:R-:W-:Y:S01]  /*4b240*/  IMAD.IADD R7, R15, 0x1, R2 ;  /* 0x000000010f077824 */ /* 0x000fe200078e0202 */
[----:B0-----:R-:W-:-:S05]  /*4b250*/  ISETP.GE.AND P1, PT, R29, R16, PT ;  /* 0x000000101d00720c */ /* 0x001fca0003f26270 */
[----:B----4-:R-:W0:Y:S01]  /*4b260*/  LDC R10, c[0x0][0x248] ;  /* 0x00009200ff0a7b82 */ /* 0x010e220000000800 */
[----:B------:R-:W-:Y:S01]  /*4b270*/  IMAD.IADD R11, R7, 0x1, R0 ;  /* 0x00000001070b7824 */ /* 0x000fe200078e0200 */
[----:B--2---:R-:W-:Y:S01]  /*4b280*/  ISETP.LT.AND P6, PT, R23, R24, !P1 ;  /* 0x000000181700720c */ /* 0x004fe20004fc1270 */
[----:B------:R-:W-:-:S05]  /*4b290*/  IMAD.WIDE R4, R7, 0x2, R20 ;  /* 0x0000000207047825 */ /* 0x000fca00078e0214 */
[----:B------:R-:W2:Y:S01]  /*4b2a0*/  LDC R15, c[0x0][0x228] ;  /* 0x00008a00ff0f7b82 */ /* 0x000ea20000000800 */
[----:B------:R-:W-:Y:S01]  /*4b2b0*/  IMAD.WIDE R6, R7, 0x2, R158 ;  /* 0x0000000207067825 */ /* 0x000fe200078e029e */
[----:B------:R-:W-:-:S06]  /*4b2c0*/  PRMT R27, R228, 0x7632, R27 ;  /* 0x00007632e41b7816 */ /* 0x000fcc000000001b */
[----:B------:R-:W3:Y:S01]  /*4b2d0*/  LDC R18, c[0x0][0x228] ;  /* 0x00008a00ff127b82 */ /* 0x000ee20000000800 */
[----:B------:R-:W-:Y:S01]  /*4b2e0*/  VIADD R2, R3, 0xeb ;  /* 0x000000eb03027836 */ /* 0x000fe20000000000 */
[----:B------:R4:W-:Y:S06]  /*4b2f0*/  @P5 STG.E.U16 desc[UR60][R4.64], R228 ;  /* 0x000000e404005986 */ /* 0x0009ec000c10153c */
[----:B------:R-:W3:Y:S01]  /*4b300*/  LDC R0, c[0x0][0x248] ;  /* 0x00009200ff007b82 */ /* 0x000ee20000000800 */
[----:B------:R-:W-:Y:S01]  /*4b310*/  @P3 STG.E.U16 desc[UR60][R6.64], R27 ;  /* 0x0000001b06003986 */ /* 0x000fe2000c10153c */
[----:B------:R-:W-:Y:S01]  /*4b320*/  ISETP.LT.AND P3, PT, R156, R25, !P1 ;  /* 0x000000199c00720c */ /* 0x000fe20004f61270 */
[----:B------:R-:W-:Y:S01]  /*4b330*/  IMAD.WIDE R8, R11, 0x2, R20 ;  /* 0x000000020b087825 */ /* 0x000fe200078e0214 */
[----:B-1----:R-:W-:-:S03]  /*4b340*/  ISETP.GE.AND P2, PT, R2, R17, PT ;  /* 0x000000110200720c */ /* 0x002fc60003f46270 */
[----:B------:R-:W-:Y:S01]  /*4b350*/  VIADD R19, R3, 0xec ;  /* 0x000000ec03137836 */ /* 0x000fe20000000000 */
[----:B------:R-:W1:Y:S01]  /*4b360*/  LDC R17, c[0x0][0x228] ;  /* 0x00008a00ff117b82 */ /* 0x000e620000000800 */
[----:B------:R0:W-:Y:S01]  /*4b370*/  @P6 STG.E.U16 desc[UR60][R8.64], R225 ;  /* 0x000000e108006986 */ /* 0x0001e2000c10153c */
[----:B------:R-:W-:Y:S01]  /*4b380*/  ISETP.LT.AND P5, PT, R23, R26, !P2 ;  /* 0x0000001a1700720c */ /* 0x000fe200057a1270 */
[----:B----4-:R-:W-:Y:S01]  /*4b390*/  IMAD.WIDE R4, R11, 0x2, R158 ;  /* 0x000000020b047825 */ /* 0x010fe200078e029e */
[----:B------:R-:W-:-:S04]  /*4b3a0*/  ISETP.GE.AND P1, PT, R19, R14, PT ;  /* 0x0000000e1300720c */ /* 0x000fc80003f26270 */
[----:B------:R-:W4:Y:S01]  /*4b3b0*/  LDC R12, c[0x0][0x22c] ;  /* 0x00008b00ff0c7b82 */ /* 0x000f220000000800 */
[----:B0-----:R-:W-:Y:S01]  /*4b3c0*/  IMAD.IADD R13, R11, 0x1, R10 ;  /* 0x000000010b0d7824 */ /* 0x001fe200078e020a */
[----:B------:R-:W-:-:S06]  /*4b3d0*/  PRMT R9, R225, 0x7632, R9 ;  /* 0x00007632e1097816 */ /* 0x000fcc0000000009 */
[----:B------:R-:W0:Y:S01]  /*4b3e0*/  LDC R2, c[0x0][0x248] ;  /* 0x00009200ff027b82 */ /* 0x000e220000000800 */
[----:B--2---:R-:W-:Y:S01]  /*4b3f0*/  ISETP.LT.AND P2, PT, R156, R15, !P2 ;  /* 0x0000000f9c00720c */ /* 0x004fe20005741270 */
[----:B------:R2:W-:Y:S01]  /*4b400*/  @P3 STG.E.U16 desc[UR60][R4.64], R9 ;  /* 0x0000000904003986 */ /* 0x0005e2000c10153c */
[----:B---3--:R-:W-:Y:S01]  /*4b410*/  ISETP.LT.AND P3, PT, R23, R18, !P1 ;  /* 0x000000121700720c */ /* 0x008fe20004f61270 */
[----:B------:R-:W-:-:S04]  /*4b420*/  IMAD.WIDE R6, R13, 0x2, R20 ;  /* 0x000000020d067825 */ /* 0x000fc800078e0214 */
[----:B------:R-:W3:Y:S01]  /*4b430*/  LDC R16, c[0x0][0x22c] ;  /* 0x00008b00ff107b82 */ /* 0x000ee20000000800 */
[----:B------:R-:W-:-:S07]  /*4b440*/  IMAD.IADD R15, R13, 0x1, R0 ;  /* 0x000000010d0f7824 */ /* 0x000fce00078e0200 */
[----:B------:R-:W3:Y:S01]  /*4b450*/  LDC R24, c[0x0][0x228] ;  /* 0x00008a00ff187b82 */ /* 0x000ee20000000800 */
[----:B------:R1:W-:Y:S01]  /*4b460*/  @P5 STG.E.U16 desc[UR60][R6.64], R229 ;  /* 0x000000e506005986 */ /* 0x0003e2000c10153c */
[----:B--2---:R-:W-:-:S06]  /*4b470*/  IMAD.WIDE R8, R13, 0x2, R158 ;  /* 0x000000020d087825 */ /* 0x004fcc00078e029e */
[----:B------:R-:W2:Y:S01]  /*4b480*/  LDC R19, c[0x0][0x228] ;  /* 0x00008a00ff137b82 */ /* 0x000ea20000000800 */
[----:B------:R-:W-:Y:S01]  /*4b490*/  IMAD.WIDE R10, R15, 0x2, R20 ;  /* 0x000000020f0a7825 */ /* 0x000fe200078e0214 */
[----:B-1----:R-:W-:-:S06]  /*4b4a0*/  PRMT R7, R229, 0x7632, R7 ;  /* 0x00007632e5077816 */ /* 0x002fcc0000000007 */
[----:B------:R-:W1:Y:S01]  /*4b4b0*/  LDC R18, c[0x0][0x228] ;  /* 0x00008a00ff127b82 */ /* 0x000e620000000800 */
[C---:B------:R-:W-:Y:S01]  /*4b4c0*/  VIADD R27, R3.reuse, 0xed ;  /* 0x000000ed031b7836 */ /* 0x040fe20000000000 */
[----:B------:R3:W-:Y:S06]  /*4b4d0*/  @P2 STG.E.U16 desc[UR60][R8.64], R7 ;  /* 0x0000000708002986 */ /* 0x0007ec000c10153c */
[----:B------:R-:W1:Y:S01]  /*4b4e0*/  LDC R0, c[0x0][0x248] ;  /* 0x00009200ff007b82 */ /* 0x000e620000000800 */
[----:B------:R-:W-:Y:S01]  /*4b4f0*/  @P3 STG.E.U16 desc[UR60][R10.64], R226 ;  /* 0x000000e20a003986 */ /* 0x000fe2000c10153c */
[----:B------:R-:W-:Y:S01]  /*4b500*/  ISETP.LT.AND P3, PT, R156, R17, !P1 ;  /* 0x000000119c00720c */ /* 0x000fe20004f61270 */
[----:B------:R-:W-:-:S05]  /*4b510*/  VIADD R5, R3, 0xee ;  /* 0x000000ee03057836 */ /* 0x000fca0000000000 */
[----:B------:R-:W1:Y:S01]  /*4b520*/  LDC R25, c[0x0][0x228] ;  /* 0x00008a00ff197b82 */ /* 0x000e620000000800 */
[----:B----4-:R-:W-:Y:S01]  /*4b530*/  ISETP.GE.AND P2, PT, R27, R12, PT ;  /* 0x0000000c1b00720c */ /* 0x010fe20003f46270 */
[----:B0-----:R-:W-:Y:S01]  /*4b540*/  IMAD.IADD R13, R15, 0x1, R2 ;  /* 0x000000010f0d7824 */ /* 0x001fe200078e0202 */
[----:B---3--:R-:W-:Y:S01]  /*4b550*/  ISETP.GE.AND P1, PT, R5, R16, PT ;  /* 0x000000100500720c */ /* 0x008fe20003f26270 */
[----:B------:R-:W-:-:S04]  /*4b560*/  IMAD.WIDE R4, R15, 0x2, R158 ;  /* 0x000000020f047825 */ /* 0x000fc800078e029e */
[----:B------:R-:W0:Y:S01]  /*4b570*/  LDC R14, c[0x0][0x22c] ;  /* 0x00008b00ff0e7b82 */ /* 0x000e220000000800 */
[----:B------:R-:W-:Y:S02]  /*4b580*/  PRMT R9, R226, 0x7632, R9 ;  /* 0x00007632e2097816 */ /* 0x000fe40000000009 */
[----:B------:R-:W-:-:S05]  /*4b590*/  ISETP.LT.AND P5, PT, R23, R24, !P2 ;  /* 0x000000181700720c */ /* 0x000fca00057a1270 */
[----:B------:R-:W3:Y:S08]  /*4b5a0*/  LDC R12, c[0x0][0x248] ;  /* 0x00009200ff0c7b82 */ /* 0x000ef00000000800 */
[----:B------:R-:W4:Y:S01]  /*4b5b0*/  LDC R2, c[0x0][0x22c] ;  /* 0x00008b00ff027b82 */ /* 0x000f220000000800 */
[----:B------:R1:W-:Y:S01]  /*4b5c0*/  @P3 STG.E.U16 desc[UR60][R4.64], R9 ;  /* 0x0000000904003986 */ /* 0x0003e2000c10153c */
[----:B--2---:R-:W-:-:S06]  /*4b5d0*/  ISETP.LT.AND P2, PT, R156, R19, !P2 ;  /* 0x000000139c00720c */ /* 0x004fcc0005741270 */
[----:B------:R-:W2:Y:S01]  /*4b5e0*/  LDC R16, c[0x0][0x228] ;  /* 0x00008a00ff107b82 */ /* 0x000ea20000000800 */
[----:B-1----:R-:W-:Y:S01]  /*4b5f0*/  ISETP.LT.AND P3, PT, R23, R18, !P1 ;  /* 0x000000121700720c */ /* 0x002fe20004f61270 */
[----:B------:R-:W-:-:S06]  /*4b600*/  IMAD.WIDE R6, R13, 0x2, R20 ;  /* 0x000000020d067825 */ /* 0x000fcc00078e0214 */
[----:B------:R-:W1:Y:S01]  /*4b610*/  LDC R17, c[0x0][0x228] ;  /* 0x00008a00ff117b82 */ /* 0x000e620000000800 */
[C---:B------:R-:W-:Y:S01]  /*4b620*/  IMAD.IADD R15, R13.reuse, 0x1, R0 ;  /* 0x000000010d0f7824 */ /* 0x040fe200078e0200 */
[----:B------:R-:W-:Y:S01]  /*4b630*/  PRMT R18, R230, 0x7632, R18 ;  /* 0x00007632e6127816 */ /* 0x000fe20000000012 */
[----:B------:R-:W-:Y:S01]  /*4b640*/  IMAD.WIDE R8, R13, 0x2, R158 ;  /* 0x000000020d087825 */ /* 0x000fe200078e029e */
[----:B------:R0:W-:Y:S01]  /*4b650*/  @P5 STG.E.U16 desc[UR60][R6.64], R230 ;  /* 0x000000e606005986 */ /* 0x0001e2000c10153c */
[----:B------:R-:W-:-:S03]  /*4b660*/  ISETP.LT.AND P1, PT, R156, R25, !P1 ;  /* 0x000000199c00720c */ /* 0x000fc60004f21270 */
[----:B------:R-:W1:Y:S01]  /*4b670*/  LDC R24, c[0x0][0x228] ;  /* 0x00008a00ff187b82 */ /* 0x000e620000000800 */
[----:B------:R-:W-:Y:S01]  /*4b680*/  IMAD.WIDE R4, R15, 0x2, R20 ;  /* 0x000000020f047825 */ /* 0x000fe200078e0214 */
[----:B------:R-:W-:Y:S06]  /*4b690*/  @P2 STG.E.U16 desc[UR60][R8.64], R18 ;  /* 0x0000001208002986 */ /* 0x000fec000c10153c */
[----:B------:R-:W1:Y:S01]  /*4b6a0*/  LDC R0, c[0x0][0x248] ;  /* 0x00009200ff007b82 */ /* 0x000e620000000800 */
[C---:B0-----:R-:W-:Y:S02]  /*4b6b0*/  VIADD R7, R3.reuse, 0xf0 ;  /* 0x000000f003077836 */ /* 0x041fe40000000000 */
[----:B------:R-:W-:Y:S01]  /*4b6c0*/  VIADD R25, R3, 0xef ;  /* 0x000000ef03197836 */ /* 0x000fe20000000000 */
[----:B------:R0:W-:Y:S04]  /*4b6d0*/  @P3 STG.E.U16 desc[UR60][R4.64], R227 ;  /* 0x000000e304003986 */ /* 0x0001e8000c10153c */
[----:B------:R-:W0:Y:S01]  /*4b6e0*/  LDC R19, c[0x0][0x228] ;  /* 0x00008a00ff137b82 */ /* 0x000e220000000800 */
[----:B------:R-:W-:Y:S01]  /*4b6f0*/  ISETP.GE.AND P3, PT, R7, R14, PT ;  /* 0x0000000e0700720c */ /* 0x000fe20003f66270 */
[----:B---3--:R-:W-:Y:S01]  /*4b700*/  IMAD.IADD R7, R15, 0x1, R12 ;  /* 0x000000010f077824 */ /* 0x008fe200078e020c */
[----:B----4-:R-:W-:-:S05]  /*4b710*/  ISETP.GE.AND P2, PT, R25, R2, PT ;  /* 0x000000021900720c */ /* 0x010fca0003f46270 */
[----:B------:R-:W3:Y:S01]  /*4b720*/  LDC R12, c[0x0][0x22c] ;  /* 0x00008b00ff0c7b82 */ /* 0x000ee20000000800 */
[----:B--2---:R-:W-:Y:S02]  /*4b730*/  ISETP.LT.AND P5, PT, R23, R16, !P2 ;  /* 0x000000101700720c */ /* 0x004fe400057a1270 */
[----:B-1----:R-:W-:-:S05]  /*4b740*/  ISETP.LT.AND P2, PT, R156, R17, !P2 ;  /* 0x000000119c00720c */ /* 0x002fca0005741270 */
[----:B------:R-:W1:Y:S01]  /*4b750*/  LDC R16, c[0x0][0x228] ;  /* 0x00008a00ff107b82 */ /* 0x000e620000000800 */
[----:B------:R-:W-:Y:S01]  /*4b760*/  IMAD.WIDE R10, R15, 0x2, R158 ;  /* 0x000000020f0a7825 */ /* 0x000fe200078e029e */
[----:B------:R-:W-:-:S06]  /*4b770*/  PRMT R6, R227, 0x7632, R6 ;  /* 0x00007632e3067816 */ /* 0x000fcc0000000006 */
[----:B------:R-:W2:Y:S01]  /*4b780*/  LDC R14, c[0x0][0x22c] ;  /* 0x00008b00ff0e7b82 */ /* 0x000ea20000000800 */
[----:B------:R-:W-:Y:S01]  /*4b790*/  ISETP.LT.AND P6, PT, R23, R24, !P3 ;  /* 0x000000181700720c */ /* 0x000fe20005fc1270 */
[----:B------:R-:W-:-:S06]  /*4b7a0*/  IMAD.IADD R13, R7, 0x1, R0 ;  /* 0x00000001070d7824 */ /* 0x000fcc00078e0200 */
[----:B------:R-:W4:Y:S01]  /*4b7b0*/  LDC R2, c[0x0][0x248] ;  /* 0x00009200ff027b82 */ /* 0x000f220000000800 */
[----:B------:R3:W-:Y:S01]  /*4b7c0*/  @P1 STG.E.U16 desc[UR60][R10.64], R6 ;  /* 0x000000060a001986 */ /* 0x0007e2000c10153c */
[----:B0-----:R-:W-:-:S06]  /*4b7d0*/  IMAD.WIDE R4, R7, 0x2, R20 ;  /* 0x0000000207047825 */ /* 0x001fcc00078e0214 */
[----:B------:R-:W0:Y:S01]  /*4b7e0*/  LDC R17, c[0x0][0x228] ;  /* 0x00008a00ff117b82 */ /* 0x000e220000000800 */
[----:B------:R-:W-:Y:S01]  /*4b7f0*/  VIADD R8, R3, 0xf5 ;  /* 0x000000f503087836 */ /* 0x000fe20000000000 */
[----:B------:R-:W-:-:S06]  /*4b800*/  PRMT R9, R231, 0x7632, R9 ;  /* 0x00007632e7097816 */ /* 0x000fcc0000000009 */
[----:B------:R-:W0:Y:S01]  /*4b810*/  LDC R18, c[0x0][0x228] ;  /* 0x00008a00ff127b82 */ /* 0x000e220000000800 */
[--C-:B---3--:R-:W-:Y:S01]  /*4b820*/  IMAD.WIDE R6, R7, 0x2, R158.reuse ;  /* 0x0000000207067825 */ /* 0x108fe200078e029e */
[----:B------:R-:W-:Y:S01]  /*4b830*/  ISETP.LT.AND P3, PT, R156, R19, !P3 ;  /* 0x000000139c00720c */ /* 0x000fe20005f61270 */
[----:B------:R3:W-:Y:S05]  /*4b840*/  @P5 STG.E.U16 desc[UR60][R4.64], R231 ;  /* 0x000000e704005986 */ /* 0x0007ea000c10153c */
[----:B------:R-:W0:Y:S01]  /*4b850*/  LDC R0, c[0x0][0x248] ;  /* 0x00009200ff007b82 */ /* 0x000e220000000800 */
[----:B------:R-:W-:Y:S01]  /*4b860*/  VIADD R25, R3, 0xf1 ;  /* 0x000000f103197836 */ /* 0x000fe20000000000 */
[----:B------:R-:W-:Y:S01]  /*4b870*/  ISETP.GE.AND P1, PT, R8, R234, PT ;  /* 0x000000ea0800720c */ /* 0x000fe20003f26270 */
[----:B------:R1:W-:Y:S01]  /*4b880*/  @P2 STG.E.U16 desc[UR60][R6.64], R9 ;  /* 0x0000000906002986 */ /* 0x0003e2000c10153c */
[----:B------:R-:W-:-:S02]  /*4b890*/  IMAD.WIDE R10, R13, 0x2, R158 ;  /* 0x000000020d0a7825 */ /* 0x000fc400078e029e */
[----:B------:R-:W-:Y:S01]  /*4b8a0*/  ISETP.GE.AND P2, PT, R25, R12, PT ;  /* 0x0000000c1900720c */ /* 0x000fe20003f46270 */
[----:B------:R-:W4:Y:S01]  /*4b8b0*/  LDL.LU R234, [R1+0x18bc] ;  /* 0x0018bc0001ea7983 */ /* 0x000f220000300800 */
[----:B------:R-:W0:Y:S01]  /*4b8c0*/  LDC R19, c[0x0][0x228] ;  /* 0x00008a00ff137b82 */ /* 0x000e220000000800 */
[----:B---3--:R-:W-:Y:S01]  /*4b8d0*/  PRMT R5, R232, 0x7632, R5 ;  /* 0x00007632e8057816 */ /* 0x008fe20000000005 */
[----:B------:R-:W-:Y:S02]  /*4b8e0*/  VIADD R27, R3, 0xf2 ;  /* 0x000000f2031b7836 */ /* 0x000fe40000000000 */
[----:B-1----:R-:W-:-:S04]  /*4b8f0*/  IMAD.WIDE R8, R13, 0x2, R20 ;  /* 0x000000020d087825 */ /* 0x002fc800078e0214 */
[----:B------:R-:W1:Y:S01]  /*4b900*/  LDC R15, c[0x0][0x22c] ;  /* 0x00008b00ff0f7b82 */ /* 0x000e620000000800 */
[----:B------:R-:W-:Y:S01]  /*4b910*/  @P6 STG.E.U16 desc[UR60][R8.64], R232 ;  /* 0x000000e808006986 */ /* 0x000fe2000c10153c */
[----:B------:R-:W-:-:S06]  /*4b920*/  ISETP.LT.AND P6, PT, R23, R16, !P2 ;  /* 0x000000101700720c */ /* 0x000fcc00057c1270 */
[----:B------:R-:W3:Y:S01]  /*4b930*/  LDC R16, c[0x0][0x228] ;  /* 0x00008a00ff107b82 */ /* 0x000ee20000000800 */
[----:B------:R0:W-:Y:S01]  /*4b940*/  @P3 STG.E.U16 desc[UR60][R10.64], R5 ;  /* 0x000000050a003986 */ /* 0x0001e2000c10153c */
[----:B--2---:R-:W-:Y:S01]  /*4b950*/  ISETP.GE.AND P3, PT, R27, R14, PT ;  /* 0x0000000e1b00720c */ /* 0x004fe20003f66270 */
[----:B----4-:R-:W-:Y:S01]  /*4b960*/  IMAD.IADD R7, R13, 0x1, R2 ;  /* 0x000000010d077824 */ /* 0x010fe200078e0202 */
[----:B0-----:R-:W-:Y:S02]  /*4b970*/  ISETP.LT.AND P2, PT, R156, R17, !P2 ;  /* 0x000000119c00720c */ /* 0x001fe40005741270 */
[----:B------:R-:W-:Y:S02]  /*4b980*/  ISETP.LT.AND P5, PT, R23, R18, !P3 ;  /* 0x000000121700720c */ /* 0x000fe40005fa1270 */
[----:B------:R-:W0:Y:S01]  /*4b990*/  LDC R2, c[0x0][0x248] ;  /* 0x00009200ff027b82 */ /* 0x000e220000000800 */
[----:B------:R-:W-:-:S07]  /*4b9a0*/  IMAD.IADD R13, R7, 0x1, R0 ;  /* 0x00000001070d7824 */ /* 0x000fce00078e0200 */
[----:B------:R-:W2:Y:S01]  /*4b9b0*/  LDC R14, c[0x0][0x22c] ;  /* 0x00008b00ff0e7b82 */ /* 0x000ea20000000800 */
[----:B------:R-:W-:Y:S01]  /*4b9c0*/  IMAD.WIDE R4, R7, 0x2, R20 ;  /* 0x0000000207047825 */ /* 0x000fe200078e0214 */
[----:B------:R-:W-:-:S03]  /*4b9d0*/  PRMT R11, R236, 0x7632, R11 ;  /* 0x00007632ec0b7816 */ /* 0x000fc6000000000b */
[----:B------:R-:W-:Y:S01]  /*4b9e0*/  IMAD.WIDE R6, R7, 0x2, R158 ;  /* 0x0000000207067825 */ /* 0x000fe200078e029e */
[----:B------:R4:W-:Y:S02]  /*4b9f0*/  @P6 STG.E.U16 desc[UR60][R4.64], R236 ;  /* 0x000000ec04006986 */ /* 0x0009e4000c10153c */
[----:B------:R-:W2:Y:S01]  /*4ba00*/  LDC R24, c[0x0][0x228] ;  /* 0x00008a00ff187b82 */ /* 0x000ea20000000800 */
[----:B------:R-:W-:Y:S01]  /*4ba10*/  IMAD.WIDE R8, R13, 0x2, R20 ;  /* 0x000000020d087825 */ /* 0x000fe200078e0214 */
[----:B------:R-:W-:-:S03]  /*4ba20*/  ISETP.LT.AND P3, PT, R156, R19, !P3 ;  /* 0x000000139c00720c */ /* 0x000fc60005f61270 */
[C---:B------:R-:W-:Y:S01]  /*4ba30*/  VIADD R10, R3.reuse, 0xf3 ;  /* 0x000000f3030a7836 */ /* 0x040fe20000000000 */
[----:B------:R3:W-:Y:S02]  /*4ba40*/  @P2 STG.E.U16 desc[UR60][R6.64], R11 ;  /* 0x0000000b06002986 */ /* 0x0007e4000c10153c */
[----:B------:R-:W2:Y:S02]  /*4ba50*/  LDC R17, c[0x0][0x228] ;  /* 0x00008a00ff117b82 */ /* 0x000ea40000000800 */
[----:B------:R-:W-:Y:S01]  /*4ba60*/  @P5 STG.E.U16 desc[UR60][R8.64], R233 ;  /* 0x000000e908005986 */ /* 0x000fe2000c10153c */
[----:B-1----:R-:W-:Y:S01]  /*4ba70*/  ISETP.GE.AND P5, PT, R10, R15, PT ;  /* 0x0000000f0a00720c */ /* 0x002fe20003fa6270 */
[----:B------:R-:W-:Y:S01]  /*4ba80*/  VIADD R25, R3, 0xf4 ;  /* 0x000000f403197836 */ /* 0x000fe20000000000 */
[----:B----4-:R-:W-:Y:S02]  /*4ba90*/  PRMT R5, R233, 0x7632, R5 ;  /* 0x00007632e9057816 */ /* 0x010fe40000000005 */
[----:B---3--:R-:W-:Y:S01]  /*4baa0*/  ISETP.LT.AND P6, PT, R23, R16, !P5 ;  /* 0x000000101700720c */ /* 0x008fe20006fc1270 */
[----:B------:R-:W1:Y:S01]  /*4bab0*/  LDC R0, c[0x0][0x248] ;  /* 0x00009200ff007b82 */ /* 0x000e620000000800 */
[----:B------:R-:W-:-:S04]  /*4bac0*/  IMAD.WIDE R10, R13, 0x2, R158 ;  /* 0x000000020d0a7825 */ /* 0x000fc800078e029e */
[----:B0-----:R-:W-:Y:S01]  /*4bad0*/  IMAD.IADD R7, R13, 0x1, R2 ;  /* 0x000000010d077824 */ /* 0x001fe200078e0202 */
[----:B------:R0:W-:Y:S01]  /*4bae0*/  @P3 STG.E.U16 desc[UR60][R10.64], R5 ;  /* 0x000000050a003986 */ /* 0x0001e2000c10153c */
[----:B--2---:R-:W-:Y:S01]  /*4baf0*/  ISETP.GE.AND P2, PT, R25, R14, PT ;  /* 0x0000000e1900720c */ /* 0x004fe20003f46270 */
[----:B------:R-:W-:Y:S01]  /*4bb00*/  VIADD R14, R3, 0xf6 ;  /* 0x000000f6030e7836 */ /* 0x000fe20000000000 */
[----:B------:R-:W2:Y:S08]  /*4bb10*/  LDC R18, c[0x0][0x228] ;  /* 0x00008a00ff127b82 */ /* 0x000eb00000000800 */
[----:B------:R-:W3:Y:S01]  /*4bb20*/  LDC R15, c[0x0][0x228] ;  /* 0x00008a00ff0f7b82 */ /* 0x000ee20000000800 */
[----:B0-----:R-:W-:-:S05]  /*4bb30*/  IMAD.WIDE R4, R7, 0x2, R20 ;  /* 0x0000000207047825 */ /* 0x001fca00078e0214 */
[----:B------:R0:W-:Y:S01]  /*4bb40*/  @P6 STG.E.U16 desc[UR60][R4.64], R237 ;  /* 0x000000ed04006986 */ /* 0x0001e2000c10153c */
[----:B------:R-:W-:Y:S01]  /*4bb50*/  ISETP.GE.AND P6, PT, R14, R238, PT ;  /* 0x000000ee0e00720c */ /* 0x000fe20003fc6270 */
[C---:B-1----:R-:W-:Y:S01]  /*4bb60*/  IMAD.IADD R13, R7.reuse, 0x1, R0 ;  /* 0x00000001070d7824 */ /* 0x042fe200078e0200 */
[----:B------:R-:W-:Y:S01]  /*4bb70*/  ISETP.LT.AND P3, PT, R156, R17, !P5 ;  /* 0x000000119c00720c */ /* 0x000fe20006f61270 */
[----:B------:R-:W4:Y:S01]  /*4bb80*/  LDL.LU R238, [R1+0x18b8] ;  /* 0x0018b80001ee7983 */ /* 0x000f220000300800 */
[----:B------:R-:W-:Y:S01]  /*4bb90*/  IMAD.WIDE R6, R7, 0x2, R158 ;  /* 0x0000000207067825 */ /* 0x000fe200078e029e */
[----:B------:R-:W-:Y:S01]  /*4bba0*/  PRMT R11, R237, 0x7632, R11 ;  /* 0x00007632ed0b7816 */ /* 0x000fe2000000000b */
[----:B------:R-:W1:Y:S02]  /*4bbb0*/  LDC R19, c[0x0][0x228] ;  /* 0x00008a00ff137b82 */ /* 0x000e640000000800 */
[----:B0-----:R-:W-:-:S06]  /*4bbc0*/  VIADD R4, R3, 0xf7 ;  /* 0x000000f703047836 */ /* 0x001fcc0000000000 */
[----:B------:R-:W0:Y:S01]  /*4bbd0*/  LDC R12, c[0x0][0x248] ;  /* 0x00009200ff0c7b82 */ /* 0x000e220000000800 */
[----:B------:R3:W-:Y:S01]  /*4bbe0*/  @P3 STG.E.U16 desc[UR60][R6.64], R11 ;  /* 0x0000000b06003986 */ /* 0x0007e2000c10153c */
[----:B------:R-:W-:-:S03]  /*4bbf0*/  ISETP.GE.AND P3, PT, R4, R235, PT ;  /* 0x000000eb0400720c */ /* 0x000fc60003f66270 */
[----:B------:R-:W4:Y:S01]  /*4bc00*/  LDL.LU R235, [R1+0x18b4] ;  /* 0x0018b40001eb7983 */ /* 0x000f220000300800 */
[----:B--2---:R-:W-:Y:S02]  /*4bc10*/  ISETP.LT.AND P5, PT, R23, R18, !P2 ;  /* 0x000000121700720c */ /* 0x004fe400057a1270 */
[----:B------:R-:W2:Y:S01]  /*4bc20*/  LDC R16, c[0x0][0x228] ;  /* 0x00008a00ff107b82 */ /* 0x000ea20000000800 */
[C---:B------:R-:W-:Y:S01]  /*4bc30*/  IMAD.WIDE R8, R13.reuse, 0x2, R20 ;  /* 0x000000020d087825 */ /* 0x040fe200078e0214 */
[----:B---3--:R-:W-:Y:S01]  /*4bc40*/  ISETP.LT.AND P2, PT, R156, R15, !P2 ;  /* 0x0000000f9c00720c */ /* 0x008fe20005741270 */
[----:B------:R-:W3:Y:S05]  /*4bc50*/  LDL.LU R251, [R1+0x44] ;  /* 0x0000440001fb7983 */ /* 0x000eea0000300800 */
[----:B------:R-:W1:Y:S01]  /*4bc60*/  LDC R2, c[0x0][0x248] ;  /* 0x00009200ff027b82 */ /* 0x000e620000000800 */
[C---:B------:R-:W-:Y:S01]  /*4bc70*/  IMAD.WIDE R10, R13.reuse, 0x2, R158 ;  /* 0x000000020d0a7825 */ /* 0x040fe200078e029e */
[----:B------:R2:W2:Y:S03]  /*4bc80*/  LDS.128 R4, [R22] ;  /* 0x0000000016047984 */ /* 0x0004a60000000c00 */
[----:B0-----:R-:W-:-:S03]  /*4bc90*/  IMAD.IADD R17, R13, 0x1, R12 ;  /* 0x000000010d117824 */ /* 0x001fc600078e020c */
[----:B------:R-:W0:Y:S01]  /*4bca0*/  LDC R25, c[0x0][0x228] ;  /* 0x00008a00ff197b82 */ /* 0x000e220000000800 */
[----:B------:R-:W-:-:S04]  /*4bcb0*/  IMAD.WIDE R12, R17, 0x2, R20 ;  /* 0x00000002110c7825 */ /* 0x000fc800078e0214 */
[----:B------:R-:W-:-:S03]  /*4bcc0*/  IMAD.WIDE R14, R17, 0x2, R158 ;  /* 0x00000002110e7825 */ /* 0x000fc600078e029e */
[----:B------:R-:W0:Y:S01]  /*4bcd0*/  LDC R18, c[0x0][0x228] ;  /* 0x00008a00ff127b82 */ /* 0x000e220000000800 */
[----:B-1----:R-:W-:-:S07]  /*4bce0*/  IMAD.IADD R17, R17, 0x1, R2 ;  /* 0x0000000111117824 */ /* 0x002fce00078e0202 */
[----:B------:R-:W1:Y:S08]  /*4bcf0*/  LDC R0, c[0x0][0x248] ;  /* 0x00009200ff007b82 */ /* 0x000e700000000800 */
[----:B------:R-:W1:Y:S08]  /*4bd00*/  LDC R2, c[0x0][0x248] ;  /* 0x00009200ff027b82 */ /* 0x000e700000000800 */
[----:B------:R-:W3:Y:S08]  /*4bd10*/  LDC R27, c[0x0][0x228] ;  /* 0x00008a00ff1b7b82 */ /* 0x000ef00000000800 */
[----:B--2---:R-:W2:Y:S08]  /*4bd20*/  LDC R22, c[0x0][0x228] ;  /* 0x00008a00ff167b82 */ /* 0x004eb00000000800 */
[----:B------:R-:W2:Y:S01]  /*4bd30*/  LDC R29, c[0x0][0x228] ;  /* 0x00008a00ff1d7b82 */ /* 0x000ea20000000800 */
[----:B------:R0:W-:Y:S01]  /*4bd40*/  @P5 STG.E.U16 desc[UR60][R8.64], R234 ;  /* 0x000000ea08005986 */ /* 0x0001e2000c10153c */
[----:B------:R-:W-:-:S02]  /*4bd50*/  ISETP.LT.AND P5, PT, R23, R24, !P1 ;  /* 0x000000181700720c */ /* 0x000fc40004fa1270 */
[----:B------:R-:W-:Y:S01]  /*4bd60*/  ISETP.LT.AND P1, PT, R156, R19, !P1 ;  /* 0x000000139c00720c */ /* 0x000fe20004f21270 */
[----:B------:R-:W-:-:S03]  /*4bd70*/  VIADD R24, R3, 0xf8 ;  /* 0x000000f803187836 */ /* 0x000fc60000000000 */
[----:B------:R-:W1:Y:S01]  /*4bd80*/  LDC R19, c[0x0][0x228] ;  /* 0x00008a00ff137b82 */ /* 0x000e620000000800 */
[----:B0-----:R-:W-:-:S05]  /*4bd90*/  PRMT R9, R234, 0x7632, R9 ;  /* 0x00007632ea097816 */ /* 0x001fca0000000009 */
[----:B------:R-:W-:Y:S01]  /*4bda0*/  @P2 STG.E.U16 desc[UR60][R10.64], R9 ;  /* 0x000000090a002986 */ /* 0x000fe2000c10153c */
[----:B------:R-:W-:Y:S02]  /*4bdb0*/  ISETP.GE.AND P2, PT, R24, R239, PT ;  /* 0x000000ef1800720c */ /* 0x000fe40003f46270 */
[----:B------:R-:W-:Y:S01]  /*4bdc0*/  PRMT R26, R4, 0x7632, R26 ;  /* 0x00007632041a7816 */ /* 0x000fe2000000001a */
[----:B------:R-:W2:Y:S01]  /*4bdd0*/  LDL.LU R239, [R1+0x18b0] ;  /* 0x0018b00001ef7983 */ /* 0x000ea20000300800 */
[----:B------:R-:W0:Y:S01]  /*4bde0*/  LDC R24, c[0x0][0x228] ;  /* 0x00008a00ff187b82 */ /* 0x000e220000000800 */
[----:B----4-:R-:W-:Y:S02]  /*4bdf0*/  PRMT R8, R238, 0x7632, R8 ;  /* 0x00007632ee087816 */ /* 0x010fe40000000008 */
[----:B------:R4:W-:Y:S04]  /*4be00*/  @P5 STG.E.U16 desc[UR60][R12.64], R238 ;  /* 0x000000ee0c005986 */ /* 0x0009e8000c10153c */
[----:B------:R1:W-:Y:S01]  /*4be10*/  @P1 STG.E.U16 desc[UR60][R14.64], R8 ;  /* 0x000000080e001986 */ /* 0x0003e2000c10153c */
[----:B------:R-:W-:-:S02]  /*4be20*/  ISETP.LT.AND P1, PT, R23, R16, !P6 ;  /* 0x000000101700720c */ /* 0x000fc40007721270 */
[----:B------:R-:W0:Y:S01]  /*4be30*/  LDC R16, c[0x0][0x228] ;  /* 0x00008a00ff107b82 */ /* 0x000e220000000800 */
[----:B----4-:R-:W-:Y:S02]  /*4be40*/  VIADD R12, R3, 0xf9 ;  /* 0x000000f9030c7836 */ /* 0x010fe40000000000 */
[----:B-1----:R-:W-:Y:S01]  /*4be50*/  IMAD.WIDE R8, R17, 0x2, R20 ;  /* 0x0000000211087825 */ /* 0x002fe200078e0214 */
[----:B------:R-:W-:-:S04]  /*4be60*/  ISETP.LT.AND P5, PT, R23, R18, !P3 ;  /* 0x000000121700720c */ /* 0x000fc80005fa1270 */
[----:B------:R-:W1:Y:S03]  /*4be70*/  LDC R14, c[0x0][0x248] ;  /* 0x00009200ff0e7b82 */ /* 0x000e660000000800 */
[----:B------:R4:W-:Y:S01]  /*4be80*/  @P1 STG.E.U16 desc[UR60][R8.64], R235 ;  /* 0x000000eb08001986 */ /* 0x0009e2000c10153c */
[----:B------:R-:W-:-:S03]  /*4be90*/  ISETP.GE.AND P1, PT, R12, R240, PT ;  /* 0x000000f00c00720c */ /* 0x000fc60003f26270 */
[----:B------:R-:W3:Y:S01]  /*4bea0*/  LDL.LU R240, [R1+0x18ac] ;  /* 0x0018ac0001f07983 */ /* 0x000ee20000300800 */
[C---:B------:R-:W-:Y:S01]  /*4beb0*/  ISETP.LT.AND P6, PT, R156.reuse, R25, !P6 ;  /* 0x000000199c00720c */ /* 0x040fe200077c1270 */
[----:B------:R-:W-:Y:S01]  /*4bec0*/  IMAD.WIDE R10, R17, 0x2, R158 ;  /* 0x00000002110a7825 */ /* 0x000fe200078e029e */
[----:B------:R-:W-:Y:S01]  /*4bed0*/  PRMT R13, R235, 0x7632, R13 ;  /* 0x00007632eb0d7816 */ /* 0x000fe2000000000d */
[----:B------:R-:W3:Y:S01]  /*4bee0*/  LDL.LU R252, [R1+0x34] ;  /* 0x0000340001fc7983 */ /* 0x000ee20000300800 */
[----:B------:R-:W-:Y:S01]  /*4bef0*/  ISETP.LT.AND P3, PT, R156, R19, !P3 ;  /* 0x000000139c00720c */ /* 0x000fe20005f61270 */
[----:B------:R-:W-:Y:S01]  /*4bf00*/  IMAD.IADD R17, R17, 0x1, R0 ;  /* 0x0000000111117824 */ /* 0x000fe200078e0200 */
[----:B------:R-:W1:Y:S07]  /*4bf10*/  LDC R25, c[0x0][0x228] ;  /* 0x00008a00ff197b82 */ /* 0x000e6e0000000800 */
[----:B------:R0:W-:Y:S01]  /*4bf20*/  @P6 STG.E.U16 desc[UR60][R10.64], R13 ;  /* 0x0000000d0a006986 */ /* 0x0001e2000c10153c */
[C---:B----4-:R-:W-:Y:S01]  /*4bf30*/  IMAD.WIDE R8, R17.reuse, 0x2, R158 ;  /* 0x0000000211087825 */ /* 0x050fe200078e029e */
[----:B------:R-:W4:Y:S08]  /*4bf40*/  LDC R18, c[0x0][0x228] ;  /* 0x00008a00ff127b82 */ /* 0x000f300000000800 */
[----:B------:R-:W3:Y:S01]  /*4bf50*/  LDC R0, c[0x0][0x248] ;  /* 0x00009200ff007b82 */ /* 0x000ee20000000800 */
[----:B0-----:R-:W-:-:S04]  /*4bf60*/  IMAD.WIDE R12, R17, 0x2, R20 ;  /* 0x00000002110c7825 */ /* 0x001fc800078e0214 */
[----:B------:R-:W-:Y:S02]  /*4bf70*/  IMAD.IADD R17, R17, 0x1, R2 ;  /* 0x0000000111117824 */ /* 0x000fe400078e0202 */
[----:B------:R-:W-:Y:S01]  /*4bf80*/  VIADD R2, R3, 0xfa ;  /* 0x000000fa03027836 */ /* 0x000fe20000000000 */
[----:B--2---:R0:W-:Y:S01]  /*4bf90*/  @P5 STG.E.U16 desc[UR60][R12.64], R239 ;  /* 0x000000ef0c005986 */ /* 0x0041e2000c10153c */
[----:B------:R-:W-:Y:S02]  /*4bfa0*/  ISETP.LT.AND P5, PT, R23, R16, !P2 ;  /* 0x000000101700720c */ /* 0x000fe400057a1270 */
[----:B------:R-:W-:Y:S02]  /*4bfb0*/  PRMT R11, R239, 0x7632, R11 ;  /* 0x00007632ef0b7816 */ /* 0x000fe4000000000b */
[----:B----4-:R-:W-:Y:S01]  /*4bfc0*/  ISETP.LT.AND P6, PT, R23, R18, !P1 ;  /* 0x000000121700720c */ /* 0x010fe20004fc1270 */
[----:B-1----:R-:W-:Y:S01]  /*4bfd0*/  IMAD.IADD R19, R17, 0x1, R14 ;  /* 0x0000000111137824 */ /* 0x002fe200078e020e */
[----:B------:R-:W-:Y:S01]  /*4bfe0*/  ISETP.LT.AND P2, PT, R156, R25, !P2 ;  /* 0x000000199c00720c */ /* 0x000fe20005741270 */
[----:B------:R1:W-:Y:S01]  /*4bff0*/  @P3 STG.E.U16 desc[UR60][R8.64], R11 ;  /* 0x0000000b08003986 */ /* 0x0003e2000c10153c */
[----:B---3--:R-:W-:Y:S01]  /*4c000*/  ISETP.GE.AND P3, PT, R2, R251, PT ;  /* 0x000000fb0200720c */ /* 0x008fe20003f66270 */
[----:B------:R-:W-:Y:S01]  /*4c010*/  VIADD R2, R3, 0xfb ;  /* 0x000000fb03027836 */ /* 0x000fe20000000000 */
[----:B------:R-:W2:Y:S01]  /*4c020*/  LDC R16, c[0x0][0x228] ;  /* 0x00008a00ff107b82 */ /* 0x000ea20000000800 */
[----:B0-----:R-:W-:-:S04]  /*4c030*/  IMAD.WIDE R12, R17, 0x2, R158 ;  /* 0x00000002110c7825 */ /* 0x001fc800078e029e */
[----:B------:R-:W-:-:S03]  /*4c040*/  IMAD.WIDE R14, R19, 0x2, R20 ;  /* 0x00000002130e7825 */ /* 0x000fc600078e0214 */
[----:B------:R-:W0:Y:S01]  /*4c050*/  LDC R25, c[0x0][0x228] ;  /* 0x00008a00ff197b82 */ /* 0x000e220000000800 */
[----:B-1----:R-:W-:-:S07]  /*4c060*/  IMAD.WIDE R10, R17, 0x2, R20 ;  /* 0x00000002110a7825 */ /* 0x002fce00078e0214 */
[----:B------:R-:W1:Y:S01]  /*4c070*/  LDC R18, c[0x0][0x228] ;  /* 0x00008a00ff127b82 */ /* 0x000e620000000800 */
[----:B------:R3:W-:Y:S01]  /*4c080*/  @P5 STG.E.U16 desc[UR60][R10.64], R240 ;  /* 0x000000f00a005986 */ /* 0x0007e2000c10153c */
[----:B------:R-:W-:Y:S02]  /*4c090*/  ISETP.GE.AND P5, PT, R2, R241, PT ;  /* 0x000000f10200720c */ /* 0x000fe40003fa6270 */
[----:B------:R-:W-:Y:S01]  /*4c0a0*/  PRMT R9, R240, 0x7632, R9 ;  /* 0x00007632f0097816 */ /* 0x000fe20000000009 */
[----:B------:R-:W4:Y:S03]  /*4c0b0*/  LDL.LU R241, [R1+0x18a8] ;  /* 0x0018a80001f17983 */ /* 0x000f260000300800 */
[----:B------:R-:W2:Y:S01]  /*4c0c0*/  LDC R2, c[0x0][0x248] ;  /* 0x00009200ff027b82 */ /* 0x000ea20000000800 */
[----:B------:R-:W-:Y:S01]  /*4c0d0*/  IMAD.IADD R17, R19, 0x1, R0 ;  /* 0x0000000113117824 */ /* 0x000fe200078e0200 */
[----:B------:R0:W-:Y:S01]  /*4c0e0*/  @P2 STG.E.U16 desc[UR60][R12.64], R9 ;  /* 0x000000090c002986 */ /* 0x0001e2000c10153c */
[----:B------:R-:W-:-:S03]  /*4c0f0*/  ISETP.LT.AND P2, PT, R156, R27, !P1 ;  /* 0x0000001b9c00720c */ /* 0x000fc60004f41270 */
[----:B------:R1:W-:Y:S02]  /*4c100*/  @P6 STG.E.U16 desc[UR60][R14.64], R4 ;  /* 0x000000040e006986 */ /* 0x0003e4000c10153c */
[----:B------:R-:W4:Y:S01]  /*4c110*/  LDC R0, c[0x0][0x248] ;  /* 0x00009200ff007b82 */ /* 0x000f220000000800 */
[----:B------:R-:W-:Y:S02]  /*4c120*/  ISETP.LT.AND P6, PT, R23, R22, !P3 ;  /* 0x000000161700720c */ /* 0x000fe40005fc1270 */
[----:B------:R-:W-:Y:S01]  /*4c130*/  ISETP.LT.AND P3, PT, R156, R29, !P3 ;  /* 0x0000001d9c00720c */ /* 0x000fe20005f61270 */
[----:B---3--:R-:W-:-:S04]  /*4c140*/  IMAD.WIDE R10, R17, 0x2, R20 ;  /* 0x00000002110a7825 */ /* 0x008fc800078e0214 */
[--C-:B0-----:R-:W-:Y:S01]  /*4c150*/  IMAD.WIDE R8, R19, 0x2, R158.reuse ;  /* 0x0000000213087825 */ /* 0x101fe200078e029e */
[----:B------:R-:W0:Y:S03]  /*4c160*/  LDC R27, c[0x0][0x228] ;  /* 0x00008a00ff1b7b82 */ /* 0x000e260000000800 */
[----:B------:R-:W-:Y:S01]  /*4c170*/  IMAD.WIDE R12, R17, 0x2, R158 ;  /* 0x00000002110c7825 */ /* 0x000fe200078e029e */
[----:B------:R2:W-:Y:S03]  /*4c180*/  @P2 STG.E.U16 desc[UR60][R8.64], R26 ;  /* 0x0000001a08002986 */ /* 0x0005e6000c10153c */
[----:B------:R-:W-:Y:S01]  /*4c190*/  VIADD R22, R3, 0xfc ;  /* 0x000000fc03167836 */ /* 0x000fe20000000000 */
[----:B-1----:R-:W1:Y:S01]  /*4c1a0*/  LDC R15, c[0x0][0x228] ;  /* 0x00008a00ff0f7b82 */ /* 0x002e620000000800 */
[----:B--2---:R-:W-:-:S07]  /*4c1b0*/  IMAD.IADD R9, R17, 0x1, R2 ;  /* 0x0000000111097824 */ /* 0x004fce00078e0202 */
[----:B------:R-:W2:Y:S08]  /*4c1c0*/  LDC R4, c[0x0][0x248] ;  /* 0x00009200ff047b82 */ /* 0x000eb00000000800 */
[----:B------:R-:W3:Y:S08]  /*4c1d0*/  LDC R19, c[0x0][0x228] ;  /* 0x00008a00ff137b82 */ /* 0x000ef00000000800 */
[----:B------:R-:W0:Y:S01]  /*4c1e0*/  LDC R14, c[0x0][0x248] ;  /* 0x00009200ff0e7b82 */ /* 0x000e220000000800 */
[----:B----4-:R-:W-:Y:S01]  /*4c1f0*/  PRMT R28, R241, 0x7632, R28 ;  /* 0x00007632f11c7816 */ /* 0x010fe2000000001c */
[----:B------:R-:W-:Y:S04]  /*4c200*/  @P6 STG.E.U16 desc[UR60][R10.64], R241 ;  /* 0x000000f10a006986 */ /* 0x000fe8000c10153c */
[----:B------:R4:W-:Y:S01]  /*4c210*/  @P3 STG.E.U16 desc[UR60][R12.64], R28 ;  /* 0x0000001c0c003986 */ /* 0x0009e2000c10153c */
[----:B------:R-:W-:Y:S01]  /*4c220*/  ISETP.LT.AND P3, PT, R23, R16, !P5 ;  /* 0x000000101700720c */ /* 0x000fe20006f61270 */
[----:B------:R-:W-:-:S05]  /*4c230*/  VIADD R16, R3, 0xfd ;  /* 0x000000fd03107836 */ /* 0x000fca0000000000 */
[----:B------:R-:W-:Y:S02]  /*4c240*/  ISETP.GE.AND P2, PT, R16, R242, PT ;  /* 0x000000f21000720c */ /* 0x000fe40003f46270 */
[----:B------:R-:W3:Y:S01]  /*4c250*/  LDL.LU R242, [R1+0x18a4] ;  /* 0x0018a40001f27983 */ /* 0x000ee20000300800 */
[----:B------:R-:W-:Y:S01]  /*4c260*/  ISETP.GE.AND P1, PT, R22, R252, PT ;  /* 0x000000fc1600720c */ /* 0x000fe20003f26270 */
[----:B------:R-:W0:Y:S01]  /*4c270*/  LDC R16, c[0x0][0x248] ;  /* 0x00009200ff107b82 */ /* 0x000e220000000800 */
[----:B----4-:R-:W-:Y:S02]  /*4c280*/  IMAD.IADD R13, R9, 0x1, R0 ;  /* 0x00000001090d7824 */ /* 0x010fe400078e0200 */
[----:B------:R-:W-:Y:S02]  /*4c290*/  VIADD R0, R3, 0xfe ;  /* 0x000000fe03007836 */ /* 0x000fe40000000000 */
[----:B------:R-:W-:-:S03]  /*4c2a0*/  IMAD.WIDE R2, R9, 0x2, R20 ;  /* 0x0000000209027825 */ /* 0x000fc600078e0214 */
[----:B------:R-:W4:Y:S02]  /*4c2b0*/  LDC R22, c[0x0][0x228] ;  /* 0x00008a00ff167b82 */ /* 0x000f240000000800 */
[----:B------:R0:W-:Y:S01]  /*4c2c0*/  @P3 STG.E.U16 desc[UR60][R2.64], R5 ;  /* 0x0000000502003986 */ /* 0x0001e2000c10153c */
[----:B------:R-:W-:-:S03]  /*4c2d0*/  ISETP.GE.AND P3, PT, R0, R243, PT ;  /* 0x000000f30000720c */ /* 0x000fc60003f66270 */
[----:B------:R-:W3:Y:S01]  /*4c2e0*/  LDL.LU R243, [R1+0x18a0] ;  /* 0x0018a00001f37983 */ /* 0x000ee20000300800 */
[C---:B------:R-:W-:Y:S02]  /*4c2f0*/  ISETP.LT.AND P5, PT, R156.reuse, R25, !P5 ;  /* 0x000000199c00720c */ /* 0x040fe40006fa1270 */
[----:B------:R-:W-:Y:S01]  /*4c300*/  ISETP.LT.AND P6, PT, R23, R18, !P1 ;  /* 0x000000121700720c */ /* 0x000fe20004fc1270 */
[----:B------:R-:W-:Y:S01]  /*4c310*/  IMAD.WIDE R8, R9, 0x2, R158 ;  /* 0x0000000209087825 */ /* 0x000fe200078e029e */
[----:B------:R-:W-:Y:S02]  /*4c320*/  PRMT R18, R5, 0x7632, R18 ;  /* 0x0000763205127816 */ /* 0x000fe40000000012 */
[----:B-1----:R-:W-:Y:S01]  /*4c330*/  ISETP.LT.AND P1, PT, R156, R15, !P1 ;  /* 0x0000000f9c00720c */ /* 0x002fe20004f21270 */
[----:B------:R-:W-:-:S04]  /*4c340*/  IMAD.WIDE R10, R13, 0x2, R20 ;  /* 0x000000020d0a7825 */ /* 0x000fc800078e0214 */
[C---:B--2---:R-:W-:Y:S02]  /*4c350*/  IMAD.IADD R15, R13.reuse, 0x1, R4 ;  /* 0x000000010d0f7824 */ /* 0x044fe400078e0204 */
[----:B------:R1:W-:Y:S01]  /*4c360*/  @P5 STG.E.U16 desc[UR60][R8.64], R18 ;  /* 0x0000001208005986 */ /* 0x0003e2000c10153c */
[----:B------:R-:W-:Y:S01]  /*4c370*/  IMAD.WIDE R12, R13, 0x2, R158 ;  /* 0x000000020d0c7825 */ /* 0x000fe200078e029e */
[----:B----4-:R-:W-:Y:S02]  /*4c380*/  ISETP.LT.AND P5, PT, R23, R22, !P2 ;  /* 0x000000161700720c */ /* 0x010fe400057a1270 */
[----:B---3--:R-:W-:Y:S01]  /*4c390*/  ISETP.LT.AND P2, PT, R156, R19, !P2 ;  /* 0x000000139c00720c */ /* 0x008fe20005741270 */
[C---:B0-----:R-:W-:Y:S02]  /*4c3a0*/  IMAD.IADD R17, R15.reuse, 0x1, R14 ;  /* 0x000000010f117824 */ /* 0x041fe400078e020e */
[----:B------:R-:W-:-:S04]  /*4c3b0*/  IMAD.WIDE R2, R15, 0x2, R20 ;  /* 0x000000020f027825 */ /* 0x000fc800078e0214 */
[----:B------:R-:W-:-:S04]  /*4c3c0*/  IMAD.WIDE R4, R15, 0x2, R158 ;  /* 0x000000020f047825 */ /* 0x000fc800078e029e */
[C---:B------:R-:W-:Y:S02]  /*4c3d0*/  IMAD.IADD R15, R17.reuse, 0x1, R16 ;  /* 0x00000001110f7824 */ /* 0x040fe400078e0210 */
[----:B-1----:R-:W-:-:S04]  /*4c3e0*/  IMAD.WIDE R8, R17, 0x2, R20 ;  /* 0x0000000211087825 */ /* 0x002fc800078e0214 */
[----:B------:R-:W-:Y:S01]  /*4c3f0*/  IMAD.WIDE R20, R15, 0x2, R20 ;  /* 0x000000020f147825 */ /* 0x000fe200078e0214 */
[----:B------:R0:W-:Y:S01]  /*4c400*/  @P6 STG.E.U16 desc[UR60][R10.64], R242 ;  /* 0x000000f20a006986 */ /* 0x0001e2000c10153c */
[----:B------:R-:W-:Y:S02]  /*4c410*/  ISETP.LT.AND P6, PT, R23, R24, !P3 ;  /* 0x000000181700720c */ /* 0x000fe40005fc1270 */
[----:B------:R-:W-:Y:S02]  /*4c420*/  PRMT R0, R242, 0x7632, R0 ;  /* 0x00007632f2007816 */ /* 0x000fe40000000000 */
[----:B------:R-:W-:-:S03]  /*4c430*/  ISETP.LT.AND P3, PT, R156, R27, !P3 ;  /* 0x0000001b9c00720c */ /* 0x000fc60005f61270 */
[----:B------:R1:W-:Y:S01]  /*4c440*/  @P1 STG.E.U16 desc[UR60][R12.64], R0 ;  /* 0x000000000c001986 */ /* 0x0003e2000c10153c */
[----:B0-----:R-:W-:-:S03]  /*4c450*/  IMAD.WIDE R10, R17, 0x2, R158 ;  /* 0x00000002110a7825 */ /* 0x001fc600078e029e */
[----:B------:R0:W-:Y:S01]  /*4c460*/  @P5 STG.E.U16 desc[UR60][R2.64], R6 ;  /* 0x0000000602005986 */ /* 0x0001e2000c10153c */
[----:B------:R-:W-:Y:S02]  /*4c470*/  PRMT R14, R243, 0x7632, R14 ;  /* 0x00007632f30e7816 */ /* 0x000fe4000000000e */
[----:B-1----:R-:W-:-:S05]  /*4c480*/  PRMT R13, R6, 0x7632, R13 ;  /* 0x00007632060d7816 */ /* 0x002fca000000000d */
[----:B------:R0:W-:Y:S04]  /*4c490*/  @P2 STG.E.U16 desc[UR60][R4.64], R13 ;  /* 0x0000000d04002986 */ /* 0x0001e8000c10153c */
[----:B------:R0:W-:Y:S04]  /*4c4a0*/  @P6 STG.E.U16 desc[UR60][R8.64], R243 ;  /* 0x000000f308006986 */ /* 0x0001e8000c10153c */
[----:B------:R0:W-:Y:S01]  /*4c4b0*/  @P3 STG.E.U16 desc[UR60][R10.64], R14 ;  /* 0x0000000e0a003986 */ /* 0x0001e2000c10153c */
[----:B------:R-:W-:-:S03]  /*4c4c0*/  IMAD.WIDE R158, R15, 0x2, R158 ;  /* 0x000000020f9e7825 */ /* 0x000fc600078e029e */
[----:B------:R0:W-:Y:S01]  /*4c4d0*/  @P4 STG.E.U16 desc[UR60][R20.64], R7 ;  /* 0x0000000714004986 */ /* 0x0001e2000c10153c */
[----:B------:R-:W-:Y:S05]  /*4c4e0*/  @!P0 EXIT ;  /* 0x000000000000894d */ /* 0x000fea0003800000 */
[----:B------:R-:W-:-:S05]  /*4c4f0*/  PRMT R79, R7, 0x7632, R79 ;  /* 0x00007632074f7816 */ /* 0x000fca000000004f */
[----:B------:R-:W-:Y:S01]  /*4c500*/  STG.E.U16 desc[UR60][R158.64], R79 ;  /* 0x0000004f9e007986 */ /* 0x000fe2000c10153c */
[----:B------:R-:W-:Y:S05]  /*4c510*/  EXIT ;  /* 0x000000000000794d */ /* 0x000fea0003800000 */
.L_x_2:
[----:B------:R-:W-:-:S00]  /*4c520*/  BRA `(.L_x_2) ;  /* 0xfffffffc00fc7947 */ /* 0x000fc0000383ffff */
[----:B------:R-:W-:-:S00]  /*4c530*/  NOP ;  /* 0x0000000000007918 */ /* 0x000fc00000000000 */
        /* <DEDUP_REMOVED lines=12> */
.L_x_3:


//--------------------- .nv.shared.matmul_kernel  --------------------------
	.section	.nv.shared.matmul_kernel,"aw",@nobits
	.sectionflags	@""
	.align	16
	.zero		1024


//--------------------- .nv.shared.reserved.0     --------------------------
	.section	.nv.shared.reserved.0,"aw",@nobits
	.weak		__nv_reservedSMEM_offset_0_alias
	.size		__nv_reservedSMEM_offset_0_alias, 0, 0
	.other		__nv_reservedSMEM_offset_0_alias,@"STO_CUDA_RESERVED_SHARED STV_DEFAULT"
__nv_reservedSMEM_offset_0_alias:
	.zero		0


//--------------------- .nv.constant0.matmul_kernel --------------------------
	.section	.nv.constant0.matmul_kernel,"a",@progbits
	.sectionflags	@""
	.align	4
.nv.constant0.matmul_kernel:
	.zero		608


//--------------------- SYMBOLS --------------------------

	.type		.nv.reservedSmem.offset0,@object
	.size		.nv.reservedSmem.offset0,0x4
